def matmul_kernel(
    a_ptr,
    b_ptr,
    c_ptr,
    M,
    N,
    K,
    stride_am,
    stride_ak,
    stride_bk,
    stride_bn,
    stride_cm,
    stride_cn,
    BLOCK_M: tl.constexpr,
    BLOCK_N: tl.constexpr,
    BLOCK_K: tl.constexpr,
    GROUP_M: tl.constexpr,
):
    pid = tl.program_id(axis=0)
    num_pid_m = tl.cdiv(M, BLOCK_M)
    num_pid_n = tl.cdiv(N, BLOCK_N)
    num_pid_in_group = GROUP_M * num_pid_n
    group_id = pid // num_pid_in_group
    first_pid_m = group_id * GROUP_M
    group_size_m = min(num_pid_m - first_pid_m, GROUP_M)
    pid_m = first_pid_m + ((pid % num_pid_in_group) % group_size_m)
    pid_n = (pid % num_pid_in_group) // group_size_m

    offs_am = (pid_m * BLOCK_M + tl.arange(0, BLOCK_M)) % M
    offs_bn = (pid_n * BLOCK_N + tl.arange(0, BLOCK_N)) % N
    offs_k = tl.arange(0, BLOCK_K)
    a_ptrs = a_ptr + offs_am[:, None] * stride_am + offs_k[None, :] * stride_ak
    b_ptrs = b_ptr + offs_k[:, None] * stride_bk + offs_bn[None, :] * stride_bn

    acc = tl.zeros((BLOCK_M, BLOCK_N), dtype=tl.float32)
    for kk in range(0, tl.cdiv(K, BLOCK_K)):
        a = tl.load(a_ptrs, mask=offs_k[None, :] < K - kk * BLOCK_K, other=0.0)
        b = tl.load(b_ptrs, mask=offs_k[:, None] < K - kk * BLOCK_K, other=0.0)
        acc = tl.dot(a, b, acc)
        a_ptrs += BLOCK_K * stride_ak
        b_ptrs += BLOCK_K * stride_bk

    c = acc.to(c_ptr.dtype.element_ty)
    offs_cm = pid_m * BLOCK_M + tl.arange(0, BLOCK_M)
    offs_cn = pid_n * BLOCK_N + tl.arange(0, BLOCK_N)
    c_ptrs = c_ptr + offs_cm[:, None] * stride_cm + offs_cn[None, :] * stride_cn
    mask = (offs_cm[:, None] < M) & (offs_cn[None, :] < N)
    tl.store(c_ptrs, c, mask=mask)

# config = {"BLOCK_K": 128, "BLOCK_M": 512, "BLOCK_N": 128, "GROUP_M": 8, "arch": "sm_100", "dtype": "bf16", "num_ctas": 1, "num_stages": 3, "num_warps": 16}
# arch = sm_100


// ===== COMPILED SASS (sm_100a) =====

	.target	sm_100a

	.elftype	@"ET_EXEC"


//--------------------- .note.nv.tkinfo           --------------------------
	.section	.note.nv.tkinfo,"",@"SHT_NOTE"
	.sectionflags	@"SHF_NOTE_NV_TKINFO"
	.tkinfo
        /*0018*/ 	.word	0x00000081
        /*0030*/ 	.string	""
        /*0030*/ 	.string	"ptxas-blackwell"
        /*0030*/ 	.string	"Cuda compilation tools, release 12.9, V12.9.86"
        /*0030*/ 	.string	"Build cuda_12.9.r12.9/compiler.36037853_0"
        /*0030*/ 	.string	"-v  -suppress-debug-info  -lineinfo  -arch sm_100a "



//--------------------- .note.nv.cuver            --------------------------
	.section	.note.nv.cuver,"",@"SHT_NOTE"
	.sectionflags	@"SHF_NOTE_NV_CUVER"
        /*0018*/ 	.short	0x0001
        /*001a*/ 	.short	0x0064
        /*001c*/ 	.short	0x0001
        /*001e*/ 	.short	0x0000
        /*0020*/ 	.short	0x0001
        /*0022*/ 	.short	0x0000


//--------------------- .nv.info                  --------------------------
	.section	.nv.info,"",@"SHT_CUDA_INFO"
	.align	4


	//----- nvinfo : EIATTR_REGCOUNT
	.align		4
        /*0000*/ 	.byte	0x04, 0x2f
        /*0002*/ 	.short	(.L_1 - .L_0)
	.align		4
.L_0:
        /*0004*/ 	.word	index@(matmul_kernel)
        /*0008*/ 	.word	0x00000020


	//----- nvinfo : EIATTR_FRAME_SIZE
	.align		4
.L_1:
        /*000c*/ 	.byte	0x04, 0x11
        /*000e*/ 	.short	(.L_3 - .L_2)
	.align		4
.L_2:
        /*0010*/ 	.word	index@(matmul_kernel)
        /*0014*/ 	.word	0x00001c38


	//----- nvinfo : EIATTR_MIN_STACK_SIZE
	.align		4
.L_3:
        /*0018*/ 	.byte	0x04, 0x12
        /*001a*/ 	.short	(.L_5 - .L_4)
	.align		4
.L_4:
        /*001c*/ 	.word	index@(matmul_kernel)
        /*0020*/ 	.word	0x00001c38
.L_5:


//--------------------- .nv.info.matmul_kernel    --------------------------
	.section	.nv.info.matmul_kernel,"",@"SHT_CUDA_INFO"
	.sectionflags	@""
	.align	4


	//----- nvinfo : EIATTR_CUDA_API_VERSION
	.align		4
        /*0000*/ 	.byte	0x04, 0x37
        /*0002*/ 	.short	(.L_7 - .L_6)
.L_6:
        /*0004*/ 	.word	0x00000081


	//----- nvinfo : EIATTR_KPARAM_INFO
	.align		4
.L_7:
        /*0008*/ 	.byte	0x04, 0x17
        /*000a*/ 	.short	(.L_9 - .L_8)
.L_8:
        /*000c*/ 	.word	0x00000000
        /*0010*/ 	.short	0x000d
        /*0012*/ 	.short	0x0048
        /*0014*/ 	.byte	0x00, 0xf4, 0x21, 0x00


	//----- nvinfo : EIATTR_KPARAM_INFO
	.align		4
.L_9:
        /*0018*/ 	.byte	0x04, 0x17
        /*001a*/ 	.short	(.L_11 - .L_10)
.L_10:
        /*001c*/ 	.word	0x00000000
        /*0020*/ 	.short	0x000c
        /*0022*/ 	.short	0x0040
        /*0024*/ 	.byte	0x00, 0xf4, 0x21, 0x00


	//----- nvinfo : EIATTR_KPARAM_INFO
	.align		4
.L_11:
        /*0028*/ 	.byte	0x04, 0x17
        /*002a*/ 	.short	(.L_13 - .L_12)
.L_12:
        /*002c*/ 	.word	0x00000000
        /*0030*/ 	.short	0x000b
        /*0032*/ 	.short	0x0038
        /*0034*/ 	.byte	0x00, 0xf0, 0x11, 0x00


	//----- nvinfo : EIATTR_KPARAM_INFO
	.align		4
.L_13:
        /*0038*/ 	.byte	0x04, 0x17
        /*003a*/ 	.short	(.L_15 - .L_14)
.L_14:
        /*003c*/ 	.word	0x00000000
        /*0040*/ 	.short	0x000a
        /*0042*/ 	.short	0x0034
        /*0044*/ 	.byte	0x00, 0xf0, 0x11, 0x00


	//----- nvinfo : EIATTR_KPARAM_INFO
	.align		4
.L_15:
        /*0048*/ 	.byte	0x04, 0x17
        /*004a*/ 	.short	(.L_17 - .L_16)
.L_16:
        /*004c*/ 	.word	0x00000000
        /*0050*/ 	.short	0x0009
        /*0052*/ 	.short	0x0030
        /*0054*/ 	.byte	0x00, 0xf0, 0x11, 0x00


	//----- nvinfo : EIATTR_KPARAM_INFO
	.align		4
.L_17:
        /*0058*/ 	.byte	0x04, 0x17
        /*005a*/ 	.short	(.L_19 - .L_18)
.L_18:
        /*005c*/ 	.word	0x00000000
        /*0060*/ 	.short	0x0008
        /*0062*/ 	.short	0x002c
        /*0064*/ 	.byte	0x00, 0xf0, 0x11, 0x00


	//----- nvinfo : EIATTR_KPARAM_INFO
	.align		4
.L_19:
        /*0068*/ 	.byte	0x04, 0x17
        /*006a*/ 	.short	(.L_21 - .L_20)
.L_20:
        /*006c*/ 	.word	0x00000000
        /*0070*/ 	.short	0x0007
        /*0072*/ 	.short	0x0028
        /*0074*/ 	.byte	0x00, 0xf0, 0x11, 0x00


	//----- nvinfo : EIATTR_KPARAM_INFO
	.align		4
.L_21:
        /*0078*/ 	.byte	0x04, 0x17
        /*007a*/ 	.short	(.L_23 - .L_22)
.L_22:
        /*007c*/ 	.word	0x00000000
        /*0080*/ 	.short	0x0006
        /*0082*/ 	.short	0x0024
        /*0084*/ 	.byte	0x00, 0xf0, 0x11, 0x00


	//----- nvinfo : EIATTR_KPARAM_INFO
	.align		4
.L_23:
        /*0088*/ 	.byte	0x04, 0x17
        /*008a*/ 	.short	(.L_25 - .L_24)
.L_24:
        /*008c*/ 	.word	0x00000000
        /*0090*/ 	.short	0x0005
        /*0092*/ 	.short	0x0020
        /*0094*/ 	.byte	0x00, 0xf0, 0x11, 0x00


	//----- nvinfo : EIATTR_KPARAM_INFO
	.align		4
.L_25:
        /*0098*/ 	.byte	0x04, 0x17
        /*009a*/ 	.short	(.L_27 - .L_26)
.L_26:
        /*009c*/ 	.word	0x00000000
        /*00a0*/ 	.short	0x0004
        /*00a2*/ 	.short	0x001c
        /*00a4*/ 	.byte	0x00, 0xf0, 0x11, 0x00


	//----- nvinfo : EIATTR_KPARAM_INFO
	.align		4
.L_27:
        /*00a8*/ 	.byte	0x04, 0x17
        /*00aa*/ 	.short	(.L_29 - .L_28)
.L_28:
        /*00ac*/ 	.word	0x00000000
        /*00b0*/ 	.short	0x0003
        /*00b2*/ 	.short	0x0018
        /*00b4*/ 	.byte	0x00, 0xf0, 0x11, 0x00


	//----- nvinfo : EIATTR_KPARAM_INFO
	.align		4
.L_29:
        /*00b8*/ 	.byte	0x04, 0x17
        /*00ba*/ 	.short	(.L_31 - .L_30)
.L_30:
        /*00bc*/ 	.word	0x00000000
        /*00c0*/ 	.short	0x0002
        /*00c2*/ 	.short	0x0010
        /*00c4*/ 	.byte	0x00, 0xf4, 0x21, 0x00


	//----- nvinfo : EIATTR_KPARAM_INFO
	.align		4
.L_31:
        /*00c8*/ 	.byte	0x04, 0x17
        /*00ca*/ 	.short	(.L_33 - .L_32)
.L_32:
        /*00cc*/ 	.word	0x00000000
        /*00d0*/ 	.short	0x0001
        /*00d2*/ 	.short	0x0008
        /*00d4*/ 	.byte	0x00, 0xf4, 0x21, 0x00


	//----- nvinfo : EIATTR_KPARAM_INFO
	.align		4
.L_33:
        /*00d8*/ 	.byte	0x04, 0x17
        /*00da*/ 	.short	(.L_35 - .L_34)
.L_34:
        /*00dc*/ 	.word	0x00000000
        /*00e0*/ 	.short	0x0000
        /*00e2*/ 	.short	0x0000
        /*00e4*/ 	.byte	0x00, 0xf4, 0x21, 0x00


	//----- nvinfo : EIATTR_SPARSE_MMA_MASK
	.align		4
.L_35:
        /*00e8*/ 	.byte	0x03, 0x50
        /*00ea*/ 	.short	0x0000


	//----- nvinfo : EIATTR_MAXREG_COUNT
	.align		4
        /*00ec*/ 	.byte	0x03, 0x1b
        /*00ee*/ 	.short	0x0080


	//----- nvinfo : EIATTR_NUM_BARRIERS
	.align		4
        /*00f0*/ 	.byte	0x02, 0x4c
        /*00f2*/ 	.byte	0x01
	.zero		1


	//----- nvinfo : EIATTR_ANNOTATIONS
	.align		4
        /*00f4*/ 	.byte	0x04, 0x55
        /*00f6*/ 	.short	(.L_37 - .L_36)


	//   ....[0]....
.L_36:
        /*00f8*/ 	.word	0x00000001
        /*00fc*/ 	.byte	0x80, 0x00, 0x00, 0x00, 0x01, 0x00, 0x00, 0x00, 0xc0, 0x00, 0x00, 0x00, 0x01, 0x00, 0x00, 0x00
        /* <DEDUP_REMOVED lines=2592> */
        /*a30c*/ 	.byte	0x20, 0x4f, 0x02, 0x00, 0x01, 0x00, 0x00, 0x00, 0x50, 0x53, 0x02, 0x00


	//----- nvinfo : EIATTR_VRC_CTA_INIT_COUNT
	.align		4
.L_37:
        /*a318*/ 	.byte	0x02, 0x4a
	.zero		1
	.zero		1


	//----- nvinfo : EIATTR_EXIT_INSTR_OFFSETS
	.align		4
        /*a31c*/ 	.byte	0x04, 0x1c
        /*a31e*/ 	.short	(.L_39 - .L_38)


	//   ....[0]....
.L_38:
        /*a320*/ 	.word	0x000269f0


	//   ....[1]....
        /*a324*/ 	.word	0x00026a20


	//----- nvinfo : EIATTR_REQNTID
	.align		4
.L_39:
        /*a328*/ 	.byte	0x04, 0x10
        /*a32a*/ 	.short	(.L_41 - .L_40)
.L_40:
        /*a32c*/ 	.word	0x00000200
        /*a330*/ 	.word	0x00000001
        /*a334*/ 	.word	0x00000001


	//----- nvinfo : EIATTR_CBANK_PARAM_SIZE
	.align		4
.L_41:
        /*a338*/ 	.byte	0x03, 0x19
        /*a33a*/ 	.short	0x0050


	//----- nvinfo : EIATTR_PARAM_CBANK
	.align		4
        /*a33c*/ 	.byte	0x04, 0x0a
        /*a33e*/ 	.short	(.L_43 - .L_42)
	.align		4
.L_42:
        /*a340*/ 	.word	index@(.nv.constant0.matmul_kernel)
        /*a344*/ 	.short	0x0380
        /*a346*/ 	.short	0x0050


	//----- nvinfo : EIATTR_SW_WAR
	.align		4
.L_43:
        /*a348*/ 	.byte	0x04, 0x36
        /*a34a*/ 	.short	(.L_45 - .L_44)
.L_44:
        /*a34c*/ 	.word	0x00000008
.L_45:


//--------------------- .nv.compat                --------------------------
	.section	.nv.compat,"",@"SHT_CUDA_COMPAT_INFO"
	.align	4
        /*0000*/ 	.byte	0x02, 0x02, 0x01, 0x00, 0x02, 0x05, 0x05, 0x00, 0x02, 0x03, 0x00, 0x00, 0x02, 0x06, 0x01, 0x00


//--------------------- .nv.callgraph             --------------------------
	.section	.nv.callgraph,"",@"SHT_CUDA_CALLGRAPH"
	.align	4
	.sectionentsize	8
	.align		4
        /*0000*/ 	.word	0x00000000
	.align		4
        /*0004*/ 	.word	0xffffffff
	.align		4
        /*0008*/ 	.word	0x00000000
	.align		4
        /*000c*/ 	.word	0xfffffffe
	.align		4
        /*0010*/ 	.word	0x00000000
	.align		4
        /*0014*/ 	.word	0xfffffffd
	.align		4
        /*0018*/ 	.word	0x00000000
	.align		4
        /*001c*/ 	.word	0xfffffffc


//--------------------- .text.matmul_kernel       --------------------------
	.section	.text.matmul_kernel,"ax",@progbits
	.align	128
        .global         matmul_kernel
        .type           matmul_kernel,@function
        .size           matmul_kernel,(.L_x_3 - matmul_kernel)
        .other          matmul_kernel,@"STO_CUDA_ENTRY STV_DEFAULT"
matmul_kernel:
.text.matmul_kernel:
[----:B------:R-:W0:Y:S08]  /*0000*/  LDC R1, c[0x0][0x37c] ;  /* 0x0000df00ff017b82 */ /* 0x000e300000000800 */
[----:B------:R-:W1:Y:S01]  /*0010*/  LDC.64 R2, c[0x0][0x398] ;  /* 0x0000e600ff027b82 */ /* 0x000e620000000a00 */
[----:B------:R-:W2:Y:S01]  /*0020*/  S2R R14, SR_TID.X ;  /* 0x00000000000e7919 */ /* 0x000ea20000002100 */
[----:B0-----:R-:W-:Y:S01]  /*0030*/  VIADD R1, R1, 0xffffe3c8 ;  /* 0xffffe3c801017836 */ /* 0x001fe20000000000 */
[----:B------:R-:W0:Y:S01]  /*0040*/  LDCU UR4, c[0x0][0x3a0] ;  /* 0x00007400ff0477ac */ /* 0x000e220008000800 */
[----:B------:R-:W-:-:S02]  /*0050*/  CS2R R16, SRZ ;  /* 0x0000000000107805 */ /* 0x000fc4000001ff00 */
[----:B------:R-:W-:Y:S02]  /*0060*/  CS2R R18, SRZ ;  /* 0x0000000000127805 */ /* 0x000fe4000001ff00 */
[----:B------:R-:W-:Y:S01]  /*0070*/  CS2R R20, SRZ ;  /* 0x0000000000147805 */ /* 0x000fe2000001ff00 */
[----:B------:R3:W-:Y:S01]  /*0080*/  STL [R1+0x10], RZ ;  /* 0x000010ff01007387 */ /* 0x0007e20000100800 */
[----:B------:R-:W-:Y:S02]  /*0090*/  CS2R R22, SRZ ;  /* 0x0000000000167805 */ /* 0x000fe4000001ff00 */
[----:B------:R-:W-:Y:S02]  /*00a0*/  CS2R R24, SRZ ;  /* 0x0000000000187805 */ /* 0x000fe4000001ff00 */
[----:B------:R-:W-:Y:S01]  /*00b0*/  CS2R R26, SRZ ;  /* 0x00000000001a7805 */ /* 0x000fe2000001ff00 */
[----:B------:R3:W-:Y:S01]  /*00c0*/  STL [R1+0x14], RZ ;  /* 0x000014ff01007387 */ /* 0x0007e20000100800 */
[----:B------:R-:W4:Y:S03]  /*00d0*/  LDCU.64 UR10, c[0x0][0x358] ;  /* 0x00006b00ff0a77ac */ /* 0x000f260008000a00 */
[----:B------:R3:W-:Y:S01]  /*00e0*/  STL [R1+0x18], RZ ;  /* 0x000018ff01007387 */ /* 0x0007e20000100800 */
[----:B0-----:R-:W-:Y:S01]  /*00f0*/  UIADD3 UR4, UPT, UPT, UR4, 0x7f, URZ ;  /* 0x0000007f04047890 */ /* 0x001fe2000fffe0ff */
[----:B-1----:R-:W-:-:S03]  /*0100*/  VIADD R0, R3, 0x7f ;  /* 0x0000007f03007836 */ /* 0x002fc60000000000 */
[----:B------:R-:W-:Y:S02]  /*0110*/  UISETP.GE.AND UP0, UPT, UR4, 0x80, UPT ;  /* 0x000000800400788c */ /* 0x000fe4000bf06270 */
[----:B------:R-:W-:-:S04]  /*0120*/  SHF.R.S32.HI R5, RZ, 0x1f, R0 ;  /* 0x0000001fff057819 */ /* 0x000fc80000011400 */
[----:B------:R-:W-:-:S04]  /*0130*/  LEA.HI R5, R5, R0, RZ, 0x7 ;  /* 0x0000000005057211 */ /* 0x000fc800078f38ff */
[----:B------:R-:W-:Y:S02]  /*0140*/  SHF.R.S32.HI R0, RZ, 0x7, R5 ;  /* 0x00000007ff007819 */ /* 0x000fe40000011405 */
[----:B------:R-:W0:Y:S03]  /*0150*/  S2R R5, SR_CTAID.X ;  /* 0x0000000000057919 */ /* 0x000e260000002500 */
[----:B------:R-:W-:-:S05]  /*0160*/  IMAD.SHL.U32 R0, R0, 0x8, RZ ;  /* 0x0000000800007824 */ /* 0x000fca00078e00ff */
[-C--:B------:R-:W-:Y:S02]  /*0170*/  IABS R9, R0.reuse ;  /* 0x0000000000097213 */ /* 0x080fe40000000000 */
[----:B------:R-:W-:Y:S02]  /*0180*/  IABS R12, R0 ;  /* 0x00000000000c7213 */ /* 0x000fe40000000000 */
[----:B------:R-:W1:Y:S08]  /*0190*/  I2F.RP R4, R9 ;  /* 0x0000000900047306 */ /* 0x000e700000209400 */
[----:B-1----:R-:W1:Y:S01]  /*01a0*/  MUFU.RCP R4, R4 ;  /* 0x0000000400047308 */ /* 0x002e620000001000 */
[----:B0-----:R-:W-:Y:S01]  /*01b0*/  IABS R10, R5 ;  /* 0x00000005000a7213 */ /* 0x001fe20000000000 */
[----:B-1----:R-:W-:-:S02]  /*01c0*/  VIADD R6, R4, 0xffffffe ;  /* 0x0ffffffe04067836 */ /* 0x002fc40000000000 */
[----:B------:R-:W-:-:S04]  /*01d0*/  IMAD.MOV R4, RZ, RZ, -R12 ;  /* 0x000000ffff047224 */ /* 0x000fc800078e0a0c */
[----:B------:R0:W1:Y:S02]  /*01e0*/  F2I.FTZ.U32.TRUNC.NTZ R7, R6 ;  /* 0x0000000600077305 */ /* 0x000064000021f000 */
[----:B0-----:R-:W-:Y:S02]  /*01f0*/  IMAD.MOV.U32 R6, RZ, RZ, RZ ;  /* 0x000000ffff067224 */ /* 0x001fe400078e00ff */
[----:B-1----:R-:W-:-:S04]  /*0200*/  IMAD.MOV R8, RZ, RZ, -R7 ;  /* 0x000000ffff087224 */ /* 0x002fc800078e0a07 */
[----:B------:R-:W-:Y:S02]  /*0210*/  IMAD R11, R8, R9, RZ ;  /* 0x00000009080b7224 */ /* 0x000fe400078e02ff */
[----:B------:R-:W-:Y:S02]  /*0220*/  IMAD.MOV.U32 R8, RZ, RZ, R10 ;  /* 0x000000ffff087224 */ /* 0x000fe400078e000a */
[----:B------:R-:W-:-:S06]  /*0230*/  IMAD.HI.U32 R7, R7, R11, R6 ;  /* 0x0000000b07077227 */ /* 0x000fcc00078e0006 */
[----:B------:R-:W-:-:S04]  /*0240*/  IMAD.HI.U32 R7, R7, R8, RZ ;  /* 0x0000000807077227 */ /* 0x000fc800078e00ff */
[----:B------:R-:W-:-:S05]  /*0250*/  IMAD R4, R7, R4, R8 ;  /* 0x0000000407047224 */ /* 0x000fca00078e0208 */
[----:B------:R-:W-:-:S13]  /*0260*/  ISETP.GT.U32.AND P1, PT, R9, R4, PT ;  /* 0x000000040900720c */ /* 0x000fda0003f24070 */
[----:B------:R-:W-:Y:S02]  /*0270*/  @!P1 IMAD.IADD R4, R4, 0x1, -R9 ;  /* 0x0000000104049824 */ /* 0x000fe400078e0a09 */
[----:B------:R-:W-:Y:S01]  /*0280*/  @!P1 VIADD R7, R7, 0x1 ;  /* 0x0000000107079836 */ /* 0x000fe20000000000 */
[----:B------:R-:W-:Y:S02]  /*0290*/  ISETP.NE.AND P1, PT, R0, RZ, PT ;  /* 0x000000ff0000720c */ /* 0x000fe40003f25270 */
[----:B------:R-:W-:Y:S02]  /*02a0*/  ISETP.GE.U32.AND P0, PT, R4, R9, PT ;  /* 0x000000090400720c */ /* 0x000fe40003f06070 */
[----:B------:R-:W-:-:S04]  /*02b0*/  LOP3.LUT R4, R5, R0, RZ, 0x3c, !PT ;  /* 0x0000000005047212 */ /* 0x000fc800078e3cff */
[----:B------:R-:W-:Y:S01]  /*02c0*/  ISETP.GE.AND P2, PT, R4, RZ, PT ;  /* 0x000000ff0400720c */ /* 0x000fe20003f46270 */
[----:B------:R-:W-:-:S06]  /*02d0*/  VIADD R4, R2, 0x1ff ;  /* 0x000001ff02047836 */ /* 0x000fcc0000000000 */
[----:B------:R-:W-:-:S04]  /*02e0*/  @P0 VIADD R7, R7, 0x1 ;  /* 0x0000000107070836 */ /* 0x000fc80000000000 */
[----:B------:R-:W-:Y:S01]  /*02f0*/  IMAD.MOV.U32 R6, RZ, RZ, R7 ;  /* 0x000000ffff067224 */ /* 0x000fe200078e0007 */
[----:B------:R-:W-:-:S03]  /*0300*/  SHF.R.S32.HI R7, RZ, 0x1f, R4 ;  /* 0x0000001fff077819 */ /* 0x000fc60000011404 */
[----:B------:R-:W-:Y:S01]  /*0310*/  @!P2 IMAD.MOV R6, RZ, RZ, -R6 ;  /* 0x000000ffff06a224 */ /* 0x000fe200078e0a06 */
[----:B------:R-:W-:Y:S02]  /*0320*/  @!P1 LOP3.LUT R6, RZ, R0, RZ, 0x33, !PT ;  /* 0x00000000ff069212 */ /* 0x000fe400078e33ff */
[----:B------:R-:W-:-:S03]  /*0330*/  LEA.HI R7, R7, R4, RZ, 0x9 ;  /* 0x0000000407077211 */ /* 0x000fc600078f48ff */
[----:B------:R-:W-:Y:S02]  /*0340*/  IMAD.SHL.U32 R4, R6, 0x8, RZ ;  /* 0x0000000806047824 */ /* 0x000fe400078e00ff */
[----:B------:R-:W-:-:S03]  /*0350*/  IMAD.MOV R6, RZ, RZ, -R6 ;  /* 0x000000ffff067224 */ /* 0x000fc600078e0a06 */
[----:B------:R-:W-:Y:S01]  /*0360*/  LEA.HI.SX32 R7, R7, -R4, 0x17 ;  /* 0x8000000407077211 */ /* 0x000fe200078fbaff */
[----:B------:R-:W-:Y:S02]  /*0370*/  IMAD R13, R0, R6, R5 ;  /* 0x00000006000d7224 */ /* 0x000fe400078e0205 */
[----:B------:R-:W-:Y:S01]  /*0380*/  IMAD.MOV.U32 R6, RZ, RZ, RZ ;  /* 0x000000ffff067224 */ /* 0x000fe200078e00ff */
[----:B------:R-:W-:-:S04]  /*0390*/  VIMNMX R8, PT, PT, R7, 0x8, PT ;  /* 0x0000000807087848 */ /* 0x000fc80003fe0100 */
[-C--:B------:R-:W-:Y:S02]  /*03a0*/  IABS R10, R8.reuse ;  /* 0x00000008000a7213 */ /* 0x080fe40000000000 */
[----:B------:R-:W-:Y:S02]  /*03b0*/  IABS R0, R8 ;  /* 0x0000000800007213 */ /* 0x000fe40000000000 */
[----:B------:R-:W0:Y:S08]  /*03c0*/  I2F.RP R9, R10 ;  /* 0x0000000a00097306 */ /* 0x000e300000209400 */
[----:B0-----:R-:W0:Y:S02]  /*03d0*/  MUFU.RCP R9, R9 ;  /* 0x0000000900097308 */ /* 0x001e240000001000 */
[----:B0-----:R-:W-:-:S06]  /*03e0*/  VIADD R7, R9, 0xffffffe ;  /* 0x0ffffffe09077836 */ /* 0x001fcc0000000000 */
[----:B------:R-:W0:Y:S02]  /*03f0*/  F2I.FTZ.U32.TRUNC.NTZ R7, R7 ;  /* 0x0000000700077305 */ /* 0x000e24000021f000 */
[----:B0-----:R-:W-:-:S04]  /*0400*/  IMAD.MOV R11, RZ, RZ, -R7 ;  /* 0x000000ffff0b7224 */ /* 0x001fc800078e0a07 */
[----:B------:R-:W-:Y:S01]  /*0410*/  IMAD.MOV.U32 R5, RZ, RZ, R11 ;  /* 0x000000ffff057224 */ /* 0x000fe200078e000b */
[----:B------:R-:W-:-:S03]  /*0420*/  IABS R11, R13 ;  /* 0x0000000d000b7213 */ /* 0x000fc60000000000 */
[----:B------:R-:W-:-:S04]  /*0430*/  IMAD R5, R5, R10, RZ ;  /* 0x0000000a05057224 */ /* 0x000fc800078e02ff */
[----:B------:R-:W-:-:S04]  /*0440*/  IMAD.HI.U32 R6, R7, R5, R6 ;  /* 0x0000000507067227 */ /* 0x000fc800078e0006 */
[----:B------:R-:W-:Y:S02]  /*0450*/  IMAD.MOV R5, RZ, RZ, -R0 ;  /* 0x000000ffff057224 */ /* 0x000fe400078e0a00 */
[----:B------:R-:W-:Y:S01]  /*0460*/  IMAD.HI.U32 R0, R6, R11, RZ ;  /* 0x0000000b06007227 */ /* 0x000fe200078e00ff */
[----:B--2---:R-:W-:Y:S02]  /*0470*/  LOP3.LUT R6, R14, 0x1ff, RZ, 0xc0, !PT ;  /* 0x000001ff0e067812 */ /* 0x004fe400078ec0ff */
[----:B------:R-:W-:Y:S01]  /*0480*/  CS2R R14, SRZ ;  /* 0x00000000000e7805 */ /* 0x000fe2000001ff00 */
[----:B------:R-:W-:-:S05]  /*0490*/  IMAD R5, R0, R5, R11 ;  /* 0x0000000500057224 */ /* 0x000fca00078e020b */
[----:B------:R-:W-:-:S13]  /*04a0*/  ISETP.GT.U32.AND P1, PT, R10, R5, PT ;  /* 0x000000050a00720c */ /* 0x000fda0003f24070 */
[----:B------:R-:W-:Y:S02]  /*04b0*/  @!P1 IMAD.IADD R5, R5, 0x1, -R10 ;  /* 0x0000000105059824 */ /* 0x000fe400078e0a0a */
[----:B------:R-:W-:Y:S01]  /*04c0*/  @!P1 VIADD R0, R0, 0x1 ;  /* 0x0000000100009836 */ /* 0x000fe20000000000 */
[----:B------:R-:W-:Y:S02]  /*04d0*/  ISETP.NE.AND P1, PT, R8, RZ, PT ;  /* 0x000000ff0800720c */ /* 0x000fe40003f25270 */
[----:B------:R-:W-:Y:S02]  /*04e0*/  ISETP.GE.U32.AND P0, PT, R5, R10, PT ;  /* 0x0000000a0500720c */ /* 0x000fe40003f06070 */
[----:B------:R-:W-:Y:S02]  /*04f0*/  CS2R R10, SRZ ;  /* 0x00000000000a7805 */ /* 0x000fe4000001ff00 */
[----:B------:R-:W-:-:S04]  /*0500*/  LOP3.LUT R5, R13, R8, RZ, 0x3c, !PT ;  /* 0x000000080d057212 */ /* 0x000fc800078e3cff */
[----:B------:R-:W-:-:S05]  /*0510*/  ISETP.GE.AND P2, PT, R5, RZ, PT ;  /* 0x000000ff0500720c */ /* 0x000fca0003f46270 */
[----:B------:R-:W-:-:S08]  /*0520*/  @P0 VIADD R0, R0, 0x1 ;  /* 0x0000000100000836 */ /* 0x000fd00000000000 */
[----:B------:R-:W-:Y:S01]  /*0530*/  @!P2 IMAD.MOV R0, RZ, RZ, -R0 ;  /* 0x000000ffff00a224 */ /* 0x000fe200078e0a00 */
[----:B------:R-:W-:-:S05]  /*0540*/  @!P1 LOP3.LUT R0, RZ, R8, RZ, 0x33, !PT ;  /* 0x00000008ff009212 */ /* 0x000fca00078e33ff */
[----:B------:R-:W-:Y:S02]  /*0550*/  IMAD.MOV R5, RZ, RZ, -R0 ;  /* 0x000000ffff057224 */ /* 0x000fe400078e0a00 */
[----:B------:R-:W-:Y:S02]  /*0560*/  IMAD.SHL.U32 R29, R0, 0x80, RZ ;  /* 0x00000080001d7824 */ /* 0x000fe400078e00ff */
[----:B------:R-:W-:Y:S01]  /*0570*/  IMAD R5, R8, R5, R13 ;  /* 0x0000000508057224 */ /* 0x000fe200078e020d */
[----:B------:R-:W-:Y:S02]  /*0580*/  CS2R R8, SRZ ;  /* 0x0000000000087805 */ /* 0x000fe4000001ff00 */
[----:B------:R-:W-:Y:S01]  /*0590*/  CS2R R12, SRZ ;  /* 0x00000000000c7805 */ /* 0x000fe2000001ff00 */
[----:B------:R-:W-:-:S04]  /*05a0*/  IMAD.IADD R5, R4, 0x1, R5 ;  /* 0x0000000104057824 */ /* 0x000fc800078e0205 */
[----:B------:R-:W-:Y:S01]  /*05b0*/  IMAD R28, R5, 0x200, R6 ;  /* 0x00000200051c7824 */ /* 0x000fe200078e0206 */
[----:B------:R-:W-:Y:S02]  /*05c0*/  CS2R R4, SRZ ;  /* 0x0000000000047805 */ /* 0x000fe4000001ff00 */
[----:B------:R-:W-:Y:S02]  /*05d0*/  CS2R R6, SRZ ;  /* 0x0000000000067805 */ /* 0x000fe4000001ff00 */
[----:B------:R3:W-:Y:S04]  /*05e0*/  STL [R1+0x8e8], R28 ;  /* 0x0008e81c01007387 */ /* 0x0007e80000100800 */
[----:B------:R3:W-:Y:S04]  /*05f0*/  STL [R1+0x1c], RZ ;  /* 0x00001cff01007387 */ /* 0x0007e80000100800 */
[----:B------:R3:W-:Y:S04]  /*0600*/  STL [R1], RZ ;  /* 0x000000ff01007387 */ /* 0x0007e80000100800 */
[----:B------:R3:W-:Y:S04]  /*0610*/  STL [R1+0x4], RZ ;  /* 0x000004ff01007387 */ /* 0x0007e80000100800 */
        /* <DEDUP_REMOVED lines=34> */
[----:B------:R3:W-:Y:S01]  /*0840*/  STL [R1+0x3e4], R29 ;  /* 0x0003e41d01007387 */ /* 0x0007e20000100800 */
[----:B----4-:R-:W-:Y:S05]  /*0850*/  BRA.U !UP0, `(.L_x_0) ;  /* 0x0000021508687547 */ /* 0x010fea000b800000 */
[----:B------:R-:W-:Y:S01]  /*0860*/  IABS R0, R2 ;  /* 0x0000000200007213 */ /* 0x000fe20000000000 */
[----:B------:R-:W0:Y:S01]  /*0870*/  S2R R27, SR_TID.X ;  /* 0x00000000001b7919 */ /* 0x000e220000002100 */
[----:B------:R-:W-:Y:S01]  /*0880*/  IABS R4, R3 ;  /* 0x0000000300047213 */ /* 0x000fe20000000000 */
[----:B------:R-:W1:Y:S01]  /*0890*/  LDCU UR5, c[0x0][0x3ac] ;  /* 0x00007580ff0577ac */ /* 0x000e620008000800 */
[----:B------:R-:W2:Y:S01]  /*08a0*/  I2F.RP R5, R0 ;  /* 0x0000000000057306 */ /* 0x000ea20000209400 */
[----:B------:R-:W-:Y:S01]  /*08b0*/  ISETP.GE.AND P3, PT, R28, RZ, PT ;  /* 0x000000ff1c00720c */ /* 0x000fe20003f66270 */
[----:B------:R4:W-:Y:S01]  /*08c0*/  STL [R1+0x930], R3 ;  /* 0x0009300301007387 */ /* 0x0009e20000100800 */
[----:B------:R-:W-:Y:S01]  /*08d0*/  ISETP.NE.AND P6, PT, R2, RZ, PT ;  /* 0x000000ff0200720c */ /* 0x000fe20003fc5270 */
[----:B------:R-:W5:Y:S04]  /*08e0*/  LDCU.128 UR12, c[0x0][0x380] ;  /* 0x00007000ff0c77ac */ /* 0x000f680008000c00 */
[----:B------:R-:W3:Y:S01]  /*08f0*/  I2F.RP R10, R4 ;  /* 0x00000004000a7306 */ /* 0x000ee20000209400 */
[----:B------:R-:W0:Y:S01]  /*0900*/  LDCU UR6, c[0x0][0x3b0] ;  /* 0x00007600ff0677ac */ /* 0x000e220008000800 */
[----:B------:R-:W0:Y:S06]  /*0910*/  LDCU UR4, c[0x0][0x3a4] ;  /* 0x00007480ff0477ac */ /* 0x000e2c0008000800 */
[----:B--2---:R-:W2:Y:S01]  /*0920*/  MUFU.RCP R5, R5 ;  /* 0x0000000500057308 */ /* 0x004ea20000001000 */
[----:B------:R-:W1:Y:S07]  /*0930*/  LDCU UR16, c[0x0][0x3a0] ;  /* 0x00007400ff1077ac */ /* 0x000e6e0008000800 */
[----:B---3--:R-:W3:Y:S01]  /*0940*/  MUFU.RCP R10, R10 ;  /* 0x0000000a000a7308 */ /* 0x008ee20000001000 */
[----:B--2---:R-:W-:Y:S01]  /*0950*/  VIADD R6, R5, 0xffffffe ;  /* 0x0ffffffe05067836 */ /* 0x004fe20000000000 */
[----:B0-----:R-:W-:-:S06]  /*0960*/  SHF.R.U32.HI R5, RZ, 0x7, R27 ;  /* 0x00000007ff057819 */ /* 0x001fcc000001161b */
[----:B------:R0:W2:Y:S01]  /*0970*/  F2I.FTZ.U32.TRUNC.NTZ R7, R6 ;  /* 0x0000000600077305 */ /* 0x0000a2000021f000 */
[----:B------:R-:W-:Y:S01]  /*0980*/  SGXT.U32 R5, R5, 0x2 ;  /* 0x000000020505781a */ /* 0x000fe20000000000 */
[----:B---3--:R-:W-:Y:S01]  /*0990*/  VIADD R8, R10, 0xffffffe ;  /* 0x0ffffffe0a087836 */ /* 0x008fe20000000000 */
[----:B------:R-:W-:-:S05]  /*09a0*/  IABS R10, R28 ;  /* 0x0000001c000a7213 */ /* 0x000fca0000000000 */
[----:B------:R-:W3:Y:S01]  /*09b0*/  F2I.FTZ.U32.TRUNC.NTZ R9, R8 ;  /* 0x0000000800097305 */ /* 0x000ee2000021f000 */
[----:B0-----:R-:W-:Y:S02]  /*09c0*/  IMAD.MOV.U32 R6, RZ, RZ, RZ ;  /* 0x000000ffff067224 */ /* 0x001fe400078e00ff */
[----:B--2---:R-:W-:-:S04]  /*09d0*/  IMAD.MOV R11, RZ, RZ, -R7 ;  /* 0x000000ffff0b7224 */ /* 0x004fc800078e0a07 */
[----:B------:R-:W-:-:S04]  /*09e0*/  IMAD R11, R11, R0, RZ ;  /* 0x000000000b0b7224 */ /* 0x000fc800078e02ff */
[----:B------:R-:W-:Y:S01]  /*09f0*/  IMAD.HI.U32 R7, R7, R11, R6 ;  /* 0x0000000b07077227 */ /* 0x000fe200078e0006 */
[----:B------:R-:W-:-:S03]  /*0a00*/  LOP3.LUT R6, R29, R5, RZ, 0xfc, !PT ;  /* 0x000000051d067212 */ /* 0x000fc600078efcff */
[----:B---3--:R-:W-:Y:S01]  /*0a10*/  IMAD.MOV R5, RZ, RZ, -R9 ;  /* 0x000000ffff057224 */ /* 0x008fe200078e0a09 */
[C---:B------:R-:W-:Y:S01]  /*0a20*/  LOP3.LUT R11, R6.reuse, 0x7c, RZ, 0xfc, !PT ;  /* 0x0000007c060b7812 */ /* 0x040fe200078efcff */
[----:B------:R-:W-:Y:S01]  /*0a30*/  IMAD.HI.U32 R7, R7, R10, RZ ;  /* 0x0000000a07077227 */ /* 0x000fe200078e00ff */
[C---:B------:R-:W-:Y:S02]  /*0a40*/  LOP3.LUT R12, R6.reuse, 0x70, RZ, 0xfc, !PT ;  /* 0x00000070060c7812 */ /* 0x040fe400078efcff */
[----:B------:R-:W-:Y:S01]  /*0a50*/  IABS R8, R11 ;  /* 0x0000000b00087213 */ /* 0x000fe20000000000 */
[----:B------:R-:W-:Y:S01]  /*0a60*/  IMAD.MOV R7, RZ, RZ, -R7 ;  /* 0x000000ffff077224 */ /* 0x000fe200078e0a07 */
[----:B------:R-:W-:Y:S01]  /*0a70*/  IABS R13, R12 ;  /* 0x0000000c000d7213 */ /* 0x000fe20000000000 */
[----:B------:R-:W-:Y:S01]  /*0a80*/  IMAD R5, R5, R4, RZ ;  /* 0x0000000405057224 */ /* 0x000fe200078e02ff */
[----:B------:R-:W-:Y:S01]  /*0a90*/  LOP3.LUT R20, R6, 0x64, RZ, 0xfc, !PT ;  /* 0x0000006406147812 */ /* 0x000fe200078efcff */
[----:B------:R-:W-:Y:S01]  /*0aa0*/  IMAD R7, R0, R7, R10 ;  /* 0x0000000700077224 */ /* 0x000fe200078e020a */
[----:B------:R-:W-:Y:S01]  /*0ab0*/  LOP3.LUT R19, R6, 0x60, RZ, 0xfc, !PT ;  /* 0x0000006006137812 */ /* 0x000fe200078efcff */
[----:B------:R-:W-:Y:S01]  /*0ac0*/  IMAD.MOV.U32 R10, RZ, RZ, R8 ;  /* 0x000000ffff0a7224 */ /* 0x000fe200078e0008 */
[----:B------:R-:W-:Y:S01]  /*0ad0*/  IABS R14, R20 ;  /* 0x00000014000e7213 */ /* 0x000fe20000000000 */
[----:B------:R-:W-:Y:S01]  /*0ae0*/  IMAD.MOV.U32 R8, RZ, RZ, RZ ;  /* 0x000000ffff087224 */ /* 0x000fe200078e00ff */
[----:B------:R-:W-:-:S02]  /*0af0*/  ISETP.GT.U32.AND P0, PT, R0, R7, PT ;  /* 0x000000070000720c */ /* 0x000fc40003f04070 */
[----:B------:R-:W-:Y:S01]  /*0b00*/  IABS R15, R19 ;  /* 0x00000013000f7213 */ /* 0x000fe20000000000 */
[----:B------:R-:W-:Y:S01]  /*0b10*/  IMAD.HI.U32 R5, R9, R5, R8 ;  /* 0x0000000509057227 */ /* 0x000fe200078e0008 */
[C---:B------:R-:W-:Y:S02]  /*0b20*/  LOP3.LUT R18, R6.reuse, 0x5c, RZ, 0xfc, !PT ;  /* 0x0000005c06127812 */ /* 0x040fe400078efcff */
[----:B------:R-:W-:Y:S02]  /*0b30*/  LOP3.LUT R27, R6, 0x30, RZ, 0xfc, !PT ;  /* 0x00000030061b7812 */ /* 0x000fe400078efcff */
[----:B------:R-:W-:Y:S01]  /*0b40*/  IABS R16, R18 ;  /* 0x0000001200107213 */ /* 0x000fe20000000000 */
[----:B------:R-:W-:-:S04]  /*0b50*/  IMAD.HI.U32 R8, R5, R10, RZ ;  /* 0x0000000a05087227 */ /* 0x000fc800078e00ff */
[----:B------:R-:W-:Y:S01]  /*0b60*/  @!P0 IMAD.IADD R7, R7, 0x1, -R0 ;  /* 0x0000000107078824 */ /* 0x000fe200078e0a00 */
[----:B------:R-:W-:Y:S01]  /*0b70*/  ISETP.GE.AND P0, PT, R11, RZ, PT ;  /* 0x000000ff0b00720c */ /* 0x000fe20003f06270 */
[----:B------:R-:W-:Y:S01]  /*0b80*/  IMAD.MOV R9, RZ, RZ, -R8 ;  /* 0x000000ffff097224 */ /* 0x000fe200078e0a08 */
[----:B------:R-:W-:Y:S02]  /*0b90*/  LOP3.LUT R8, R6, 0x78, RZ, 0xfc, !PT ;  /* 0x0000007806087812 */ /* 0x000fe400078efcff */
[----:B------:R-:W-:Y:S01]  /*0ba0*/  ISETP.GT.U32.AND P2, PT, R0, R7, PT ;  /* 0x000000070000720c */ /* 0x000fe20003f44070 */
[----:B------:R-:W-:Y:S01]  /*0bb0*/  IMAD R9, R4, R9, R10 ;  /* 0x0000000904097224 */ /* 0x000fe200078e020a */
[----:B------:R-:W-:Y:S02]  /*0bc0*/  IABS R11, R8 ;  /* 0x00000008000b7213 */ /* 0x000fe40000000000 */
[----:B------:R-:W-:Y:S02]  /*0bd0*/  ISETP.GE.AND P4, PT, R8, RZ, PT ;  /* 0x000000ff0800720c */ /* 0x000fe40003f86270 */
[----:B------:R-:W-:-:S02]  /*0be0*/  LOP3.LUT R8, R6, 0x74, RZ, 0xfc, !PT ;  /* 0x0000007406087812 */ /* 0x000fc400078efcff */
[----:B------:R-:W-:Y:S02]  /*0bf0*/  ISETP.GT.U32.AND P5, PT, R4, R9, PT ;  /* 0x000000090400720c */ /* 0x000fe40003fa4070 */
[----:B------:R-:W-:Y:S02]  /*0c00*/  IABS R17, R8 ;  /* 0x0000000800117213 */ /* 0x000fe40000000000 */
[----:B------:R-:W-:Y:S01]  /*0c10*/  ISETP.GE.AND P1, PT, R8, RZ, PT ;  /* 0x000000ff0800720c */ /* 0x000fe20003f26270 */
[----:B------:R-:W-:-:S04]  /*0c20*/  IMAD.HI.U32 R8, R5, R11, RZ ;  /* 0x0000000b05087227 */ /* 0x000fc800078e00ff */
[----:B------:R-:W-:Y:S02]  /*0c30*/  @!P2 IMAD.IADD R7, R7, 0x1, -R0 ;  /* 0x000000010707a824 */ /* 0x000fe400078e0a00 */
[----:B------:R-:W-:Y:S02]  /*0c40*/  IMAD.MOV R10, RZ, RZ, -R8 ;  /* 0x000000ffff0a7224 */ /* 0x000fe400078e0a08 */
[----:B------:R-:W-:-:S04]  /*0c50*/  IMAD.HI.U32 R0, R5, R17, RZ ;  /* 0x0000001105007227 */ /* 0x000fc800078e00ff */
[C---:B------:R-:W-:Y:S02]  /*0c60*/  IMAD R11, R4.reuse, R10, R11 ;  /* 0x0000000a040b7224 */ /* 0x040fe400078e020b */
[----:B------:R-:W-:Y:S02]  /*0c70*/  IMAD.MOV R10, RZ, RZ, -R0 ;  /* 0x000000ffff0a7224 */ /* 0x000fe400078e0a00 */
[----:B------:R-:W-:Y:S01]  /*0c80*/  @!P5 IMAD.IADD R9, R9, 0x1, -R4 ;  /* 0x000000010909d824 */ /* 0x000fe200078e0a04 */
[----:B------:R-:W-:Y:S01]  /*0c90*/  ISETP.GT.U32.AND P2, PT, R4, R11, PT ;  /* 0x0000000b0400720c */ /* 0x000fe20003f44070 */
[----:B------:R-:W-:Y:S01]  /*0ca0*/  IMAD.MOV.U32 R0, RZ, RZ, R7 ;  /* 0x000000ffff007224 */ /* 0x000fe200078e0007 */
[----:B------:R-:W-:Y:S01]  /*0cb0*/  LOP3.LUT R7, R6, 0x6c, RZ, 0xfc, !PT ;  /* 0x0000006c06077812 */ /* 0x000fe200078efcff */
[C---:B------:R-:W-:Y:S01]  /*0cc0*/  IMAD R17, R4.reuse, R10, R17 ;  /* 0x0000000a04117224 */ /* 0x040fe200078e0211 */
[C---:B------:R-:W-:Y:S01]  /*0cd0*/  ISETP.GT.U32.AND P5, PT, R4.reuse, R9, PT ;  /* 0x000000090400720c */ /* 0x040fe20003fa4070 */
[----:B------:R-:W-:Y:S01]  /*0ce0*/  @!P3 IMAD.MOV R0, RZ, RZ, -R0 ;  /* 0x000000ffff00b224 */ /* 0x000fe200078e0a00 */
[----:B------:R-:W-:Y:S01]  /*0cf0*/  @!P6 LOP3.LUT R0, RZ, R2, RZ, 0x33, !PT ;  /* 0x00000002ff00e212 */ /* 0x000fe200078e33ff */
[----:B------:R-:W-:Y:S01]  /*0d00*/  IMAD.HI.U32 R8, R5, R13, RZ ;  /* 0x0000000d05087227 */ /* 0x000fe200078e00ff */
[----:B------:R-:W-:-:S02]  /*0d10*/  ISETP.GT.U32.AND P6, PT, R4, R17, PT ;  /* 0x000000110400720c */ /* 0x000fc40003fc4070 */
[----:B------:R-:W-:Y:S01]  /*0d20*/  IABS R2, R7 ;  /* 0x0000000700027213 */ /* 0x000fe20000000000 */
[----:B------:R-:W-:Y:S01]  /*0d30*/  IMAD.MOV R8, RZ, RZ, -R8 ;  /* 0x000000ffff087224 */ /* 0x000fe200078e0a08 */
[----:B------:R-:W-:Y:S01]  /*0d40*/  LOP3.LUT R10, R6, 0x68, RZ, 0xfc, !PT ;  /* 0x00000068060a7812 */ /* 0x000fe200078efcff */
[--C-:B------:R-:W-:Y:S01]  /*0d50*/  @!P2 IMAD.IADD R11, R11, 0x1, -R4.reuse ;  /* 0x000000010b0ba824 */ /* 0x100fe200078e0a04 */
[----:B------:R-:W-:Y:S01]  /*0d60*/  STL [R1+0x918], R0 ;  /* 0x0009180001007387 */ /* 0x000fe20000100800 */
[C---:B------:R-:W-:Y:S01]  /*0d70*/  IMAD R13, R4.reuse, R8, R13 ;  /* 0x00000008040d7224 */ /* 0x040fe200078e020d */
[----:B------:R-:W-:Y:S01]  /*0d80*/  IABS R8, R10 ;  /* 0x0000000a00087213 */ /* 0x000fe20000000000 */
[--C-:B------:R-:W-:Y:S01]  /*0d90*/  @!P5 IMAD.IADD R9, R9, 0x1, -R4.reuse ;  /* 0x000000010909d824 */ /* 0x100fe200078e0a04 */
[C---:B------:R-:W-:Y:S02]  /*0da0*/  ISETP.GT.U32.AND P2, PT, R4.reuse, R11, PT ;  /* 0x0000000b0400720c */ /* 0x040fe40003f44070 */
[----:B------:R-:W-:Y:S01]  /*0db0*/  ISETP.GT.U32.AND P5, PT, R4, R13, PT ;  /* 0x0000000d0400720c */ /* 0x000fe20003fa4070 */
[----:B------:R-:W-:Y:S01]  /*0dc0*/  @!P6 IMAD.IADD R17, R17, 0x1, -R4 ;  /* 0x000000011111e824 */ /* 0x000fe200078e0a04 */
[----:B------:R-:W-:Y:S01]  /*0dd0*/  ISETP.GE.AND P3, PT, R12, RZ, PT ;  /* 0x000000ff0c00720c */ /* 0x000fe20003f66270 */
[----:B----4-:R-:W-:-:S02]  /*0de0*/  IMAD.MOV.U32 R3, RZ, RZ, R9 ;  /* 0x000000ffff037224 */ /* 0x010fc400078e0009 */
[----:B------:R-:W-:Y:S01]  /*0df0*/  IMAD.MOV.U32 R9, RZ, RZ, R2 ;  /* 0x000000ffff097224 */ /* 0x000fe200078e0002 */
[----:B------:R-:W-:Y:S01]  /*0e00*/  ISETP.GT.U32.AND P6, PT, R4, R17, PT ;  /* 0x000000110400720c */ /* 0x000fe20003fc4070 */
[----:B------:R-:W-:Y:S01]  /*0e10*/  @!P0 IMAD.MOV R3, RZ, RZ, -R3 ;  /* 0x000000ffff038224 */ /* 0x000fe200078e0a03 */
[----:B------:R-:W-:Y:S01]  /*0e20*/  ISETP.GE.AND P0, PT, R7, RZ, PT ;  /* 0x000000ff0700720c */ /* 0x000fe20003f06270 */
[----:B------:R-:W-:-:S03]  /*0e30*/  IMAD.HI.U32 R2, R5, R9, RZ ;  /* 0x0000000905027227 */ /* 0x000fc600078e00ff */
[----:B------:R0:W-:Y:S01]  /*0e40*/  STL [R1+0x20], R3 ;  /* 0x0000200301007387 */ /* 0x0001e20000100800 */
[----:B------:R-:W-:Y:S02]  /*0e50*/  IMAD.MOV R2, RZ, RZ, -R2 ;  /* 0x000000ffff027224 */ /* 0x000fe400078e0a02 */
[--C-:B------:R-:W-:Y:S02]  /*0e60*/  @!P5 IMAD.IADD R13, R13, 0x1, -R4.reuse ;  /* 0x000000010d0dd824 */ /* 0x100fe400078e0a04 */
[C---:B------:R-:W-:Y:S02]  /*0e70*/  IMAD R9, R4.reuse, R2, R9 ;  /* 0x0000000204097224 */ /* 0x040fe400078e0209 */
[----:B------:R-:W-:Y:S01]  /*0e80*/  @!P6 IMAD.IADD R17, R17, 0x1, -R4 ;  /* 0x000000011111e824 */ /* 0x000fe200078e0a04 */
[C---:B------:R-:W-:Y:S01]  /*0e90*/  ISETP.GT.U32.AND P5, PT, R4.reuse, R13, PT ;  /* 0x0000000d0400720c */ /* 0x040fe20003fa4070 */
[----:B------:R-:W-:Y:S01]  /*0ea0*/  IMAD.HI.U32 R2, R5, R14, RZ ;  /* 0x0000000e05027227 */ /* 0x000fe200078e00ff */
[----:B------:R-:W-:-:S03]  /*0eb0*/  ISETP.GT.U32.AND P6, PT, R4, R9, PT ;  /* 0x000000090400720c */ /* 0x000fc60003fc4070 */
[----:B------:R-:W-:-:S04]  /*0ec0*/  IMAD.HI.U32 R7, R5, R8, RZ ;  /* 0x0000000805077227 */ /* 0x000fc800078e00ff */
[----:B------:R-:W-:Y:S02]  /*0ed0*/  IMAD.MOV R21, RZ, RZ, -R2 ;  /* 0x000000ffff157224 */ /* 0x000fe400078e0a02 */
[----:B------:R-:W-:Y:S02]  /*0ee0*/  IMAD.MOV R7, RZ, RZ, -R7 ;  /* 0x000000ffff077224 */ /* 0x000fe400078e0a07 */
[C---:B------:R-:W-:Y:S02]  /*0ef0*/  IMAD R14, R4.reuse, R21, R14 ;  /* 0x00000015040e7224 */ /* 0x040fe400078e020e */
[----:B------:R-:W-:Y:S01]  /*0f00*/  IMAD R7, R4, R7, R8 ;  /* 0x0000000704077224 */ /* 0x000fe200078e0208 */
[----:B------:R-:W-:Y:S01]  /*0f10*/  LOP3.LUT R8, R6, 0x58, RZ, 0xfc, !PT ;  /* 0x0000005806087812 */ /* 0x000fe200078efcff */
[--C-:B------:R-:W-:Y:S01]  /*0f20*/  @!P2 IMAD.IADD R11, R11, 0x1, -R4.reuse ;  /* 0x000000010b0ba824 */ /* 0x100fe200078e0a04 */
[----:B------:R-:W-:Y:S01]  /*0f30*/  ISETP.GE.AND P2, PT, R10, RZ, PT ;  /* 0x000000ff0a00720c */ /* 0x000fe20003f46270 */
[--C-:B------:R-:W-:Y:S01]  /*0f40*/  @!P6 IMAD.IADD R9, R9, 0x1, -R4.reuse ;  /* 0x000000010909e824 */ /* 0x100fe200078e0a04 */
[C---:B------:R-:W-:Y:S01]  /*0f50*/  ISETP.GT.U32.AND P6, PT, R4.reuse, R14, PT ;  /* 0x0000000e0400720c */ /* 0x040fe20003fc4070 */
[----:B------:R-:W-:Y:S01]  /*0f60*/  @!P5 IMAD.IADD R13, R13, 0x1, -R4 ;  /* 0x000000010d0dd824 */ /* 0x000fe200078e0a04 */
[----:B------:R-:W-:Y:S01]  /*0f70*/  ISETP.GT.U32.AND P5, PT, R4, R7, PT ;  /* 0x000000070400720c */ /* 0x000fe20003fa4070 */
[----:B0-----:R-:W-:Y:S01]  /*0f80*/  IMAD.MOV.U32 R3, RZ, RZ, R11 ;  /* 0x000000ffff037224 */ /* 0x001fe200078e000b */
[----:B------:R-:W-:Y:S01]  /*0f90*/  LOP3.LUT R10, R6, 0x54, RZ, 0xfc, !PT ;  /* 0x00000054060a7812 */ /* 0x000fe200078efcff */
[----:B------:R-:W-:Y:S01]  /*0fa0*/  IMAD.MOV.U32 R0, RZ, RZ, R17 ;  /* 0x000000ffff007224 */ /* 0x000fe200078e0011 */
[----:B------:R-:W-:Y:S01]  /*0fb0*/  IABS R2, R8 ;  /* 0x0000000800027213 */ /* 0x000fe20000000000 */
[----:B------:R-:W-:-:S04]  /*0fc0*/  IMAD.HI.U32 R12, R5, R15, RZ ;  /* 0x0000000f050c7227 */ /* 0x000fc800078e00ff */
[----:B------:R-:W-:Y:S02]  /*0fd0*/  @!P4 IMAD.MOV R3, RZ, RZ, -R3 ;  /* 0x000000ffff03c224 */ /* 0x000fe400078e0a03 */
[----:B------:R-:W-:Y:S02]  /*0fe0*/  @!P1 IMAD.MOV R0, RZ, RZ, -R0 ;  /* 0x000000ffff009224 */ /* 0x000fe400078e0a00 */
[----:B------:R-:W-:Y:S01]  /*0ff0*/  IMAD.MOV R12, RZ, RZ, -R12 ;  /* 0x000000ffff0c7224 */ /* 0x000fe200078e0a0c */
[----:B------:R-:W-:Y:S01]  /*1000*/  STL [R1+0x1c], R3 ;  /* 0x00001c0301007387 */ /* 0x000fe20000100800 */
[--C-:B------:R-:W-:Y:S01]  /*1010*/  @!P6 IMAD.IADD R14, R14, 0x1, -R4.reuse ;  /* 0x000000010e0ee824 */ /* 0x100fe200078e0a04 */
[C---:B------:R-:W-:Y:S01]  /*1020*/  ISETP.GT.U32.AND P6, PT, R4.reuse, R9, PT ;  /* 0x000000090400720c */ /* 0x040fe20003fc4070 */
[C---:B------:R-:W-:Y:S01]  /*1030*/  IMAD R15, R4.reuse, R12, R15 ;  /* 0x0000000c040f7224 */ /* 0x040fe200078e020f */
[----:B------:R0:W-:Y:S01]  /*1040*/  STL [R1+0x18], R0 ;  /* 0x0000180001007387 */ /* 0x0001e20000100800 */
[----:B------:R-:W-:Y:S01]  /*1050*/  @!P5 IMAD.IADD R7, R7, 0x1, -R4 ;  /* 0x000000010707d824 */ /* 0x000fe200078e0a04 */
[----:B------:R-:W-:Y:S01]  /*1060*/  IABS R12, R10 ;  /* 0x0000000a000c7213 */ /* 0x000fe20000000000 */
[----:B------:R-:W-:Y:S01]  /*1070*/  IMAD.HI.U32 R21, R5, R16, RZ ;  /* 0x0000001005157227 */ /* 0x000fe200078e00ff */
[----:B------:R-:W-:-:S02]  /*1080*/  ISETP.GT.U32.AND P4, PT, R4, R14, PT ;  /* 0x0000000e0400720c */ /* 0x000fc40003f84070 */
[----:B------:R-:W-:Y:S01]  /*1090*/  ISETP.GE.AND P5, PT, R20, RZ, PT ;  /* 0x000000ff1400720c */ /* 0x000fe20003fa6270 */
[----:B------:R-:W-:Y:S01]  /*10a0*/  IMAD.HI.U32 R20, R5, R2, RZ ;  /* 0x0000000205147227 */ /* 0x000fe200078e00ff */
[----:B------:R-:W-:-:S03]  /*10b0*/  ISETP.GT.U32.AND P1, PT, R4, R7, PT ;  /* 0x000000070400720c */ /* 0x000fc60003f24070 */
[----:B0-----:R-:W-:Y:S02]  /*10c0*/  IMAD.MOV.U32 R0, RZ, RZ, R13 ;  /* 0x000000ffff007224 */ /* 0x001fe400078e000d */
[----:B------:R-:W-:Y:S02]  /*10d0*/  IMAD.MOV R21, RZ, RZ, -R21 ;  /* 0x000000ffff157224 */ /* 0x000fe400078e0a15 */
[----:B------:R-:W-:Y:S01]  /*10e0*/  @!P3 IMAD.MOV R0, RZ, RZ, -R0 ;  /* 0x000000ffff00b224 */ /* 0x000fe200078e0a00 */
[C---:B------:R-:W-:Y:S01]  /*10f0*/  ISETP.GT.U32.AND P3, PT, R4.reuse, R15, PT ;  /* 0x0000000f0400720c */ /* 0x040fe20003f64070 */
[----:B------:R-:W-:Y:S02]  /*1100*/  IMAD.MOV.U32 R13, RZ, RZ, R12 ;  /* 0x000000ffff0d7224 */ /* 0x000fe400078e000c */
[----:B------:R-:W-:Y:S01]  /*1110*/  IMAD.MOV R11, RZ, RZ, -R20 ;  /* 0x000000ffff0b7224 */ /* 0x000fe200078e0a14 */
[----:B------:R0:W-:Y:S01]  /*1120*/  STL [R1+0x8], R0 ;  /* 0x0000080001007387 */ /* 0x0001e20000100800 */
[----:B------:R-:W-:-:S02]  /*1130*/  IMAD R16, R4, R21, R16 ;  /* 0x0000001504107224 */ /* 0x000fc400078e0210 */
[----:B------:R-:W-:-:S04]  /*1140*/  IMAD.HI.U32 R12, R5, R13, RZ ;  /* 0x0000000d050c7227 */ /* 0x000fc800078e00ff */
[----:B------:R-:W-:Y:S01]  /*1150*/  IMAD R17, R4, R11, R2 ;  /* 0x0000000b04117224 */ /* 0x000fe200078e0202 */
[----:B------:R-:W-:Y:S01]  /*1160*/  LOP3.LUT R2, R6, 0x50, RZ, 0xfc, !PT ;  /* 0x0000005006027812 */ /* 0x000fe200078efcff */
[----:B------:R-:W-:Y:S01]  /*1170*/  @!P6 IMAD.IADD R9, R9, 0x1, -R4 ;  /* 0x000000010909e824 */ /* 0x000fe200078e0a04 */
[----:B------:R-:W-:Y:S01]  /*1180*/  ISETP.GT.U32.AND P6, PT, R4, R16, PT ;  /* 0x000000100400720c */ /* 0x000fe20003fc4070 */
[----:B------:R-:W-:Y:S01]  /*1190*/  IMAD.MOV R12, RZ, RZ, -R12 ;  /* 0x000000ffff0c7224 */ /* 0x000fe200078e0a0c */
[----:B------:R-:W-:Y:S01]  /*11a0*/  LOP3.LUT R11, R6, 0x4c, RZ, 0xfc, !PT ;  /* 0x0000004c060b7812 */ /* 0x000fe200078efcff */
[--C-:B------:R-:W-:Y:S01]  /*11b0*/  @!P3 IMAD.IADD R15, R15, 0x1, -R4.reuse ;  /* 0x000000010f0fb824 */ /* 0x100fe200078e0a04 */
[----:B------:R-:W-:Y:S01]  /*11c0*/  ISETP.GE.AND P3, PT, R18, RZ, PT ;  /* 0x000000ff1200720c */ /* 0x000fe20003f66270 */
[--C-:B------:R-:W-:Y:S01]  /*11d0*/  @!P4 IMAD.IADD R14, R14, 0x1, -R4.reuse ;  /* 0x000000010e0ec824 */ /* 0x100fe200078e0a04 */
[----:B------:R-:W-:Y:S01]  /*11e0*/  ISETP.GE.AND P4, PT, R19, RZ, PT ;  /* 0x000000ff1300720c */ /* 0x000fe20003f86270 */
[----:B------:R-:W-:Y:S01]  /*11f0*/  @!P1 IMAD.IADD R7, R7, 0x1, -R4 ;  /* 0x0000000107079824 */ /* 0x000fe200078e0a04 */
[C---:B------:R-:W-:Y:S01]  /*1200*/  ISETP.GT.U32.AND P1, PT, R4.reuse, R17, PT ;  /* 0x000000110400720c */ /* 0x040fe20003f24070 */
[C---:B------:R-:W-:Y:S01]  /*1210*/  IMAD R18, R4.reuse, R12, R13 ;  /* 0x0000000c04127224 */ /* 0x040fe200078e020d */
[----:B------:R-:W-:Y:S01]  /*1220*/  IABS R19, R2 ;  /* 0x0000000200137213 */ /* 0x000fe20000000000 */
[----:B------:R-:W-:Y:S01]  /*1230*/  @!P5 IMAD.MOV R14, RZ, RZ, -R14 ;  /* 0x000000ffff0ed224 */ /* 0x000fe200078e0a0e */
[----:B------:R-:W-:Y:S01]  /*1240*/  IABS R20, R11 ;  /* 0x0000000b00147213 */ /* 0x000fe20000000000 */
[----:B0-----:R-:W-:Y:S01]  /*1250*/  IMAD.MOV.U32 R0, RZ, RZ, R7 ;  /* 0x000000ffff007224 */ /* 0x001fe200078e0007 */
[----:B------:R-:W-:Y:S01]  /*1260*/  ISETP.GT.U32.AND P5, PT, R4, R18, PT ;  /* 0x000000120400720c */ /* 0x000fe20003fa4070 */
[----:B------:R-:W-:-:S04]  /*1270*/  IMAD.HI.U32 R7, R5, R19, RZ ;  /* 0x0000001305077227 */ /* 0x000fc800078e00ff */
[--C-:B------:R-:W-:Y:S01]  /*1280*/  @!P6 IMAD.IADD R16, R16, 0x1, -R4.reuse ;  /* 0x000000011010e824 */ /* 0x100fe200078e0a04 */
[C---:B------:R-:W-:Y:S01]  /*1290*/  ISETP.GT.U32.AND P6, PT, R4.reuse, R15, PT ;  /* 0x0000000f0400720c */ /* 0x040fe20003fc4070 */
[----:B------:R-:W-:Y:S02]  /*12a0*/  IMAD.MOV.U32 R3, RZ, RZ, R9 ;  /* 0x000000ffff037224 */ /* 0x000fe400078e0009 */
[----:B------:R-:W-:Y:S02]  /*12b0*/  IMAD.MOV R7, RZ, RZ, -R7 ;  /* 0x000000ffff077224 */ /* 0x000fe400078e0a07 */
[----:B------:R-:W-:Y:S02]  /*12c0*/  @!P1 IMAD.IADD R17, R17, 0x1, -R4 ;  /* 0x0000000111119824 */ /* 0x000fe400078e0a04 */
[----:B------:R-:W-:Y:S01]  /*12d0*/  @!P0 IMAD.MOV R3, RZ, RZ, -R3 ;  /* 0x000000ffff038224 */ /* 0x000fe200078e0a03 */
[----:B------:R-:W-:Y:S01]  /*12e0*/  ISETP.GT.U32.AND P0, PT, R4, R16, PT ;  /* 0x000000100400720c */ /* 0x000fe20003f04070 */
[----:B------:R-:W-:Y:S01]  /*12f0*/  @!P2 IMAD.MOV R0, RZ, RZ, -R0 ;  /* 0x000000ffff00a224 */ /* 0x000fe200078e0a00 */
[----:B------:R-:W-:Y:S01]  /*1300*/  ISETP.GE.AND P2, PT, R8, RZ, PT ;  /* 0x000000ff0800720c */ /* 0x000fe20003f46270 */
[C---:B------:R-:W-:Y:S01]  /*1310*/  IMAD R19, R4.reuse, R7, R19 ;  /* 0x0000000704137224 */ /* 0x040fe200078e0213 */
[----:B------:R-:W-:Y:S01]  /*1320*/  ISETP.GT.U32.AND P1, PT, R4, R17, PT ;  /* 0x000000110400720c */ /* 0x000fe20003f24070 */
[----:B------:R-:W-:Y:S01]  /*1330*/  IMAD.HI.U32 R8, R5, R20, RZ ;  /* 0x0000001405087227 */ /* 0x000fe200078e00ff */
[----:B------:R-:W-:Y:S01]  /*1340*/  LOP3.LUT R7, R6, 0x44, RZ, 0xfc, !PT ;  /* 0x0000004406077812 */ /* 0x000fe200078efcff */
[----:B------:R-:W-:Y:S02]  /*1350*/  STL [R1+0x4], R3 ;  /* 0x0000040301007387 */ /* 0x000fe40000100800 */
[----:B------:R-:W-:Y:S01]  /*1360*/  @!P5 IMAD.IADD R18, R18, 0x1, -R4 ;  /* 0x000000011212d824 */ /* 0x000fe200078e0a04 */
[----:B------:R-:W-:Y:S01]  /*1370*/  ISETP.GT.U32.AND P5, PT, R4, R19, PT ;  /* 0x000000130400720c */ /* 0x000fe20003fa4070 */
[----:B------:R-:W-:Y:S01]  /*1380*/  IMAD.MOV R9, RZ, RZ, -R8 ;  /* 0x000000ffff097224 */ /* 0x000fe200078e0a08 */
[----:B------:R-:W-:Y:S01]  /*1390*/  IABS R22, R7 ;  /* 0x0000000700167213 */ /* 0x000fe20000000000 */
[----:B------:R-:W-:Y:S01]  /*13a0*/  @!P0 IMAD.IADD R16, R16, 0x1, -R4 ;  /* 0x0000000110108824 */ /* 0x000fe200078e0a04 */
[----:B------:R-:W-:Y:S01]  /*13b0*/  ISETP.GE.AND P0, PT, R2, RZ, PT ;  /* 0x000000ff0200720c */ /* 0x000fe20003f06270 */
[----:B------:R-:W-:Y:S01]  /*13c0*/  IMAD R20, R4, R9, R20 ;  /* 0x0000000904147224 */ /* 0x000fe200078e0214 */
[----:B------:R-:W-:Y:S01]  /*13d0*/  LOP3.LUT R9, R6, 0x48, RZ, 0xfc, !PT ;  /* 0x0000004806097812 */ /* 0x000fe200078efcff */
[----:B------:R-:W-:Y:S01]  /*13e0*/  @!P1 IMAD.IADD R17, R17, 0x1, -R4 ;  /* 0x0000000111119824 */ /* 0x000fe200078e0a04 */
[----:B------:R-:W-:Y:S01]  /*13f0*/  ISETP.GE.AND P1, PT, R11, RZ, PT ;  /* 0x000000ff0b00720c */ /* 0x000fe20003f26270 */
[----:B------:R-:W-:Y:S01]  /*1400*/  @!P3 IMAD.MOV R16, RZ, RZ, -R16 ;  /* 0x000000ffff10b224 */ /* 0x000fe200078e0a10 */
[----:B------:R-:W-:Y:S01]  /*1410*/  IABS R21, R9 ;  /* 0x0000000900157213 */ /* 0x000fe20000000000 */
[--C-:B------:R-:W-:Y:S01]  /*1420*/  @!P6 IMAD.IADD R15, R15, 0x1, -R4.reuse ;  /* 0x000000010f0fe824 */ /* 0x100fe200078e0a04 */
[C---:B------:R-:W-:Y:S01]  /*1430*/  ISETP.GT.U32.AND P3, PT, R4.reuse, R20, PT ;  /* 0x000000140400720c */ /* 0x040fe20003f64070 */
[----:B------:R-:W-:Y:S01]  /*1440*/  @!P5 IMAD.IADD R19, R19, 0x1, -R4 ;  /* 0x000000011313d824 */ /* 0x000fe200078e0a04 */
[----:B------:R-:W-:Y:S01]  /*1450*/  ISETP.GT.U32.AND P5, PT, R4, R18, PT ;  /* 0x000000120400720c */ /* 0x000fe20003fa4070 */
[C---:B------:R-:W-:Y:S01]  /*1460*/  IMAD.HI.U32 R11, R5.reuse, R21, RZ ;  /* 0x00000015050b7227 */ /* 0x040fe200078e00ff */
[----:B------:R-:W-:Y:S01]  /*1470*/  ISETP.GE.AND P6, PT, R10, RZ, PT ;  /* 0x000000ff0a00720c */ /* 0x000fe20003fc6270 */
[----:B------:R0:W-:Y:S01]  /*1480*/  STL [R1], R0 ;  /* 0x0000000001007387 */ /* 0x0001e20000100800 */
[C---:B------:R-:W-:Y:S01]  /*1490*/  LOP3.LUT R2, R6.reuse, 0x40, RZ, 0xfc, !PT ;  /* 0x0000004006027812 */ /* 0x040fe200078efcff */
[----:B------:R-:W-:Y:S01]  /*14a0*/  IMAD.MOV R11, RZ, RZ, -R11 ;  /* 0x000000ffff0b7224 */ /* 0x000fe200078e0a0b */
[----:B------:R-:W-:Y:S01]  /*14b0*/  LOP3.LUT R8, R6, 0x3c, RZ, 0xfc, !PT ;  /* 0x0000003c06087812 */ /* 0x000fe200078efcff */
[----:B------:R-:W-:Y:S01]  /*14c0*/  IMAD.HI.U32 R10, R5, R22, RZ ;  /* 0x00000016050a7227 */ /* 0x000fe200078e00ff */
[----:B------:R-:W-:Y:S01]  /*14d0*/  IABS R23, R2 ;  /* 0x0000000200177213 */ /* 0x000fe20000000000 */
[----:B------:R2:W-:Y:S01]  /*14e0*/  STL [R1+0x91c], R14 ;  /* 0x00091c0e01007387 */ /* 0x0005e20000100800 */
[----:B------:R-:W-:Y:S01]  /*14f0*/  IABS R24, R8 ;  /* 0x0000000800187213 */ /* 0x000fe20000000000 */
[----:B------:R-:W-:-:S02]  /*1500*/  IMAD R21, R4, R11, R21 ;  /* 0x0000000b04157224 */ /* 0x000fc400078e0215 */
[----:B------:R-:W-:Y:S01]  /*1510*/  IMAD.MOV R10, RZ, RZ, -R10 ;  /* 0x000000ffff0a7224 */ /* 0x000fe200078e0a0a */
[----:B0-----:R-:W-:Y:S01]  /*1520*/  LOP3.LUT R0, R6, 0xc, RZ, 0xfc, !PT ;  /* 0x0000000c06007812 */ /* 0x001fe200078efcff */
[--C-:B------:R-:W-:Y:S01]  /*1530*/  @!P5 IMAD.IADD R18, R18, 0x1, -R4.reuse ;  /* 0x000000011212d824 */ /* 0x100fe200078e0a04 */
[----:B------:R-:W-:Y:S01]  /*1540*/  ISETP.GT.U32.AND P5, PT, R4, R21, PT ;  /* 0x000000150400720c */ /* 0x000fe20003fa4070 */
[----:B------:R-:W-:Y:S02]  /*1550*/  @!P3 IMAD.IADD R20, R20, 0x1, -R4 ;  /* 0x000000011414b824 */ /* 0x000fe400078e0a04 */
[----:B------:R-:W-:Y:S01]  /*1560*/  @!P4 IMAD.MOV R15, RZ, RZ, -R15 ;  /* 0x000000ffff0fc224 */ /* 0x000fe200078e0a0f */
[C---:B------:R-:W-:Y:S01]  /*1570*/  ISETP.GT.U32.AND P4, PT, R4.reuse, R19, PT ;  /* 0x000000130400720c */ /* 0x040fe20003f84070 */
[C---:B------:R-:W-:Y:S01]  /*1580*/  IMAD R22, R4.reuse, R10, R22 ;  /* 0x0000000a04167224 */ /* 0x040fe200078e0216 */
[----:B------:R-:W-:Y:S01]  /*1590*/  ISETP.GT.U32.AND P3, PT, R4, R20, PT ;  /* 0x000000140400720c */ /* 0x000fe20003f64070 */
[----:B------:R-:W-:Y:S01]  /*15a0*/  @!P2 IMAD.MOV R17, RZ, RZ, -R17 ;  /* 0x000000ffff11a224 */ /* 0x000fe200078e0a11 */
[----:B------:R-:W-:Y:S01]  /*15b0*/  ISETP.GE.AND P2, PT, R9, RZ, PT ;  /* 0x000000ff0900720c */ /* 0x000fe20003f46270 */
[----:B------:R-:W-:Y:S01]  /*15c0*/  IMAD.HI.U32 R9, R5, R23, RZ ;  /* 0x0000001705097227 */ /* 0x000fe200078e00ff */
[----:B------:R-:W-:Y:S01]  /*15d0*/  STL [R1+0x920], R15 ;  /* 0x0009200f01007387 */ /* 0x000fe20000100800 */
[----:B--2---:R-:W-:-:S02]  /*15e0*/  LOP3.LUT R14, R6, 0x10, RZ, 0xfc, !PT ;  /* 0x00000010060e7812 */ /* 0x004fc400078efcff */
[----:B------:R-:W-:Y:S01]  /*15f0*/  @!P6 IMAD.MOV R18, RZ, RZ, -R18 ;  /* 0x000000ffff12e224 */ /* 0x000fe200078e0a12 */
[C---:B------:R-:W-:Y:S01]  /*1600*/  ISETP.GT.U32.AND P6, PT, R4.reuse, R22, PT ;  /* 0x000000160400720c */ /* 0x040fe20003fc4070 */
[----:B------:R-:W-:Y:S01]  /*1610*/  IMAD.MOV R9, RZ, RZ, -R9 ;  /* 0x000000ffff097224 */ /* 0x000fe200078e0a09 */
[----:B------:R-:W-:Y:S01]  /*1620*/  STL [R1+0x924], R16 ;  /* 0x0009241001007387 */ /* 0x000fe20000100800 */
[--C-:B------:R-:W-:Y:S02]  /*1630*/  @!P5 IMAD.IADD R21, R21, 0x1, -R4.reuse ;  /* 0x000000011515d824 */ /* 0x100fe400078e0a04 */
[C---:B------:R-:W-:Y:S01]  /*1640*/  IMAD R23, R4.reuse, R9, R23 ;  /* 0x0000000904177224 */ /* 0x040fe200078e0217 */
[----:B------:R0:W-:Y:S01]  /*1650*/  STL [R1+0x928], R17 ;  /* 0x0009281101007387 */ /* 0x0001e20000100800 */
[--C-:B------:R-:W-:Y:S01]  /*1660*/  @!P4 IMAD.IADD R19, R19, 0x1, -R4.reuse ;  /* 0x000000011313c824 */ /* 0x100fe200078e0a04 */
[----:B------:R-:W-:Y:S01]  /*1670*/  ISETP.GT.U32.AND P5, PT, R4, R21, PT ;  /* 0x000000150400720c */ /* 0x000fe20003fa4070 */
[--C-:B------:R-:W-:Y:S01]  /*1680*/  @!P3 IMAD.IADD R20, R20, 0x1, -R4.reuse ;  /* 0x000000011414b824 */ /* 0x100fe200078e0a04 */
[----:B------:R-:W-:Y:S01]  /*1690*/  ISETP.GT.U32.AND P3, PT, R4, R23, PT ;  /* 0x000000170400720c */ /* 0x000fe20003f64070 */
[----:B------:R-:W-:Y:S01]  /*16a0*/  @!P0 IMAD.MOV R19, RZ, RZ, -R19 ;  /* 0x000000ffff138224 */ /* 0x000fe200078e0a13 */
[----:B------:R-:W-:Y:S01]  /*16b0*/  ISETP.GE.AND P0, PT, R2, RZ, PT ;  /* 0x000000ff0200720c */ /* 0x000fe20003f06270 */
[----:B------:R-:W-:Y:S01]  /*16c0*/  @!P6 IMAD.IADD R22, R22, 0x1, -R4 ;  /* 0x000000011616e824 */ /* 0x000fe200078e0a04 */
[----:B------:R-:W-:Y:S01]  /*16d0*/  LOP3.LUT R2, R6, 0x38, RZ, 0xfc, !PT ;  /* 0x0000003806027812 */ /* 0x000fe200078efcff */
[----:B------:R-:W-:Y:S01]  /*16e0*/  @!P1 IMAD.MOV R20, RZ, RZ, -R20 ;  /* 0x000000ffff149224 */ /* 0x000fe200078e0a14 */
[----:B------:R-:W-:Y:S01]  /*16f0*/  ISETP.GE.AND P4, PT, R7, RZ, PT ;  /* 0x000000ff0700720c */ /* 0x000fe20003f86270 */
[C---:B------:R-:W-:Y:S01]  /*1700*/  IMAD.HI.U32 R7, R5.reuse, R24, RZ ;  /* 0x0000001805077227 */ /* 0x040fe200078e00ff */
[----:B------:R-:W-:Y:S01]  /*1710*/  IABS R25, R2 ;  /* 0x0000000200197213 */ /* 0x000fe20000000000 */
[----:B------:R-:W-:Y:S01]  /*1720*/  STL [R1+0x92c], R18 ;  /* 0x00092c1201007387 */ /* 0x000fe20000100800 */
[----:B------:R-:W-:Y:S01]  /*1730*/  ISETP.GT.U32.AND P6, PT, R4, R22, PT ;  /* 0x000000160400720c */ /* 0x000fe20003fc4070 */
[----:B------:R-:W-:Y:S01]  /*1740*/  IMAD.MOV R7, RZ, RZ, -R7 ;  /* 0x000000ffff077224 */ /* 0x000fe200078e0a07 */
[----:B------:R-:W-:Y:S01]  /*1750*/  ISETP.GE.AND P1, PT, R8, RZ, PT ;  /* 0x000000ff0800720c */ /* 0x000fe20003f26270 */
[----:B------:R-:W-:Y:S01]  /*1760*/  IMAD.HI.U32 R9, R5, R25, RZ ;  /* 0x0000001905097227 */ /* 0x000fe200078e00ff */
[----:B------:R-:W-:Y:S01]  /*1770*/  STL [R1+0x934], R19 ;  /* 0x0009341301007387 */ /* 0x000fe20000100800 */
[----:B0-----:R-:W-:-:S02]  /*1780*/  LOP3.LUT R17, R6, 0x1c, RZ, 0xfc, !PT ;  /* 0x0000001c06117812 */ /* 0x001fc400078efcff */
[----:B------:R-:W-:Y:S01]  /*1790*/  IMAD R24, R4, R7, R24 ;  /* 0x0000000704187224 */ /* 0x000fe200078e0218 */
[----:B------:R-:W-:Y:S01]  /*17a0*/  LOP3.LUT R7, R6, 0x34, RZ, 0xfc, !PT ;  /* 0x0000003406077812 */ /* 0x000fe200078efcff */
[--C-:B------:R-:W-:Y:S01]  /*17b0*/  @!P5 IMAD.IADD R21, R21, 0x1, -R4.reuse ;  /* 0x000000011515d824 */ /* 0x100fe200078e0a04 */
[----:B------:R0:W-:Y:S01]  /*17c0*/  STL [R1+0x938], R20 ;  /* 0x0009381401007387 */ /* 0x0001e20000100800 */
[--C-:B------:R-:W-:Y:S01]  /*17d0*/  @!P3 IMAD.IADD R23, R23, 0x1, -R4.reuse ;  /* 0x000000011717b824 */ /* 0x100fe200078e0a04 */
[----:B------:R-:W-:Y:S01]  /*17e0*/  IABS R26, R7 ;  /* 0x00000007001a7213 */ /* 0x000fe20000000000 */
[----:B------:R-:W-:Y:S01]  /*17f0*/  IMAD.MOV R9, RZ, RZ, -R9 ;  /* 0x000000ffff097224 */ /* 0x000fe200078e0a09 */
[C---:B------:R-:W-:Y:S01]  /*1800*/  ISETP.GT.U32.AND P5, PT, R4.reuse, R24, PT ;  /* 0x000000180400720c */ /* 0x040fe20003fa4070 */
[----:B------:R-:W-:Y:S01]  /*1810*/  @!P2 IMAD.MOV R21, RZ, RZ, -R21 ;  /* 0x000000ffff15a224 */ /* 0x000fe200078e0a15 */
[----:B------:R-:W-:Y:S01]  /*1820*/  ISETP.GT.U32.AND P2, PT, R4, R23, PT ;  /* 0x000000170400720c */ /* 0x000fe20003f44070 */
[----:B------:R-:W-:Y:S01]  /*1830*/  @!P6 IMAD.IADD R22, R22, 0x1, -R4 ;  /* 0x000000011616e824 */ /* 0x000fe200078e0a04 */
[----:B------:R-:W-:Y:S01]  /*1840*/  ISETP.GE.AND P3, PT, R2, RZ, PT ;  /* 0x000000ff0200720c */ /* 0x000fe20003f66270 */
[----:B------:R-:W-:Y:S01]  /*1850*/  IMAD R25, R4, R9, R25 ;  /* 0x0000000904197224 */ /* 0x000fe200078e0219 */
[C---:B------:R-:W-:Y:S01]  /*1860*/  LOP3.LUT R2, R6.reuse, 0x2c, RZ, 0xfc, !PT ;  /* 0x0000002c06027812 */ /* 0x040fe200078efcff */
[----:B------:R-:W-:Y:S01]  /*1870*/  IMAD.HI.U32 R8, R5, R26, RZ ;  /* 0x0000001a05087227 */ /* 0x000fe200078e00ff */
[----:B0-----:R-:W-:Y:S01]  /*1880*/  LOP3.LUT R20, R6, 0x28, RZ, 0xfc, !PT ;  /* 0x0000002806147812 */ /* 0x001fe200078efcff */
[----:B------:R0:W-:Y:S01]  /*1890*/  STL [R1+0x93c], R21 ;  /* 0x00093c1501007387 */ /* 0x0001e20000100800 */
[----:B------:R-:W-:Y:S01]  /*18a0*/  IABS R28, R2 ;  /* 0x00000002001c7213 */ /* 0x000fe20000000000 */
[----:B------:R-:W-:Y:S01]  /*18b0*/  @!P4 IMAD.MOV R22, RZ, RZ, -R22 ;  /* 0x000000ffff16c224 */ /* 0x000fe200078e0a16 */
[C---:B------:R-:W-:Y:S01]  /*18c0*/  ISETP.GT.U32.AND P4, PT, R4.reuse, R25, PT ;  /* 0x000000190400720c */ /* 0x040fe20003f84070 */
[----:B------:R-:W-:Y:S01]  /*18d0*/  IMAD.MOV R8, RZ, RZ, -R8 ;  /* 0x000000ffff087224 */ /* 0x000fe200078e0a08 */
[----:B------:R-:W-:Y:S01]  /*18e0*/  IABS R29, R20 ;  /* 0x00000014001d7213 */ /* 0x000fe20000000000 */
[----:B------:R-:W-:Y:S01]  /*18f0*/  @!P2 IMAD.IADD R23, R23, 0x1, -R4 ;  /* 0x000000011717a824 */ /* 0x000fe200078e0a04 */
[----:B------:R-:W-:Y:S01]  /*1900*/  ISETP.GE.AND P2, PT, R27, RZ, PT ;  /* 0x000000ff1b00720c */ /* 0x000fe20003f46270 */
[----:B------:R-:W-:Y:S01]  /*1910*/  IMAD R26, R4, R8, R26 ;  /* 0x00000008041a7224 */ /* 0x000fe200078e021a */
[----:B------:R-:W-:Y:S01]  /*1920*/  IABS R27, R27 ;  /* 0x0000001b001b7213 */ /* 0x000fe20000000000 */
[----:B------:R-:W-:Y:S01]  /*1930*/  @!P0 IMAD.MOV R23, RZ, RZ, -R23 ;  /* 0x000000ffff178224 */ /* 0x000fe200078e0a17 */
[----:B------:R-:W-:Y:S01]  /*1940*/  ISETP.GE.AND P6, PT, R7, RZ, PT ;  /* 0x000000ff0700720c */ /* 0x000fe20003fc6270 */
[--C-:B------:R-:W-:Y:S01]  /*1950*/  @!P5 IMAD.IADD R24, R24, 0x1, -R4.reuse ;  /* 0x000000011818d824 */ /* 0x100fe200078e0a04 */
[----:B------:R-:W-:Y:S01]  /*1960*/  ISETP.GT.U32.AND P0, PT, R4, R26, PT ;  /* 0x0000001a0400720c */ /* 0x000fe20003f04070 */
[----:B------:R-:W-:Y:S01]  /*1970*/  IMAD.HI.U32 R8, R5, R27, RZ ;  /* 0x0000001b05087227 */ /* 0x000fe200078e00ff */
[----:B0-----:R-:W-:Y:S01]  /*1980*/  LOP3.LUT R21, R6, 0x24, RZ, 0xfc, !PT ;  /* 0x0000002406157812 */ /* 0x001fe200078efcff */
[----:B------:R0:W-:Y:S01]  /*1990*/  STL [R1+0x940], R22 ;  /* 0x0009401601007387 */ /* 0x0001e20000100800 */
[----:B------:R-:W-:Y:S01]  /*19a0*/  ISETP.GT.U32.AND P5, PT, R4, R24, PT ;  /* 0x000000180400720c */ /* 0x000fe20003fa4070 */
[----:B------:R-:W-:Y:S01]  /*19b0*/  @!P4 IMAD.IADD R25, R25, 0x1, -R4 ;  /* 0x000000011919c824 */ /* 0x000fe200078e0a04 */
[----:B------:R-:W-:Y:S01]  /*19c0*/  IABS R13, R21 ;  /* 0x00000015000d7213 */ /* 0x000fe20000000000 */
[----:B------:R-:W-:Y:S01]  /*19d0*/  IMAD.MOV R8, RZ, RZ, -R8 ;  /* 0x000000ffff087224 */ /* 0x000fe200078e0a08 */
[----:B------:R-:W-:Y:S01]  /*19e0*/  LOP3.LUT R18, R6, 0x20, RZ, 0xfc, !PT ;  /* 0x0000002006127812 */ /* 0x000fe200078efcff */
[C---:B------:R-:W-:Y:S01]  /*19f0*/  IMAD.HI.U32 R7, R5.reuse, R28, RZ ;  /* 0x0000001c05077227 */ /* 0x040fe200078e00ff */
[----:B------:R-:W-:Y:S01]  /*1a00*/  ISETP.GT.U32.AND P4, PT, R4, R25, PT ;  /* 0x000000190400720c */ /* 0x000fe20003f84070 */
[----:B------:R2:W-:Y:S01]  /*1a10*/  STL [R1+0x944], R23 ;  /* 0x0009441701007387 */ /* 0x0005e20000100800 */
[----:B------:R-:W-:Y:S01]  /*1a20*/  IABS R12, R18 ;  /* 0x00000012000c7213 */ /* 0x000fe20000000000 */
[--C-:B------:R-:W-:Y:S01]  /*1a30*/  @!P0 IMAD.IADD R26, R26, 0x1, -R4.reuse ;  /* 0x000000011a1a8824 */ /* 0x100fe200078e0a04 */
[----:B------:R-:W-:Y:S01]  /*1a40*/  IABS R11, R17 ;  /* 0x00000011000b7213 */ /* 0x000fe20000000000 */
[----:B------:R-:W-:Y:S01]  /*1a50*/  IMAD R27, R4, R8, R27 ;  /* 0x00000008041b7224 */ /* 0x000fe200078e021b */
[----:B------:R-:W-:Y:S01]  /*1a60*/  LOP3.LUT R16, R6, 0x18, RZ, 0xfc, !PT ;  /* 0x0000001806107812 */ /* 0x000fe200078efcff */
[----:B------:R-:W-:Y:S01]  /*1a70*/  @!P5 IMAD.IADD R24, R24, 0x1, -R4 ;  /* 0x000000011818d824 */ /* 0x000fe200078e0a04 */
[----:B------:R-:W-:Y:S01]  /*1a80*/  ISETP.GT.U32.AND P0, PT, R4, R26, PT ;  /* 0x0000001a0400720c */ /* 0x000fe20003f04070 */
[----:B------:R-:W-:Y:S01]  /*1a90*/  IMAD.MOV R7, RZ, RZ, -R7 ;  /* 0x000000ffff077224 */ /* 0x000fe200078e0a07 */
[----:B------:R-:W-:Y:S01]  /*1aa0*/  ISETP.GE.AND P5, PT, R2, RZ, PT ;  /* 0x000000ff0200720c */ /* 0x000fe20003fa6270 */
[----:B------:R-:W-:Y:S01]  /*1ab0*/  IMAD.HI.U32 R2, R5, R29, RZ ;  /* 0x0000001d05027227 */ /* 0x000fe200078e00ff */
[----:B------:R-:W-:-:S02]  /*1ac0*/  IABS R10, R16 ;  /* 0x00000010000a7213 */ /* 0x000fc40000000000 */
[----:B------:R-:W-:Y:S01]  /*1ad0*/  LOP3.LUT R15, R6, 0x14, RZ, 0xfc, !PT ;  /* 0x00000014060f7812 */ /* 0x000fe200078efcff */
[----:B------:R-:W-:Y:S01]  /*1ae0*/  @!P4 IMAD.IADD R25, R25, 0x1, -R4 ;  /* 0x000000011919c824 */ /* 0x000fe200078e0a04 */
[C---:B------:R-:W-:Y:S01]  /*1af0*/  ISETP.GT.U32.AND P4, PT, R4.reuse, R27, PT ;  /* 0x0000001b0400720c */ /* 0x040fe20003f84070 */
[----:B------:R-:W-:Y:S01]  /*1b00*/  IMAD.MOV R2, RZ, RZ, -R2 ;  /* 0x000000ffff027224 */ /* 0x000fe200078e0a02 */
[----:B------:R-:W-:Y:S01]  /*1b10*/  IABS R9, R15 ;  /* 0x0000000f00097213 */ /* 0x000fe20000000000 */
[----:B------:R-:W-:Y:S01]  /*1b20*/  IMAD R28, R4, R7, R28 ;  /* 0x00000007041c7224 */ /* 0x000fe200078e021c */
[----:B------:R-:W-:Y:S01]  /*1b30*/  LOP3.LUT R19, R6, 0x8, RZ, 0xfc, !PT ;  /* 0x0000000806137812 */ /* 0x000fe200078efcff */
[----:B------:R-:W-:Y:S01]  /*1b40*/  IMAD R29, R4, R2, R29 ;  /* 0x00000002041d7224 */ /* 0x000fe200078e021d */
[----:B0-----:R-:W-:Y:S01]  /*1b50*/  IABS R22, R6 ;  /* 0x0000000600167213 */ /* 0x001fe20000000000 */
[----:B------:R-:W-:Y:S01]  /*1b60*/  @!P0 IMAD.IADD R26, R26, 0x1, -R4 ;  /* 0x000000011a1a8824 */ /* 0x000fe200078e0a04 */
[----:B------:R-:W-:Y:S01]  /*1b70*/  ISETP.GT.U32.AND P0, PT, R4, R28, PT ;  /* 0x0000001c0400720c */ /* 0x000fe20003f04070 */
[----:B------:R-:W-:Y:S01]  /*1b80*/  IMAD.HI.U32 R2, R5, R13, RZ ;  /* 0x0000000d05027227 */ /* 0x000fe200078e00ff */
[----:B------:R-:W-:-:S03]  /*1b90*/  IABS R3, R19 ;  /* 0x0000001300037213 */ /* 0x000fc60000000000 */
[----:B------:R-:W-:Y:S01]  /*1ba0*/  @!P4 IMAD.IADD R27, R27, 0x1, -R4 ;  /* 0x000000011b1bc824 */ /* 0x000fe200078e0a04 */
[C---:B------:R-:W-:Y:S01]  /*1bb0*/  ISETP.GT.U32.AND P4, PT, R4.reuse, R29, PT ;  /* 0x0000001d0400720c */ /* 0x040fe20003f84070 */
[----:B------:R-:W-:Y:S02]  /*1bc0*/  @!P1 IMAD.MOV R24, RZ, RZ, -R24 ;  /* 0x000000ffff189224 */ /* 0x000fe400078e0a18 */
[----:B------:R-:W-:Y:S01]  /*1bd0*/  IMAD.MOV R2, RZ, RZ, -R2 ;  /* 0x000000ffff027224 */ /* 0x000fe200078e0a02 */
[----:B------:R-:W-:Y:S01]  /*1be0*/  ISETP.GT.U32.AND P1, PT, R4, R27, PT ;  /* 0x0000001b0400720c */ /* 0x000fe20003f24070 */
[----:B------:R-:W-:-:S04]  /*1bf0*/  IMAD.HI.U32 R7, R5, R12, RZ ;  /* 0x0000000c05077227 */ /* 0x000fc800078e00ff */
[--C-:B------:R-:W-:Y:S02]  /*1c00*/  @!P0 IMAD.IADD R28, R28, 0x1, -R4.reuse ;  /* 0x000000011c1c8824 */ /* 0x100fe400078e0a04 */
[C---:B------:R-:W-:Y:S02]  /*1c10*/  IMAD R13, R4.reuse, R2, R13 ;  /* 0x00000002040d7224 */ /* 0x040fe400078e020d */
[----:B------:R-:W-:Y:S01]  /*1c20*/  @!P4 IMAD.IADD R29, R29, 0x1, -R4 ;  /* 0x000000011d1dc824 */ /* 0x000fe200078e0a04 */
[----:B------:R-:W-:Y:S01]  /*1c30*/  ISETP.GT.U32.AND P0, PT, R4, R28, PT ;  /* 0x0000001c0400720c */ /* 0x000fe20003f04070 */
[----:B------:R-:W-:-:S03]  /*1c40*/  IMAD.HI.U32 R2, R5, R11, RZ ;  /* 0x0000000b05027227 */ /* 0x000fc600078e00ff */
[C---:B------:R-:W-:Y:S01]  /*1c50*/  ISETP.GT.U32.AND P4, PT, R4.reuse, R29, PT ;  /* 0x0000001d0400720c */ /* 0x040fe20003f84070 */
[----:B------:R-:W-:Y:S02]  /*1c60*/  IMAD.MOV R7, RZ, RZ, -R7 ;  /* 0x000000ffff077224 */ /* 0x000fe400078e0a07 */
[----:B------:R-:W-:Y:S02]  /*1c70*/  IMAD.MOV R2, RZ, RZ, -R2 ;  /* 0x000000ffff027224 */ /* 0x000fe400078e0a02 */
[----:B------:R-:W-:Y:S01]  /*1c80*/  @!P1 IMAD.IADD R27, R27, 0x1, -R4 ;  /* 0x000000011b1b9824 */ /* 0x000fe200078e0a04 */
[C---:B------:R-:W-:Y:S01]  /*1c90*/  ISETP.GT.U32.AND P1, PT, R4.reuse, R13, PT ;  /* 0x0000000d0400720c */ /* 0x040fe20003f24070 */
[----:B------:R-:W-:Y:S01]  /*1ca0*/  IMAD R12, R4, R7, R12 ;  /* 0x00000007040c7224 */ /* 0x000fe200078e020c */
[----:B------:R-:W-:Y:S01]  /*1cb0*/  IABS R7, R0 ;  /* 0x0000000000077213 */ /* 0x000fe20000000000 */
[----:B------:R-:W-:-:S04]  /*1cc0*/  IMAD.HI.U32 R8, R5, R10, RZ ;  /* 0x0000000a05087227 */ /* 0x000fc800078e00ff */
[----:B------:R-:W-:Y:S02]  /*1cd0*/  IMAD R11, R4, R2, R11 ;  /* 0x00000002040b7224 */ /* 0x000fe400078e020b */
[----:B------:R-:W-:Y:S01]  /*1ce0*/  @!P0 IMAD.IADD R28, R28, 0x1, -R4 ;  /* 0x000000011c1c8824 */ /* 0x000fe200078e0a04 */
[----:B------:R-:W-:Y:S01]  /*1cf0*/  ISETP.GT.U32.AND P0, PT, R4, R12, PT ;  /* 0x0000000c0400720c */ /* 0x000fe20003f04070 */
[----:B------:R-:W-:Y:S02]  /*1d00*/  IMAD.MOV R8, RZ, RZ, -R8 ;  /* 0x000000ffff087224 */ /* 0x000fe400078e0a08 */
[----:B------:R-:W-:-:S04]  /*1d10*/  IMAD.HI.U32 R2, R5, R9, RZ ;  /* 0x0000000905027227 */ /* 0x000fc800078e00ff */
[----:B------:R-:W-:Y:S01]  /*1d20*/  @!P4 IMAD.IADD R29, R29, 0x1, -R4 ;  /* 0x000000011d1dc824 */ /* 0x000fe200078e0a04 */
[C---:B------:R-:W-:Y:S01]  /*1d30*/  ISETP.GT.U32.AND P4, PT, R4.reuse, R11, PT ;  /* 0x0000000b0400720c */ /* 0x040fe20003f84070 */
[C---:B------:R-:W-:Y:S01]  /*1d40*/  IMAD R10, R4.reuse, R8, R10 ;  /* 0x00000008040a7224 */ /* 0x040fe200078e020a */
[----:B------:R-:W-:Y:S01]  /*1d50*/  IABS R8, R14 ;  /* 0x0000000e00087213 */ /* 0x000fe20000000000 */
[----:B------:R-:W-:Y:S02]  /*1d60*/  IMAD.MOV R2, RZ, RZ, -R2 ;  /* 0x000000ffff027224 */ /* 0x000fe400078e0a02 */
[----:B------:R-:W-:Y:S01]  /*1d70*/  @!P1 IMAD.IADD R13, R13, 0x1, -R4 ;  /* 0x000000010d0d9824 */ /* 0x000fe200078e0a04 */
[C---:B------:R-:W-:Y:S01]  /*1d80*/  ISETP.GT.U32.AND P1, PT, R4.reuse, R10, PT ;  /* 0x0000000a0400720c */ /* 0x040fe20003f24070 */
[----:B------:R-:W-:Y:S02]  /*1d90*/  IMAD R9, R4, R2, R9 ;  /* 0x0000000204097224 */ /* 0x000fe400078e0209 */
[----:B------:R-:W-:-:S02]  /*1da0*/  IMAD.MOV.U32 R2, RZ, RZ, R3 ;  /* 0x000000ffff027224 */ /* 0x000fc400078e0003 */
[----:B------:R-:W-:-:S04]  /*1db0*/  IMAD.HI.U32 R3, R5, R8, RZ ;  /* 0x0000000805037227 */ /* 0x000fc800078e00ff */
[----:B------:R-:W-:Y:S01]  /*1dc0*/  @!P0 IMAD.IADD R12, R12, 0x1, -R4 ;  /* 0x000000010c0c8824 */ /* 0x000fe200078e0a04 */
[----:B------:R-:W-:Y:S01]  /*1dd0*/  ISETP.GE.AND P0, PT, R20, RZ, PT ;  /* 0x000000ff1400720c */ /* 0x000fe20003f06270 */
[----:B--2---:R-:W-:-:S04]  /*1de0*/  IMAD.HI.U32 R23, R5, R7, RZ ;  /* 0x0000000705177227 */ /* 0x004fc800078e00ff */
[--C-:B------:R-:W-:Y:S01]  /*1df0*/  @!P4 IMAD.IADD R11, R11, 0x1, -R4.reuse ;  /* 0x000000010b0bc824 */ /* 0x100fe200078e0a04 */
[C---:B------:R-:W-:Y:S01]  /*1e00*/  ISETP.GE.AND P4, PT, R6.reuse, RZ, PT ;  /* 0x000000ff0600720c */ /* 0x040fe20003f86270 */
[----:B------:R-:W-:Y:S01]  /*1e10*/  IMAD.MOV R20, RZ, RZ, -R3 ;  /* 0x000000ffff147224 */ /* 0x000fe200078e0a03 */
[----:B------:R-:W-:Y:S01]  /*1e20*/  LOP3.LUT R3, R6, 0x4, RZ, 0xfc, !PT ;  /* 0x0000000406037812 */ /* 0x000fe200078efcff */
[----:B------:R-:W-:Y:S02]  /*1e30*/  IMAD.MOV R6, RZ, RZ, -R23 ;  /* 0x000000ffff067224 */ /* 0x000fe400078e0a17 */
[----:B------:R-:W-:Y:S01]  /*1e40*/  @!P1 IMAD.IADD R10, R10, 0x1, -R4 ;  /* 0x000000010a0a9824 */ /* 0x000fe200078e0a04 */
[C---:B------:R-:W-:Y:S01]  /*1e50*/  ISETP.GT.U32.AND P1, PT, R4.reuse, R9, PT ;  /* 0x000000090400720c */ /* 0x040fe20003f24070 */
[----:B------:R-:W-:Y:S02]  /*1e60*/  IMAD R7, R4, R6, R7 ;  /* 0x0000000604077224 */ /* 0x000fe400078e0207 */
[----:B------:R-:W-:-:S04]  /*1e70*/  IMAD.HI.U32 R6, R5, R2, RZ ;  /* 0x0000000205067227 */ /* 0x000fc800078e00ff */
[----:B------:R-:W-:Y:S01]  /*1e80*/  @!P3 IMAD.MOV R25, RZ, RZ, -R25 ;  /* 0x000000ffff19b224 */ /* 0x000fe200078e0a19 */
[C---:B------:R-:W-:Y:S01]  /*1e90*/  ISETP.GT.U32.AND P3, PT, R4.reuse, R12, PT ;  /* 0x0000000c0400720c */ /* 0x040fe20003f64070 */
[C---:B------:R-:W-:Y:S01]  /*1ea0*/  IMAD R8, R4.reuse, R20, R8 ;  /* 0x0000001404087224 */ /* 0x040fe200078e0208 */
[----:B------:R-:W-:Y:S01]  /*1eb0*/  IABS R20, R3 ;  /* 0x0000000300147213 */ /* 0x000fe20000000000 */
[----:B------:R-:W-:Y:S02]  /*1ec0*/  IMAD.MOV R6, RZ, RZ, -R6 ;  /* 0x000000ffff067224 */ /* 0x000fe400078e0a06 */
[----:B------:R-:W-:Y:S01]  /*1ed0*/  @!P6 IMAD.MOV R26, RZ, RZ, -R26 ;  /* 0x000000ffff1ae224 */ /* 0x000fe200078e0a1a */
[----:B------:R-:W-:Y:S01]  /*1ee0*/  ISETP.GT.U32.AND P6, PT, R4, R10, PT ;  /* 0x0000000a0400720c */ /* 0x000fe20003fc4070 */
[----:B------:R-:W-:-:S04]  /*1ef0*/  IMAD.HI.U32 R23, R5, R22, RZ ;  /* 0x0000001605177227 */ /* 0x000fc800078e00ff */
[----:B------:R-:W-:Y:S01]  /*1f00*/  @!P2 IMAD.MOV R27, RZ, RZ, -R27 ;  /* 0x000000ffff1ba224 */ /* 0x000fe200078e0a1b */
[C---:B------:R-:W-:Y:S01]  /*1f10*/  ISETP.GT.U32.AND P2, PT, R4.reuse, R11, PT ;  /* 0x0000000b0400720c */ /* 0x040fe20003f44070 */
[C---:B------:R-:W-:Y:S02]  /*1f20*/  IMAD R6, R4.reuse, R6, R2 ;  /* 0x0000000604067224 */ /* 0x040fe400078e0202 */
[----:B------:R-:W-:Y:S01]  /*1f30*/  @!P0 IMAD.MOV R29, RZ, RZ, -R29 ;  /* 0x000000ffff1d8224 */ /* 0x000fe200078e0a1d */
[C---:B------:R-:W-:Y:S01]  /*1f40*/  ISETP.GT.U32.AND P0, PT, R4.reuse, R8, PT ;  /* 0x000000080400720c */ /* 0x040fe20003f04070 */
[----:B------:R-:W-:Y:S02]  /*1f50*/  IMAD.MOV R2, RZ, RZ, -R23 ;  /* 0x000000ffff027224 */ /* 0x000fe400078e0a17 */
[----:B------:R-:W-:Y:S01]  /*1f60*/  @!P1 IMAD.IADD R9, R9, 0x1, -R4 ;  /* 0x0000000109099824 */ /* 0x000fe200078e0a04 */
[----:B------:R-:W2:Y:S01]  /*1f70*/  LDL.LU R23, [R1+0x944] ;  /* 0x0009440001177983 */ /* 0x000ea20000300800 */
[C---:B------:R-:W-:Y:S01]  /*1f80*/  IMAD R2, R4.reuse, R2, R22 ;  /* 0x0000000204027224 */ /* 0x040fe200078e0216 */
[----:B------:R-:W-:Y:S01]  /*1f90*/  ISETP.GT.U32.AND P1, PT, R4, R13, PT ;  /* 0x0000000d0400720c */ /* 0x000fe20003f24070 */
[--C-:B------:R-:W-:Y:S01]  /*1fa0*/  @!P3 IMAD.IADD R12, R12, 0x1, -R4.reuse ;  /* 0x000000010c0cb824 */ /* 0x100fe200078e0a04 */
[----:B------:R-:W3:Y:S01]  /*1fb0*/  LDL.LU R22, [R1+0x940] ;  /* 0x0009400001167983 */ /* 0x000ee20000300800 */
[--C-:B------:R-:W-:Y:S01]  /*1fc0*/  @!P6 IMAD.IADD R10, R10, 0x1, -R4.reuse ;  /* 0x000000010a0ae824 */ /* 0x100fe200078e0a04 */
[C---:B------:R-:W-:Y:S01]  /*1fd0*/  ISETP.GT.U32.AND P3, PT, R4.reuse, R2, PT ;  /* 0x000000020400720c */ /* 0x040fe20003f64070 */
[--C-:B------:R-:W-:Y:S01]  /*1fe0*/  @!P2 IMAD.IADD R11, R11, 0x1, -R4.reuse ;  /* 0x000000010b0ba824 */ /* 0x100fe200078e0a04 */
[----:B------:R-:W-:Y:S01]  /*1ff0*/  ISETP.GT.U32.AND P6, PT, R4, R6, PT ;  /* 0x000000060400720c */ /* 0x000fe20003fc4070 */
[----:B------:R-:W-:Y:S01]  /*2000*/  @!P0 IMAD.IADD R8, R8, 0x1, -R4 ;  /* 0x0000000108088824 */ /* 0x000fe200078e0a04 */
[----:B------:R-:W-:Y:S01]  /*2010*/  ISETP.GE.AND P2, PT, R21, RZ, PT ;  /* 0x000000ff1500720c */ /* 0x000fe20003f46270 */
[----:B------:R-:W-:Y:S01]  /*2020*/  @!P5 IMAD.MOV R28, RZ, RZ, -R28 ;  /* 0x000000ffff1cd224 */ /* 0x000fe200078e0a1c */
[----:B------:R-:W-:Y:S01]  /*2030*/  ISETP.GE.AND P0, PT, R17, RZ, PT ;  /* 0x000000ff1100720c */ /* 0x000fe20003f06270 */
[----:B------:R-:W-:Y:S01]  /*2040*/  IMAD.HI.U32 R5, R5, R20, RZ ;  /* 0x0000001405057227 */ /* 0x000fe200078e00ff */
[----:B------:R-:W-:Y:S01]  /*2050*/  ISETP.GT.U32.AND P5, PT, R4, R9, PT ;  /* 0x000000090400720c */ /* 0x000fe20003fa4070 */
[----:B------:R-:W4:Y:S02]  /*2060*/  LDL.LU R21, [R1+0x93c] ;  /* 0x00093c0001157983 */ /* 0x000f240000300800 */
[----:B------:R-:W-:-:S02]  /*2070*/  @!P1 IMAD.IADD R13, R13, 0x1, -R4 ;  /* 0x000000010d0d9824 */ /* 0x000fc400078e0a04 */
[--C-:B------:R-:W-:Y:S02]  /*2080*/  @!P3 IMAD.IADD R2, R2, 0x1, -R4.reuse ;  /* 0x000000010202b824 */ /* 0x100fe400078e0a04 */
[----:B------:R-:W-:Y:S01]  /*2090*/  @!P6 IMAD.IADD R6, R6, 0x1, -R4 ;  /* 0x000000010606e824 */ /* 0x000fe200078e0a04 */
[----:B------:R-:W-:Y:S01]  /*20a0*/  ISETP.GE.AND P3, PT, R16, RZ, PT ;  /* 0x000000ff1000720c */ /* 0x000fe20003f66270 */
[----:B------:R-:W-:Y:S01]  /*20b0*/  @!P2 IMAD.MOV R13, RZ, RZ, -R13 ;  /* 0x000000ffff0da224 */ /* 0x000fe200078e0a0d */
[C---:B------:R-:W-:Y:S01]  /*20c0*/  ISETP.GT.U32.AND P2, PT, R4.reuse, R8, PT ;  /* 0x000000080400720c */ /* 0x040fe20003f44070 */
[----:B------:R-:W-:Y:S01]  /*20d0*/  @!P0 IMAD.MOV R11, RZ, RZ, -R11 ;  /* 0x000000ffff0b8224 */ /* 0x000fe200078e0a0b */
[C---:B------:R-:W-:Y:S02]  /*20e0*/  ISETP.GT.U32.AND P6, PT, R4.reuse, R2, PT ;  /* 0x000000020400720c */ /* 0x040fe40003fc4070 */
[----:B------:R-:W-:Y:S01]  /*20f0*/  ISETP.GT.U32.AND P0, PT, R4, R6, PT ;  /* 0x000000060400720c */ /* 0x000fe20003f04070 */
[----:B------:R-:W-:-:S02]  /*2100*/  IMAD.MOV R5, RZ, RZ, -R5 ;  /* 0x000000ffff057224 */ /* 0x000fc400078e0a05 */
[----:B------:R-:W-:Y:S01]  /*2110*/  @!P5 IMAD.IADD R9, R9, 0x1, -R4 ;  /* 0x000000010909d824 */ /* 0x000fe200078e0a04 */
[----:B------:R-:W-:Y:S01]  /*2120*/  ISETP.GE.AND P5, PT, R18, RZ, PT ;  /* 0x000000ff1200720c */ /* 0x000fe20003fa6270 */
[----:B------:R-:W-:Y:S02]  /*2130*/  IMAD R5, R4, R5, R20 ;  /* 0x0000000504057224 */ /* 0x000fe400078e0214 */
[----:B------:R-:W2:Y:S01]  /*2140*/  LDL.LU R20, [R1+0x938] ;  /* 0x0009380001147983 */ /* 0x000ea20000300800 */
[----:B------:R-:W-:Y:S01]  /*2150*/  @!P3 IMAD.MOV R10, RZ, RZ, -R10 ;  /* 0x000000ffff0ab224 */ /* 0x000fe200078e0a0a */
[----:B------:R-:W-:Y:S02]  /*2160*/  ISETP.GE.AND P3, PT, R15, RZ, PT ;  /* 0x000000ff0f00720c */ /* 0x000fe40003f66270 */
[----:B------:R-:W2:Y:S01]  /*2170*/  LDL.LU R18, [R1+0x20] ;  /* 0x0000200001127983 */ /* 0x000ea20000300800 */
[----:B------:R-:W-:Y:S01]  /*2180*/  @!P2 IMAD.IADD R8, R8, 0x1, -R4 ;  /* 0x000000010808a824 */ /* 0x000fe200078e0a04 */
[----:B------:R-:W-:-:S02]  /*2190*/  ISETP.GE.AND P2, PT, R14, RZ, PT ;  /* 0x000000ff0e00720c */ /* 0x000fc40003f46270 */
[----:B------:R-:W2:Y:S01]  /*21a0*/  LDL.LU R17, [R1+0x1c] ;  /* 0x00001c0001117983 */ /* 0x000ea20000300800 */
[--C-:B------:R-:W-:Y:S01]  /*21b0*/  @!P6 IMAD.IADD R2, R2, 0x1, -R4.reuse ;  /* 0x000000010202e824 */ /* 0x100fe200078e0a04 */
[----:B------:R-:W-:Y:S02]  /*21c0*/  ISETP.GE.AND P6, PT, R19, RZ, PT ;  /* 0x000000ff1300720c */ /* 0x000fe40003fc6270 */
[----:B------:R-:W2:Y:S01]  /*21d0*/  LDL.LU R16, [R1+0x18] ;  /* 0x0000180001107983 */ /* 0x000ea20000300800 */
[----:B------:R-:W-:Y:S01]  /*21e0*/  @!P0 IMAD.IADD R6, R6, 0x1, -R4 ;  /* 0x0000000106068824 */ /* 0x000fe200078e0a04 */
[----:B------:R-:W-:Y:S02]  /*21f0*/  ISETP.GE.AND P0, PT, R3, RZ, PT ;  /* 0x000000ff0300720c */ /* 0x000fe40003f06270 */
[----:B------:R-:W2:Y:S04]  /*2200*/  LDL.LU R15, [R1+0x8] ;  /* 0x00000800010f7983 */ /* 0x000ea80000300800 */
[----:B------:R-:W2:Y:S04]  /*2210*/  LDL.LU R14, [R1+0x4] ;  /* 0x00000400010e7983 */ /* 0x000ea80000300800 */
[----:B------:R-:W2:Y:S04]  /*2220*/  LDL.LU R19, [R1+0x934] ;  /* 0x0009340001137983 */ /* 0x000ea80000300800 */
[----:B------:R-:W2:Y:S01]  /*2230*/  LDL.LU R3, [R1+0x930] ;  /* 0x0009300001037983 */ /* 0x000ea20000300800 */
[----:B------:R-:W-:Y:S01]  /*2240*/  ISETP.GT.U32.AND P1, PT, R4, R7, PT ;  /* 0x000000070400720c */ /* 0x000fe20003f24070 */
[----:B------:R-:W-:-:S12]  /*2250*/  @!P5 IMAD.MOV R12, RZ, RZ, -R12 ;  /* 0x000000ffff0cd224 */ /* 0x000fd800078e0a0c */
[----:B------:R-:W-:-:S05]  /*2260*/  @!P1 IMAD.IADD R7, R7, 0x1, -R4 ;  /* 0x0000000107079824 */ /* 0x000fca00078e0a04 */
[C---:B------:R-:W-:Y:S02]  /*2270*/  ISETP.GT.U32.AND P5, PT, R4.reuse, R7, PT ;  /* 0x000000070400720c */ /* 0x040fe40003fa4070 */
[----:B------:R-:W-:-:S11]  /*2280*/  ISETP.GT.U32.AND P1, PT, R4, R5, PT ;  /* 0x000000050400720c */ /* 0x000fd60003f24070 */
[--C-:B------:R-:W-:Y:S01]  /*2290*/  @!P5 IMAD.IADD R7, R7, 0x1, -R4.reuse ;  /* 0x000000010707d824 */ /* 0x100fe200078e0a04 */
[----:B------:R-:W-:Y:S02]  /*22a0*/  ISETP.GE.AND P5, PT, R0, RZ, PT ;  /* 0x000000ff0000720c */ /* 0x000fe40003fa6270 */
[----:B------:R-:W0:Y:S01]  /*22b0*/  S2R R0, SR_TID.X ;  /* 0x0000000000007919 */ /* 0x000e220000002100 */
[----:B------:R-:W-:-:S05]  /*22c0*/  @!P1 IMAD.IADD R5, R5, 0x1, -R4 ;  /* 0x0000000105059824 */ /* 0x000fca00078e0a04 */
[----:B------:R-:W-:Y:S01]  /*22d0*/  ISETP.GT.U32.AND P1, PT, R4, R5, PT ;  /* 0x000000050400720c */ /* 0x000fe20003f24070 */
[----:B------:R-:W-:-:S12]  /*22e0*/  @!P3 IMAD.MOV R9, RZ, RZ, -R9 ;  /* 0x000000ffff09b224 */ /* 0x000fd800078e0a09 */
[----:B------:R-:W-:Y:S01]  /*22f0*/  @!P1 IMAD.IADD R5, R5, 0x1, -R4 ;  /* 0x0000000105059824 */ /* 0x000fe200078e0a04 */
[----:B0-----:R-:W-:-:S05]  /*2300*/  LOP3.LUT R0, R0, 0x7f, RZ, 0xc0, !PT ;  /* 0x0000007f00007812 */ /* 0x001fca00078ec0ff */
[----:B-1----:R-:W-:Y:S01]  /*2310*/  IMAD R4, R0, UR5, RZ ;  /* 0x0000000500047c24 */ /* 0x002fe2000f8e02ff */
[----:B--2---:R-:W-:Y:S02]  /*2320*/  ISETP.NE.AND P1, PT, R3, RZ, PT ;  /* 0x000000ff0300720c */ /* 0x004fe40003f25270 */
[----:B------:R-:W-:Y:S02]  /*2330*/  LOP3.LUT R0, RZ, R3, RZ, 0x33, !PT ;  /* 0x00000003ff007212 */ /* 0x000fe400078e33ff */
[----:B-----5:R-:W-:Y:S01]  /*2340*/  LEA R3, P3, R4, UR14, 0x1 ;  /* 0x0000000e04037c11 */ /* 0x020fe2000f8608ff */
[----:B------:R-:W-:Y:S01]  /*2350*/  @!P2 IMAD.MOV R8, RZ, RZ, -R8 ;  /* 0x000000ffff08a224 */ /* 0x000fe200078e0a08 */
[C---:B------:R-:W-:Y:S01]  /*2360*/  SEL R18, R0.reuse, R18, !P1 ;  /* 0x0000001200127207 */ /* 0x040fe20004800000 */
[----:B------:R-:W-:Y:S01]  /*2370*/  @!P5 IMAD.MOV R7, RZ, RZ, -R7 ;  /* 0x000000ffff07d224 */ /* 0x000fe200078e0a07 */
[C---:B------:R-:W-:Y:S01]  /*2380*/  SEL R17, R0.reuse, R17, !P1 ;  /* 0x0000001100117207 */ /* 0x040fe20004800000 */
[----:B------:R0:W-:Y:S01]  /*2390*/  STL [R1+0x904], R3 ;  /* 0x0009040301007387 */ /* 0x0001e20000100800 */
[C---:B------:R-:W-:Y:S01]  /*23a0*/  SEL R16, R0.reuse, R16, !P1 ;  /* 0x0000001000107207 */ /* 0x040fe20004800000 */
[----:B------:R-:W-:Y:S01]  /*23b0*/  @!P4 IMAD.MOV R2, RZ, RZ, -R2 ;  /* 0x000000ffff02c224 */ /* 0x000fe200078e0a02 */
[C---:B------:R-:W-:Y:S01]  /*23c0*/  SEL R15, R0.reuse, R15, !P1 ;  /* 0x0000000f000f7207 */ /* 0x040fe20004800000 */
[----:B------:R-:W-:Y:S01]  /*23d0*/  @!P6 IMAD.MOV R6, RZ, RZ, -R6 ;  /* 0x000000ffff06e224 */ /* 0x000fe200078e0a06 */
[C---:B------:R-:W-:Y:S01]  /*23e0*/  SEL R14, R0.reuse, R14, !P1 ;  /* 0x0000000e000e7207 */ /* 0x040fe20004800000 */
[----:B------:R-:W-:Y:S01]  /*23f0*/  @!P0 IMAD.MOV R5, RZ, RZ, -R5 ;  /* 0x000000ffff058224 */ /* 0x000fe200078e0a05 */
[----:B------:R-:W1:Y:S01]  /*2400*/  LDCU UR14, c[0x0][0x3a8] ;  /* 0x00007500ff0e77ac */ /* 0x000e620008000800 */
[----:B0-----:R-:W2:Y:S04]  /*2410*/  LDL.LU R3, [R1] ;  /* 0x0000000001037983 */ /* 0x001ea80000300800 */
[----:B------:R0:W-:Y:S04]  /*2420*/  STL [R1+0x30], R18 ;  /* 0x0000301201007387 */ /* 0x0001e80000100800 */
[----:B0-----:R-:W5:Y:S04]  /*2430*/  LDL.LU R18, [R1+0x92c] ;  /* 0x00092c0001127983 */ /* 0x001f680000300800 */
[----:B------:R0:W-:Y:S04]  /*2440*/  STL [R1+0x2c], R17 ;  /* 0x00002c1101007387 */ /* 0x0001e80000100800 */
[----:B0-----:R-:W3:Y:S04]  /*2450*/  LDL.LU R17, [R1+0x928] ;  /* 0x0009280001117983 */ /* 0x001ee80000300800 */
[----:B------:R0:W-:Y:S04]  /*2460*/  STL [R1+0x28], R16 ;  /* 0x0000281001007387 */ /* 0x0001e80000100800 */
[----:B0-----:R-:W3:Y:S04]  /*2470*/  LDL.LU R16, [R1+0x924] ;  /* 0x0009240001107983 */ /* 0x001ee80000300800 */
[----:B------:R0:W-:Y:S04]  /*2480*/  STL [R1+0x24], R15 ;  /* 0x0000240f01007387 */ /* 0x0001e80000100800 */
[----:B0-----:R-:W3:Y:S04]  /*2490*/  LDL.LU R15, [R1+0x920] ;  /* 0x00092000010f7983 */ /* 0x001ee80000300800 */
[----:B------:R0:W-:Y:S04]  /*24a0*/  STL [R1+0x20], R14 ;  /* 0x0000200e01007387 */ /* 0x0001e80000100800 */
[----:B0-----:R-:W3:Y:S01]  /*24b0*/  LDL.LU R14, [R1+0x91c] ;  /* 0x00091c00010e7983 */ /* 0x001ee20000300800 */
[----:B--2---:R-:W-:-:S05]  /*24c0*/  SEL R3, R0, R3, !P1 ;  /* 0x0000000300037207 */ /* 0x004fca0004800000 */
[----:B------:R3:W-:Y:S02]  /*24d0*/  STL [R1+0x1c], R3 ;  /* 0x00001c0301007387 */ /* 0x0007e40000100800 */
[C---:B---3--:R-:W-:Y:S02]  /*24e0*/  SEL R3, R0.reuse, R14, !P1 ;  /* 0x0000000e00037207 */ /* 0x048fe40004800000 */
[C---:B------:R-:W-:Y:S02]  /*24f0*/  SEL R14, R0.reuse, R15, !P1 ;  /* 0x0000000f000e7207 */ /* 0x040fe40004800000 */
[C---:B------:R-:W-:Y:S02]  /*2500*/  SEL R15, R0.reuse, R16, !P1 ;  /* 0x00000010000f7207 */ /* 0x040fe40004800000 */
[C---:B------:R-:W-:Y:S02]  /*2510*/  SEL R16, R0.reuse, R17, !P1 ;  /* 0x0000001100107207 */ /* 0x040fe40004800000 */
[----:B-----5:R-:W-:-:S02]  /*2520*/  SEL R17, R0, R18, !P1 ;  /* 0x0000001200117207 */ /* 0x020fc40004800000 */
[C---:B------:R-:W-:Y:S02]  /*2530*/  SEL R18, R0.reuse, R19, !P1 ;  /* 0x0000001300127207 */ /* 0x040fe40004800000 */
[C---:B------:R-:W-:Y:S02]  /*2540*/  SEL R19, R0.reuse, R20, !P1 ;  /* 0x0000001400137207 */ /* 0x040fe40004800000 */
[C---:B----4-:R-:W-:Y:S02]  /*2550*/  SEL R20, R0.reuse, R21, !P1 ;  /* 0x0000001500147207 */ /* 0x050fe40004800000 */
[C---:B------:R-:W-:Y:S02]  /*2560*/  SEL R21, R0.reuse, R22, !P1 ;  /* 0x0000001600157207 */ /* 0x040fe40004800000 */
[C---:B------:R-:W-:Y:S01]  /*2570*/  SEL R22, R0.reuse, R23, !P1 ;  /* 0x0000001700167207 */ /* 0x040fe20004800000 */
[----:B------:R0:W-:Y:S01]  /*2580*/  STL [R1+0x18], R3 ;  /* 0x0000180301007387 */ /* 0x0001e20000100800 */
[----:B------:R-:W-:-:S02]  /*2590*/  SEL R23, R0, R24, !P1 ;  /* 0x0000001800177207 */ /* 0x000fc40004800000 */
[C---:B------:R-:W-:Y:S02]  /*25a0*/  SEL R24, R0.reuse, R25, !P1 ;  /* 0x0000001900187207 */ /* 0x040fe40004800000 */
[C---:B------:R-:W-:Y:S02]  /*25b0*/  SEL R25, R0.reuse, R26, !P1 ;  /* 0x0000001a00197207 */ /* 0x040fe40004800000 */
[C---:B------:R-:W-:Y:S02]  /*25c0*/  SEL R26, R0.reuse, R27, !P1 ;  /* 0x0000001b001a7207 */ /* 0x040fe40004800000 */
[C---:B0-----:R-:W-:Y:S02]  /*25d0*/  SEL R3, R0.reuse, R29, !P1 ;  /* 0x0000001d00037207 */ /* 0x041fe40004800000 */
[C---:B------:R-:W-:Y:S02]  /*25e0*/  SEL R27, R0.reuse, R28, !P1 ;  /* 0x0000001c001b7207 */ /* 0x040fe40004800000 */
[----:B------:R-:W-:-:S02]  /*25f0*/  SEL R28, R0, R13, !P1 ;  /* 0x0000000d001c7207 */ /* 0x000fc40004800000 */
[----:B------:R-:W2:Y:S04]  /*2600*/  LDL.LU R13, [R1+0x18] ;  /* 0x00001800010d7983 */ /* 0x000ea80000300800 */
[----:B------:R0:W-:Y:S04]  /*2610*/  STL [R1+0x14], R3 ;  /* 0x0000140301007387 */ /* 0x0001e80000100800 */
[----:B------:R3:W-:Y:S01]  /*2620*/  STL [R1+0x10], R28 ;  /* 0x0000101c01007387 */ /* 0x0007e20000100800 */
[----:B0-----:R-:W-:-:S03]  /*2630*/  SEL R3, R0, R12, !P1 ;  /* 0x0000000c00037207 */ /* 0x001fc60004800000 */
[----:B------:R-:W4:Y:S01]  /*2640*/  LDL.LU R12, [R1+0x1c] ;  /* 0x00001c00010c7983 */ /* 0x000f220000300800 */
[----:B---3--:R-:W-:-:S03]  /*2650*/  SEL R28, R0, R11, !P1 ;  /* 0x0000000b001c7207 */ /* 0x008fc60004800000 */
[----:B------:R0:W-:Y:S04]  /*2660*/  STL [R1+0xc], R3 ;  /* 0x00000c0301007387 */ /* 0x0001e80000100800 */
[----:B------:R-:W3:Y:S01]  /*2670*/  LDL.LU R11, [R1+0x20] ;  /* 0x00002000010b7983 */ /* 0x000ee20000300800 */
[----:B0-----:R-:W-:-:S03]  /*2680*/  SEL R3, R0, R10, !P1 ;  /* 0x0000000a00037207 */ /* 0x001fc60004800000 */
[----:B------:R0:W-:Y:S04]  /*2690*/  STL [R1+0x8], R28 ;  /* 0x0000081c01007387 */ /* 0x0001e80000100800 */
[----:B------:R-:W5:Y:S04]  /*26a0*/  LDL.LU R10, [R1+0x24] ;  /* 0x00002400010a7983 */ /* 0x000f680000300800 */
[----:B------:R1:W-:Y:S01]  /*26b0*/  STL [R1+0x908], R3 ;  /* 0x0009080301007387 */ /* 0x0003e20000100800 */
[----:B0-----:R-:W-:-:S03]  /*26c0*/  SEL R28, R0, R9, !P1 ;  /* 0x00000009001c7207 */ /* 0x001fc60004800000 */
[----:B------:R-:W2:Y:S04]  /*26d0*/  LDL.LU R9, [R1+0x28] ;  /* 0x0000280001097983 */ /* 0x000ea80000300800 */
[----:B-1----:R-:W2:Y:S04]  /*26e0*/  LDL.LU R3, [R1+0x8] ;  /* 0x0000080001037983 */ /* 0x002ea80000300800 */
[----:B------:R-:W-:Y:S04]  /*26f0*/  STL [R1], R28 ;  /* 0x0000001c01007387 */ /* 0x000fe80000100800 */
[----:B--2---:R0:W-:Y:S04]  /*2700*/  STL [R1+0x90c], R3 ;  /* 0x00090c0301007387 */ /* 0x0041e80000100800 */
[----:B0-----:R-:W2:Y:S04]  /*2710*/  LDL.LU R3, [R1+0xc] ;  /* 0x00000c0001037983 */ /* 0x001ea80000300800 */
[----:B--2---:R0:W-:Y:S04]  /*2720*/  STL [R1+0x910], R3 ;  /* 0x0009100301007387 */ /* 0x0041e80000100800 */
[----:B0-----:R-:W2:Y:S01]  /*2730*/  LDL.LU R3, [R1+0x10] ;  /* 0x0000100001037983 */ /* 0x001ea20000300800 */
[----:B------:R-:W-:-:S03]  /*2740*/  IMAD R19, R19, UR6, RZ ;  /* 0x0000000613137c24 */ /* 0x000fc6000f8e02ff */
[----:B--2---:R0:W-:Y:S04]  /*2750*/  STL [R1+0x914], R3 ;  /* 0x0009140301007387 */ /* 0x0041e80000100800 */
[----:B0-----:R-:W2:Y:S01]  /*2760*/  LDL.LU R3, [R1+0x14] ;  /* 0x0000140001037983 */ /* 0x001ea20000300800 */
[C---:B------:R-:W-:Y:S02]  /*2770*/  SEL R29, R0.reuse, R8, !P1 ;  /* 0x00000008001d7207 */ /* 0x040fe40004800000 */
[C---:B------:R-:W-:Y:S01]  /*2780*/  SEL R28, R0.reuse, R7, !P1 ;  /* 0x00000007001c7207 */ /* 0x040fe20004800000 */
[----:B------:R-:W3:Y:S01]  /*2790*/  LDL.LU R8, [R1+0x2c] ;  /* 0x00002c0001087983 */ /* 0x000ee20000300800 */
[C---:B------:R-:W-:Y:S02]  /*27a0*/  SEL R6, R0.reuse, R6, !P1 ;  /* 0x0000000600067207 */ /* 0x040fe40004800000 */
[C---:B------:R-:W-:Y:S01]  /*27b0*/  SEL R5, R0.reuse, R5, !P1 ;  /* 0x0000000500057207 */ /* 0x040fe20004800000 */
[----:B------:R-:W3:Y:S01]  /*27c0*/  LDL.LU R7, [R1+0x30] ;  /* 0x0000300001077983 */ /* 0x000ee20000300800 */
[----:B------:R-:W-:-:S03]  /*27d0*/  SEL R2, R0, R2, !P1 ;  /* 0x0000000200027207 */ /* 0x000fc60004800000 */
[----:B------:R-:W3:Y:S04]  /*27e0*/  LDL.LU R0, [R1+0x918] ;  /* 0x0009180001007983 */ /* 0x000ee80000300800 */
[----:B------:R0:W-:Y:S04]  /*27f0*/  STL [R1+0x900], R19 ;  /* 0x0009001301007387 */ /* 0x0001e80000100800 */
[----:B0-----:R-:W3:Y:S01]  /*2800*/  LDL.LU R19, [R1] ;  /* 0x0000000001137983 */ /* 0x001ee20000300800 */
[----:B--2---:R-:W-:-:S05]  /*2810*/  IMAD R3, R3, UR6, RZ ;  /* 0x0000000603037c24 */ /* 0x004fca000f8e02ff */
[----:B------:R0:W-:Y:S04]  /*2820*/  STL [R1+0x14], R3 ;  /* 0x0000140301007387 */ /* 0x0001e80000100800 */
[----:B0-----:R-:W2:Y:S02]  /*2830*/  LDL.LU R3, [R1+0x914] ;  /* 0x0009140001037983 */ /* 0x001ea40000300800 */
        /* <DEDUP_REMOVED lines=8> */
[----:B0-----:R-:W2:Y:S01]  /*28c0*/  LDL.LU R3, [R1+0x908] ;  /* 0x0009080001037983 */ /* 0x001ea20000300800 */
[----:B---3--:R-:W-:Y:S02]  /*28d0*/  IMAD R19, R19, UR6, RZ ;  /* 0x0000000613137c24 */ /* 0x008fe4000f8e02ff */
[----:B------:R-:W-:Y:S02]  /*28e0*/  IMAD R0, R0, UR4, RZ ;  /* 0x0000000400007c24 */ /* 0x000fe4000f8e02ff */
[----:B--2---:R-:W-:-:S05]  /*28f0*/  IMAD R3, R3, UR6, RZ ;  /* 0x0000000603037c24 */ /* 0x004fca000f8e02ff */
[----:B------:R0:W-:Y:S04]  /*2900*/  STL [R1+0x4], R3 ;  /* 0x0000040301007387 */ /* 0x0001e80000100800 */
[----:B0-----:R-:W2:Y:S01]  /*2910*/  LDL.LU R3, [R1+0x904] ;  /* 0x0009040001037983 */ /* 0x001ea20000300800 */
[----:B------:R-:W-:-:S03]  /*2920*/  IMAD R7, R7, UR6, RZ ;  /* 0x0000000607077c24 */ /* 0x000fc6000f8e02ff */
[----:B------:R0:W-:Y:S01]  /*2930*/  STL [R1], R19 ;  /* 0x0000001301007387 */ /* 0x0001e20000100800 */
[----:B------:R-:W-:Y:S01]  /*2940*/  IMAD R8, R8, UR6, RZ ;  /* 0x0000000608087c24 */ /* 0x000fe2000f8e02ff */
[----:B0-----:R-:W-:-:S05]  /*2950*/  LEA R19, P0, R0, UR12, 0x1 ;  /* 0x0000000c00137c11 */ /* 0x001fca000f8008ff */
[----:B------:R2:W-:Y:S01]  /*2960*/  STL [R1+0x394], R19 ;  /* 0x0003941301007387 */ /* 0x0005e20000100800 */
[----:B------:R-:W-:Y:S02]  /*2970*/  IMAD R9, R9, UR6, RZ ;  /* 0x0000000609097c24 */ /* 0x000fe4000f8e02ff */
[----:B-----5:R-:W-:Y:S01]  /*2980*/  IMAD R10, R10, UR6, RZ ;  /* 0x000000060a0a7c24 */ /* 0x020fe2000f8e02ff */
[----:B------:R-:W-:Y:S01]  /*2990*/  LEA.HI.X.SX32 R4, R4, UR15, 0x1, P3 ;  /* 0x0000000f04047c11 */ /* 0x000fe200098f0eff */
[----:B------:R-:W-:Y:S02]  /*29a0*/  IMAD R11, R11, UR6, RZ ;  /* 0x000000060b0b7c24 */ /* 0x000fe4000f8e02ff */
[----:B----4-:R-:W-:Y:S02]  /*29b0*/  IMAD R12, R12, UR6, RZ ;  /* 0x000000060c0c7c24 */ /* 0x010fe4000f8e02ff */
[----:B------:R-:W-:Y:S02]  /*29c0*/  IMAD R13, R13, UR6, RZ ;  /* 0x000000060d0d7c24 */ /* 0x000fe4000f8e02ff */
[----:B------:R-:W-:-:S02]  /*29d0*/  IMAD R14, R14, UR6, RZ ;  /* 0x000000060e0e7c24 */ /* 0x000fc4000f8e02ff */
[----:B------:R-:W-:Y:S02]  /*29e0*/  IMAD R15, R15, UR6, RZ ;  /* 0x000000060f0f7c24 */ /* 0x000fe4000f8e02ff */
[----:B------:R-:W-:Y:S02]  /*29f0*/  IMAD R16, R16, UR6, RZ ;  /* 0x0000000610107c24 */ /* 0x000fe4000f8e02ff */
[----:B------:R-:W-:Y:S02]  /*2a00*/  IMAD R17, R17, UR6, RZ ;  /* 0x0000000611117c24 */ /* 0x000fe4000f8e02ff */
[----:B------:R-:W-:Y:S01]  /*2a10*/  IMAD R18, R18, UR6, RZ ;  /* 0x0000000612127c24 */ /* 0x000fe2000f8e02ff */
[----:B--2---:R-:W-:-:S05]  /*2a20*/  LEA R19, P6, R7, R3, 0x1 ;  /* 0x0000000307137211 */ /* 0x004fca00078c08ff */
[----:B------:R0:W-:Y:S02]  /*2a30*/  STL [R1+0x8cc], R19 ;  /* 0x0008cc1301007387 */ /* 0x0001e40000100800 */
[----:B0-----:R-:W-:-:S05]  /*2a40*/  LEA R19, P1, R8, R3, 0x1 ;  /* 0x0000000308137211 */ /* 0x001fca00078208ff */
        /* <DEDUP_REMOVED lines=9> */
[----:B0-----:R-:W-:Y:S02]  /*2ae0*/  LEA.HI.X.SX32 R19, R7, R4, 0x1, P6 ;  /* 0x0000000407137211 */ /* 0x001fe400030f0eff */
[----:B------:R-:W-:-:S03]  /*2af0*/  LEA R7, P6, R13, R3, 0x1 ;  /* 0x000000030d077211 */ /* 0x000fc600078c08ff */
[----:B------:R0:W-:Y:S04]  /*2b00*/  STL [R1+0x8c4], R19 ;  /* 0x0008c41301007387 */ /* 0x0001e80000100800 */
[----:B------:R1:W-:Y:S01]  /*2b10*/  STL [R1+0x8c8], R7 ;  /* 0x0008c80701007387 */ /* 0x0003e20000100800 */
[----:B0-----:R-:W-:Y:S02]  /*2b20*/  LEA.HI.X.SX32 R19, R8, R4, 0x1, P1 ;  /* 0x0000000408137211 */ /* 0x001fe400008f0eff */
[----:B-1----:R-:W-:-:S03]  /*2b30*/  LEA R7, P1, R14, R3, 0x1 ;  /* 0x000000030e077211 */ /* 0x002fc600078208ff */
[----:B------:R-:W-:Y:S01]  /*2b40*/  STL [R1+0x8bc], R19 ;  /* 0x0008bc1301007387 */ /* 0x000fe20000100800 */
[-C--:B------:R-:W-:Y:S02]  /*2b50*/  LEA.HI.X.SX32 R8, R9, R4.reuse, 0x1, P2 ;  /* 0x0000000409087211 */ /* 0x080fe400010f0eff */
[----:B------:R-:W-:Y:S01]  /*2b60*/  LEA R9, P2, R15, R3, 0x1 ;  /* 0x000000030f097211 */ /* 0x000fe200078408ff */
[----:B------:R0:W-:Y:S04]  /*2b70*/  STL [R1+0x8c0], R7 ;  /* 0x0008c00701007387 */ /* 0x0001e80000100800 */
[----:B------:R1:W-:Y:S01]  /*2b80*/  STL [R1+0x8b4], R8 ;  /* 0x0008b40801007387 */ /* 0x0003e20000100800 */
[----:B0-----:R-:W-:-:S03]  /*2b90*/  LEA.HI.X.SX32 R7, R10, R4, 0x1, P3 ;  /* 0x000000040a077211 */ /* 0x001fc600018f0eff */
[----:B------:R-:W-:Y:S01]  /*2ba0*/  STL [R1+0x8b8], R9 ;  /* 0x0008b80901007387 */ /* 0x000fe20000100800 */
[----:B-1----:R-:W-:-:S03]  /*2bb0*/  LEA R8, P3, R16, R3, 0x1 ;  /* 0x0000000310087211 */ /* 0x002fc600078608ff */
[----:B------:R-:W2:Y:S04]  /*2bc0*/  LDL.LU R10, [R1+0xc] ;  /* 0x00000c00010a7983 */ /* 0x000ea80000300800 */
[----:B------:R0:W-:Y:S04]  /*2bd0*/  STL [R1+0x8ac], R7 ;  /* 0x0008ac0701007387 */ /* 0x0001e80000100800 */
[----:B------:R1:W-:Y:S01]  /*2be0*/  STL [R1+0x8b0], R8 ;  /* 0x0008b00801007387 */ /* 0x0003e20000100800 */
[----:B0-----:R-:W-:-:S03]  /*2bf0*/  LEA.HI.X.SX32 R7, R11, R4, 0x1, P4 ;  /* 0x000000040b077211 */ /* 0x001fc600020f0eff */
[----:B------:R-:W3:Y:S04]  /*2c00*/  LDL.LU R11, [R1+0x10] ;  /* 0x00001000010b7983 */ /* 0x000ee80000300800 */
[----:B------:R-:W4:Y:S04]  /*2c10*/  LDL.LU R9, [R1+0x8] ;  /* 0x0000080001097983 */ /* 0x000f280000300800 */
[----:B------:R0:W-:Y:S01]  /*2c20*/  STL [R1+0x8a4], R7 ;  /* 0x0008a40701007387 */ /* 0x0001e20000100800 */
[----:B------:R-:W-:-:S03]  /*2c30*/  LEA.HI.X.SX32 R19, R12, R4, 0x1, P5 ;  /* 0x000000040c137211 */ /* 0x000fc600028f0eff */
[----:B-1----:R-:W5:Y:S01]  /*2c40*/  LDL.LU R8, [R1+0x4] ;  /* 0x0000040001087983 */ /* 0x002f620000300800 */
[----:B0-----:R-:W-:-:S05]  /*2c50*/  LEA R7, P4, R17, R3, 0x1 ;  /* 0x0000000311077211 */ /* 0x001fca00078808ff */
[----:B------:R0:W-:Y:S04]  /*2c60*/  STL [R1+0x8a8], R7 ;  /* 0x0008a80701007387 */ /* 0x0001e80000100800 */
[----:B------:R-:W2:Y:S04]  /*2c70*/  LDL.LU R12, [R1+0x14] ;  /* 0x00001400010c7983 */ /* 0x000ea80000300800 */
[----:B0-----:R-:W2:Y:S04]  /*2c80*/  LDL.LU R7, [R1] ;  /* 0x0000000001077983 */ /* 0x001ea80000300800 */
[----:B------:R0:W-:Y:S02]  /*2c90*/  STL [R1+0x89c], R19 ;  /* 0x00089c1301007387 */ /* 0x0001e40000100800 */
[----:B0-----:R-:W-:-:S05]  /*2ca0*/  LEA R19, P5, R18, R3, 0x1 ;  /* 0x0000000312137211 */ /* 0x001fca00078a08ff */
[----:B------:R0:W-:Y:S04]  /*2cb0*/  STL [R1+0x8a0], R19 ;  /* 0x0008a01301007387 */ /* 0x0001e80000100800 */
[----:B0-----:R-:W2:Y:S01]  /*2cc0*/  LDL.LU R19, [R1+0x900] ;  /* 0x0009000001137983 */ /* 0x001ea20000300800 */
[----:B------:R-:W-:Y:S01]  /*2cd0*/  LEA.HI.X.SX32 R13, R13, R4, 0x1, P6 ;  /* 0x000000040d0d7211 */ /* 0x000fe200030f0eff */
[----:B------:R-:W-:-:S04]  /*2ce0*/  IMAD R20, R20, UR6, RZ ;  /* 0x0000000614147c24 */ /* 0x000fc8000f8e02ff */
[----:B------:R2:W-:Y:S01]  /*2cf0*/  STL [R1+0x894], R13 ;  /* 0x0008940d01007387 */ /* 0x0005e20000100800 */
[----:B------:R-:W-:Y:S01]  /*2d00*/  LEA.HI.X.SX32 R14, R14, R4, 0x1, P1 ;  /* 0x000000040e0e7211 */ /* 0x000fe200008f0eff */
[----:B------:R-:W-:Y:S02]  /*2d10*/  IMAD R21, R21, UR6, RZ ;  /* 0x0000000615157c24 */ /* 0x000fe4000f8e02ff */
[----:B------:R-:W-:Y:S02]  /*2d20*/  IMAD R22, R22, UR6, RZ ;  /* 0x0000000616167c24 */ /* 0x000fe4000f8e02ff */
[----:B------:R-:W-:Y:S02]  /*2d30*/  IMAD R23, R23, UR6, RZ ;  /* 0x0000000617177c24 */ /* 0x000fe4000f8e02ff */
[----:B------:R-:W-:Y:S02]  /*2d40*/  IMAD R24, R24, UR6, RZ ;  /* 0x0000000618187c24 */ /* 0x000fe4000f8e02ff */
[----:B------:R-:W-:-:S02]  /*2d50*/  IMAD R25, R25, UR6, RZ ;  /* 0x0000000619197c24 */ /* 0x000fc4000f8e02ff */
[----:B------:R-:W-:Y:S02]  /*2d60*/  IMAD R26, R26, UR6, RZ ;  /* 0x000000061a1a7c24 */ /* 0x000fe4000f8e02ff */
[----:B------:R-:W-:Y:S02]  /*2d70*/  IMAD R27, R27, UR6, RZ ;  /* 0x000000061b1b7c24 */ /* 0x000fe4000f8e02ff */
[----:B------:R-:W-:Y:S02]  /*2d80*/  IMAD R29, R29, UR6, RZ ;  /* 0x000000061d1d7c24 */ /* 0x000fe4000f8e02ff */
[----:B------:R-:W-:Y:S02]  /*2d90*/  IMAD R28, R28, UR6, RZ ;  /* 0x000000061c1c7c24 */ /* 0x000fe4000f8e02ff */
[----:B------:R-:W-:Y:S02]  /*2da0*/  IMAD R6, R6, UR6, RZ ;  /* 0x0000000606067c24 */ /* 0x000fe4000f8e02ff */
[----:B------:R-:W-:-:S02]  /*2db0*/  IMAD R5, R5, UR6, RZ ;  /* 0x0000000605057c24 */ /* 0x000fc4000f8e02ff */
[----:B------:R-:W-:Y:S01]  /*2dc0*/  IMAD R2, R2, UR6, RZ ;  /* 0x0000000602027c24 */ /* 0x000fe2000f8e02ff */
[----:B--2---:R-:W-:-:S05]  /*2dd0*/  LEA R13, P6, R19, R3, 0x1 ;  /* 0x00000003130d7211 */ /* 0x004fca00078c08ff */
[----:B------:R0:W-:Y:S04]  /*2de0*/  STL [R1+0x898], R13 ;  /* 0x0008980d01007387 */ /* 0x0001e80000100800 */
[----:B------:R1:W-:Y:S01]  /*2df0*/  STL [R1+0x88c], R14 ;  /* 0x00088c0e01007387 */ /* 0x0003e20000100800 */
[----:B0-----:R-:W-:Y:S02]  /*2e00*/  LEA R13, P1, R20, R3, 0x1 ;  /* 0x00000003140d7211 */ /* 0x001fe400078208ff */
[----:B-1----:R-:W-:-:S03]  /*2e10*/  LEA.HI.X.SX32 R14, R15, R4, 0x1, P2 ;  /* 0x000000040f0e7211 */ /* 0x002fc600010f0eff */
[----:B------:R0:W-:Y:S01]  /*2e20*/  STL [R1+0x890], R13 ;  /* 0x0008900d01007387 */ /* 0x0001e20000100800 */
[----:B------:R-:W-:-:S03]  /*2e30*/  LEA.HI.X.SX32 R15, R16, R4, 0x1, P3 ;  /* 0x00000004100f7211 */ /* 0x000fc600018f0eff */
[----:B------:R1:W-:Y:S01]  /*2e40*/  STL [R1+0x884], R14 ;  /* 0x0008840e01007387 */ /* 0x0003e20000100800 */
[-C--:B0-----:R-:W-:Y:S02]  /*2e50*/  LEA R13, P2, R21, R3.reuse, 0x1 ;  /* 0x00000003150d7211 */ /* 0x081fe400078408ff */
[----:B-1----:R-:W-:-:S03]  /*2e60*/  LEA R14, P3, R22, R3, 0x1 ;  /* 0x00000003160e7211 */ /* 0x002fc600078608ff */
[----:B------:R0:W-:Y:S04]  /*2e70*/  STL [R1+0x888], R13 ;  /* 0x0008880d01007387 */ /* 0x0001e80000100800 */
[----:B------:R1:W-:Y:S01]  /*2e80*/  STL [R1+0x87c], R15 ;  /* 0x00087c0f01007387 */ /* 0x0003e20000100800 */
[----:B0-----:R-:W-:-:S03]  /*2e90*/  LEA.HI.X.SX32 R13, R17, R4, 0x1, P4 ;  /* 0x00000004110d7211 */ /* 0x001fc600020f0eff */
[----:B------:R0:W-:Y:S01]  /*2ea0*/  STL [R1+0x880], R14 ;  /* 0x0008800e01007387 */ /* 0x0001e20000100800 */
[----:B-1----:R-:W-:-:S03]  /*2eb0*/  LEA R15, P4, R23, R3, 0x1 ;  /* 0x00000003170f7211 */ /* 0x002fc600078808ff */
[----:B------:R1:W-:Y:S01]  /*2ec0*/  STL [R1+0x874], R13 ;  /* 0x0008740d01007387 */ /* 0x0003e20000100800 */
[----:B0-----:R-:W-:-:S03]  /*2ed0*/  LEA.HI.X.SX32 R14, R18, R4, 0x1, P5 ;  /* 0x00000004120e7211 */ /* 0x001fc600028f0eff */
[----:B------:R0:W-:Y:S01]  /*2ee0*/  STL [R1+0x878], R15 ;  /* 0x0008780f01007387 */ /* 0x0001e20000100800 */
[----:B-1----:R-:W-:-:S03]  /*2ef0*/  LEA R13, P5, R24, R3, 0x1 ;  /* 0x00000003180d7211 */ /* 0x002fc600078a08ff */
[----:B------:R1:W-:Y:S04]  /*2f00*/  STL [R1+0x86c], R14 ;  /* 0x00086c0e01007387 */ /* 0x0003e80000100800 */
[----:B------:R2:W-:Y:S01]  /*2f10*/  STL [R1+0x870], R13 ;  /* 0x0008700d01007387 */ /* 0x0005e20000100800 */
[----:B0-----:R-:W-:Y:S02]  /*2f20*/  LEA.HI.X.SX32 R15, R19, R4, 0x1, P6 ;  /* 0x00000004130f7211 */ /* 0x001fe400030f0eff */
[----:B-1----:R-:W-:-:S03]  /*2f30*/  LEA R14, P6, R25, R3, 0x1 ;  /* 0x00000003190e7211 */ /* 0x002fc600078c08ff */
[----:B------:R0:W-:Y:S01]  /*2f40*/  STL [R1+0x864], R15 ;  /* 0x0008640f01007387 */ /* 0x0001e20000100800 */
[----:B--2---:R-:W-:-:S03]  /*2f50*/  LEA.HI.X.SX32 R13, R20, R4, 0x1, P1 ;  /* 0x00000004140d7211 */ /* 0x004fc600008f0eff */
[----:B------:R1:W-:Y:S04]  /*2f60*/  STL [R1+0x868], R14 ;  /* 0x0008680e01007387 */ /* 0x0003e80000100800 */
[----:B------:R2:W-:Y:S01]  /*2f70*/  STL [R1+0x85c], R13 ;  /* 0x00085c0d01007387 */ /* 0x0005e20000100800 */
[----:B0-----:R-:W-:Y:S02]  /*2f80*/  LEA R15, P1, R26, R3, 0x1 ;  /* 0x000000031a0f7211 */ /* 0x001fe400078208ff */
[----:B-1----:R-:W-:-:S03]  /*2f90*/  LEA.HI.X.SX32 R14, R21, R4, 0x1, P2 ;  /* 0x00000004150e7211 */ /* 0x002fc600010f0eff */
[----:B------:R0:W-:Y:S01]  /*2fa0*/  STL [R1+0x860], R15 ;  /* 0x0008600f01007387 */ /* 0x0001e20000100800 */
[----:B--2---:R-:W-:-:S03]  /*2fb0*/  LEA R13, P2, R27, R3, 0x1 ;  /* 0x000000031b0d7211 */ /* 0x004fc600078408ff */
        /* <DEDUP_REMOVED lines=8> */
[----:B---3--:R-:W-:Y:S02]  /*3040*/  LEA R15, P4, R11, R3, 0x1 ;  /* 0x000000030b0f7211 */ /* 0x008fe400078808ff */
[----:B0-----:R-:W-:-:S03]  /*3050*/  LEA.HI.X.SX32 R14, R24, R4, 0x1, P5 ;  /* 0x00000004180e7211 */ /* 0x001fc600028f0eff */
[----:B------:R0:W-:Y:S01]  /*3060*/  STL [R1+0x848], R15 ;  /* 0x0008480f01007387 */ /* 0x0001e20000100800 */
[----:B-1----:R-:W-:-:S03]  /*3070*/  LEA R13, P5, R10, R3, 0x1 ;  /* 0x000000030a0d7211 */ /* 0x002fc600078a08ff */
[----:B------:R4:W-:Y:S04]  /*3080*/  STL [R1+0x83c], R14 ;  /* 0x00083c0e01007387 */ /* 0x0009e80000100800 */
[----:B------:R1:W-:Y:S01]  /*3090*/  STL [R1+0x840], R13 ;  /* 0x0008400d01007387 */ /* 0x0003e20000100800 */
[----:B0-----:R-:W-:Y:S02]  /*30a0*/  LEA.HI.X.SX32 R15, R25, R4, 0x1, P6 ;  /* 0x00000004190f7211 */ /* 0x001fe400030f0eff */
[----:B----4-:R-:W-:-:S03]  /*30b0*/  LEA R14, P6, R9, R3, 0x1 ;  /* 0x00000003090e7211 */ /* 0x010fc600078c08ff */
[----:B------:R5:W-:Y:S01]  /*30c0*/  STL [R1+0x834], R15 ;  /* 0x0008340f01007387 */ /* 0x000be20000100800 */
[----:B-1----:R-:W-:-:S03]  /*30d0*/  LEA.HI.X.SX32 R13, R26, R4, 0x1, P1 ;  /* 0x000000041a0d7211 */ /* 0x002fc600008f0eff */
[----:B------:R0:W-:Y:S01]  /*30e0*/  STL [R1+0x838], R14 ;  /* 0x0008380e01007387 */ /* 0x0001e20000100800 */
[----:B------:R-:W-:-:S03]  /*30f0*/  LEA.HI.X.SX32 R12, R12, R4, 0x1, P3 ;  /* 0x000000040c0c7211 */ /* 0x000fc600018f0eff */
[----:B------:R1:W-:Y:S01]  /*3100*/  STL [R1+0x82c], R13 ;  /* 0x00082c0d01007387 */ /* 0x0003e20000100800 */
[----:B-----5:R-:W-:Y:S02]  /*3110*/  LEA R15, P1, R8, R3, 0x1 ;  /* 0x00000003080f7211 */ /* 0x020fe400078208ff */
[----:B0-----:R-:W-:-:S03]  /*3120*/  LEA.HI.X.SX32 R14, R27, R4, 0x1, P2 ;  /* 0x000000041b0e7211 */ /* 0x001fc600010f0eff */
[----:B------:R-:W-:Y:S01]  /*3130*/  STL [R1+0x830], R15 ;  /* 0x0008300f01007387 */ /* 0x000fe20000100800 */
[----:B-1----:R-:W-:-:S03]  /*3140*/  LEA R13, P2, R7, R3, 0x1 ;  /* 0x00000003070d7211 */ /* 0x002fc600078408ff */
[----:B------:R0:W-:Y:S04]  /*3150*/  STL [R1+0x800], R14 ;  /* 0x0008000e01007387 */ /* 0x0001e80000100800 */
[----:B------:R1:W-:Y:S04]  /*3160*/  STL [R1+0x818], R13 ;  /* 0x0008180d01007387 */ /* 0x0003e80000100800 */
[----:B------:R2:W-:Y:S01]  /*3170*/  STL [R1+0x804], R12 ;  /* 0x0008040c01007387 */ /* 0x0005e20000100800 */
[----:B0-----:R-:W-:Y:S02]  /*3180*/  LEA R14, P3, R29, R3, 0x1 ;  /* 0x000000031d0e7211 */ /* 0x001fe400078608ff */
[----:B-1----:R-:W-:-:S02]  /*3190*/  LEA.HI.X.SX32 R13, R11, R4, 0x1, P4 ;  /* 0x000000040b0d7211 */ /* 0x002fc400020f0eff */
[-C--:B------:R-:W-:Y:S02]  /*31a0*/  LEA.HI.X.SX32 R11, R10, R4.reuse, 0x1, P5 ;  /* 0x000000040a0b7211 */ /* 0x080fe400028f0eff */
[-C--:B--2---:R-:W-:Y:S01]  /*31b0*/  LEA R12, P4, R28, R3.reuse, 0x1 ;  /* 0x000000031c0c7211 */ /* 0x084fe200078808ff */
[----:B------:R-:W-:Y:S01]  /*31c0*/  STL [R1+0x81c], R14 ;  /* 0x00081c0e01007387 */ /* 0x000fe20000100800 */
[-C--:B------:R-:W-:Y:S02]  /*31d0*/  LEA R10, P5, R6, R3.reuse, 0x1 ;  /* 0x00000003060a7211 */ /* 0x080fe400078a08ff */
[----:B------:R-:W-:Y:S01]  /*31e0*/  LEA.HI.X.SX32 R9, R9, R4, 0x1, P6 ;  /* 0x0000000409097211 */ /* 0x000fe200030f0eff */
[----:B------:R-:W-:Y:S04]  /*31f0*/  STL [R1+0x808], R13 ;  /* 0x0008080d01007387 */ /* 0x000fe80000100800 */
[----:B------:R-:W-:Y:S04]  /*3200*/  STL [R1+0x820], R12 ;  /* 0x0008200c01007387 */ /* 0x000fe80000100800 */
[----:B------:R0:W-:Y:S04]  /*3210*/  STL [R1+0x80c], R11 ;  /* 0x00080c0b01007387 */ /* 0x0001e80000100800 */
[----:B------:R1:W-:Y:S04]  /*3220*/  STL [R1+0x824], R10 ;  /* 0x0008240a01007387 */ /* 0x0003e80000100800 */
[----:B------:R2:W-:Y:S01]  /*3230*/  STL [R1+0x810], R9 ;  /* 0x0008100901007387 */ /* 0x0005e20000100800 */
[----:B0-----:R-:W-:-:S02]  /*3240*/  LEA R11, P6, R5, R3, 0x1 ;  /* 0x00000003050b7211 */ /* 0x001fc400078c08ff */
[-C--:B-1----:R-:W-:Y:S02]  /*3250*/  LEA.HI.X.SX32 R10, R8, R4.reuse, 0x1, P1 ;  /* 0x00000004080a7211 */ /* 0x082fe400008f0eff */
[-C--:B------:R-:W-:Y:S02]  /*3260*/  LEA.HI.X.SX32 R8, R7, R4.reuse, 0x1, P2 ;  /* 0x0000000407087211 */ /* 0x080fe400010f0eff */
[----:B--2---:R-:W-:Y:S01]  /*3270*/  LEA R9, P1, R2, R3, 0x1 ;  /* 0x0000000302097211 */ /* 0x004fe200078208ff */
[----:B------:R-:W-:Y:S01]  /*3280*/  STL [R1+0x828], R11 ;  /* 0x0008280b01007387 */ /* 0x000fe20000100800 */
[----:B------:R-:W-:-:S03]  /*3290*/  LEA.HI.X.SX32 R3, R29, R4, 0x1, P3 ;  /* 0x000000041d037211 */ /* 0x000fc600018f0eff */
[----:B------:R-:W-:Y:S01]  /*32a0*/  STL [R1+0x814], R10 ;  /* 0x0008140a01007387 */ /* 0x000fe20000100800 */
[----:B------:R-:W-:-:S03]  /*32b0*/  LEA.HI.X.SX32 R7, R28, R4, 0x1, P4 ;  /* 0x000000041c077211 */ /* 0x000fc600020f0eff */
[----:B------:R0:W-:Y:S01]  /*32c0*/  STL [R1+0x7fc], R9 ;  /* 0x0007fc0901007387 */ /* 0x0001e20000100800 */
[----:B------:R-:W-:-:S03]  /*32d0*/  LEA.HI.X.SX32 R6, R6, R4, 0x1, P5 ;  /* 0x0000000406067211 */ /* 0x000fc600028f0eff */
[----:B------:R-:W-:Y:S01]  /*32e0*/  STL [R1+0x7e8], R8 ;  /* 0x0007e80801007387 */ /* 0x000fe20000100800 */
[----:B------:R-:W-:-:S03]  /*32f0*/  LEA.HI.X.SX32 R2, R2, R4, 0x1, P1 ;  /* 0x0000000402027211 */ /* 0x000fc600008f0eff */
[----:B------:R1:W-:Y:S01]  /*3300*/  STL [R1+0x7ec], R3 ;  /* 0x0007ec0301007387 */ /* 0x0003e20000100800 */
[----:B0-----:R-:W-:Y:S01]  /*3310*/  LEA.HI.X.SX32 R9, R0, UR13, 0x1, P0 ;  /* 0x0000000d00097c11 */ /* 0x001fe200080f0eff */
[----:B------:R-:W0:Y:S02]  /*3320*/  LDCU UR13, c[0x0][0x3ac] ;  /* 0x00007580ff0d77ac */ /* 0x000e240008000800 */
[----:B------:R-:W-:Y:S01]  /*3330*/  STL [R1+0x7f0], R7 ;  /* 0x0007f00701007387 */ /* 0x000fe20000100800 */
[----:B------:R-:W2:Y:S01]  /*3340*/  LDC R0, c[0x0][0x3a8] ;  /* 0x0000ea00ff007b82 */ /* 0x000ea20000000800 */
[----:B-1----:R-:W-:Y:S02]  /*3350*/  LEA.HI.X.SX32 R3, R5, R4, 0x1, P6 ;  /* 0x0000000405037211 */ /* 0x002fe400030f0eff */
[----:B------:R-:W-:Y:S04]  /*3360*/  STL [R1+0x7f4], R6 ;  /* 0x0007f40601007387 */ /* 0x000fe80000100800 */
[----:B------:R-:W-:Y:S04]  /*3370*/  STL [R1+0x7f8], R3 ;  /* 0x0007f80301007387 */ /* 0x000fe80000100800 */
[----:B------:R-:W-:Y:S04]  /*3380*/  STL [R1+0x7e4], R2 ;  /* 0x0007e40201007387 */ /* 0x000fe80000100800 */
[----:B------:R-:W-:Y:S04]  /*3390*/  STL [R1+0x3e8], RZ ;  /* 0x0003e8ff01007387 */ /* 0x000fe80000100800 */
[----:B------:R-:W-:Y:S04]  /*33a0*/  STL [R1+0x390], R9 ;  /* 0x0003900901007387 */ /* 0x000fe80000100800 */
[----:B------:R-:W-:Y:S04]  /*33b0*/  STL [R1+0x2d0], RZ ;  /* 0x0002d0ff01007387 */ /* 0x000fe80000100800 */
        /* <DEDUP_REMOVED lines=91> */
[----:B------:R-:W-:Y:S01]  /*3970*/  STL [R1+0x1a0], RZ ;  /* 0x0001a0ff01007387 */ /* 0x000fe20000100800 */
[----:B--2---:R-:W-:-:S03]  /*3980*/  IMAD R28, R0, 0x55, RZ ;  /* 0x00000055001c7824 */ /* 0x004fc600078e02ff */
[----:B------:R-:W-:Y:S01]  /*3990*/  STL [R1+0x1a4], RZ ;  /* 0x0001a4ff01007387 */ /* 0x000fe20000100800 */
[----:B------:R-:W-:-:S03]  /*39a0*/  IMAD R26, R0, 0x53, RZ ;  /* 0x00000053001a7824 */ /* 0x000fc600078e02ff */
[----:B------:R-:W-:Y:S01]  /*39b0*/  STL [R1+0x1a8], RZ ;  /* 0x0001a8ff01007387 */ /* 0x000fe20000100800 */
[----:B------:R-:W-:-:S03]  /*39c0*/  IMAD R24, R0, 0x51, RZ ;  /* 0x0000005100187824 */ /* 0x000fc600078e02ff */
[----:B------:R-:W-:Y:S01]  /*39d0*/  STL [R1+0x1ac], RZ ;  /* 0x0001acff01007387 */ /* 0x000fe20000100800 */
[----:B------:R-:W-:-:S03]  /*39e0*/  IMAD R22, R0, 0x4f, RZ ;  /* 0x0000004f00167824 */ /* 0x000fc600078e02ff */
[----:B------:R-:W-:Y:S01]  /*39f0*/  STL [R1+0x300], RZ ;  /* 0x000300ff01007387 */ /* 0x000fe20000100800 */
[----:B------:R-:W-:-:S03]  /*3a00*/  IMAD R20, R0, 0x4d, RZ ;  /* 0x0000004d00147824 */ /* 0x000fc600078e02ff */
[----:B------:R-:W-:Y:S04]  /*3a10*/  STL [R1+0x304], RZ ;  /* 0x000304ff01007387 */ /* 0x000fe80000100800 */
[----:B------:R-:W-:Y:S04]  /*3a20*/  STL [R1+0x308], RZ ;  /* 0x000308ff01007387 */ /* 0x000fe80000100800 */
[----:B------:R-:W-:Y:S04]  /*3a30*/  STL [R1+0x30c], RZ ;  /* 0x00030cff01007387 */ /* 0x000fe80000100800 */
[----:B------:R-:W-:Y:S04]  /*3a40*/  STL [R1+0x2b0], RZ ;  /* 0x0002b0ff01007387 */ /* 0x000fe80000100800 */
[----:B------:R-:W-:Y:S04]  /*3a50*/  STL [R1+0x8ec], R28 ;  /* 0x0008ec1c01007387 */ /* 0x000fe80000100800 */
[----:B------:R1:W-:Y:S04]  /*3a60*/  STL [R1+0x8f0], R26 ;  /* 0x0008f01a01007387 */ /* 0x0003e80000100800 */
[----:B------:R2:W-:Y:S04]  /*3a70*/  STL [R1+0x8f4], R24 ;  /* 0x0008f41801007387 */ /* 0x0005e80000100800 */
[----:B------:R3:W-:Y:S01]  /*3a80*/  STL [R1+0x8f8], R22 ;  /* 0x0008f81601007387 */ /* 0x0007e20000100800 */
[C---:B------:R-:W-:Y:S01]  /*3a90*/  IMAD R18, R0.reuse, 0x4b, RZ ;  /* 0x0000004b00127824 */ /* 0x040fe200078e02ff */
[----:B-1----:R-:W1:Y:S02]  /*3aa0*/  LDC R26, c[0x0][0x3a8] ;  /* 0x0000ea00ff1a7b82 */ /* 0x002e640000000800 */
[----:B------:R4:W-:Y:S04]  /*3ab0*/  STL [R1+0x8fc], R20 ;  /* 0x0008fc1401007387 */ /* 0x0009e80000100800 */
[----:B------:R-:W5:Y:S01]  /*3ac0*/  LDL R6, [R1+0x394] ;  /* 0x0003940001067983 */ /* 0x000f620000100800 */
[C---:B--2---:R-:W-:Y:S01]  /*3ad0*/  IMAD R24, R0.reuse, 0x9a, RZ ;  /* 0x0000009a00187824 */ /* 0x044fe200078e02ff */
[----:B---3--:R-:W2:Y:S01]  /*3ae0*/  LDC R22, c[0x0][0x3a8] ;  /* 0x0000ea00ff167b82 */ /* 0x008ea20000000800 */
[----:B------:R-:W-:-:S02]  /*3af0*/  IMAD R28, R0, 0x96, RZ ;  /* 0x00000096001c7824 */ /* 0x000fc400078e02ff */
[C---:B------:R-:W-:Y:S02]  /*3b00*/  IMAD R16, R0.reuse, 0x49, RZ ;  /* 0x0000004900107824 */ /* 0x040fe400078e02ff */
[C---:B------:R-:W-:Y:S02]  /*3b10*/  IMAD R29, R0.reuse, 0x92, RZ ;  /* 0x00000092001d7824 */ /* 0x040fe400078e02ff */
[C---:B------:R-:W-:Y:S01]  /*3b20*/  IMAD R14, R0.reuse, 0x47, RZ ;  /* 0x00000047000e7824 */ /* 0x040fe200078e02ff */
[----:B----4-:R-:W3:Y:S01]  /*3b30*/  LDC R20, c[0x0][0x3a8] ;  /* 0x0000ea00ff147b82 */ /* 0x010ee20000000800 */
[C---:B------:R-:W-:Y:S02]  /*3b40*/  IMAD R27, R0.reuse, 0x8e, RZ ;  /* 0x0000008e001b7824 */ /* 0x040fe400078e02ff */
[C---:B------:R-:W-:Y:S02]  /*3b50*/  IMAD R12, R0.reuse, 0x45, RZ ;  /* 0x00000045000c7824 */ /* 0x040fe400078e02ff */
[----:B------:R-:W-:-:S02]  /*3b60*/  IMAD R25, R0, 0x8a, RZ ;  /* 0x0000008a00197824 */ /* 0x000fc400078e02ff */
[C---:B------:R-:W-:Y:S02]  /*3b70*/  IMAD R11, R0.reuse, 0x43, RZ ;  /* 0x00000043000b7824 */ /* 0x040fe400078e02ff */
[C---:B------:R-:W-:Y:S02]  /*3b80*/  IMAD R23, R0.reuse, 0x86, RZ ;  /* 0x0000008600177824 */ /* 0x040fe400078e02ff */
[C---:B------:R-:W-:Y:S02]  /*3b90*/  IMAD R10, R0.reuse, 0x41, RZ ;  /* 0x00000041000a7824 */ /* 0x040fe400078e02ff */
        /* <DEDUP_REMOVED lines=10> */
[----:B------:R-:W-:Y:S02]  /*3c40*/  IMAD R7, R0, 0xbc, RZ ;  /* 0x000000bc00077824 */ /* 0x000fe400078e02ff */
[----:B------:R-:W4:Y:S01]  /*3c50*/  LDC R0, c[0x0][0x3a8] ;  /* 0x0000ea00ff007b82 */ /* 0x000f220000000800 */
[----:B---3--:R-:W-:Y:S02]  /*3c60*/  IMAD R20, R20, 0xfa, RZ ;  /* 0x000000fa14147824 */ /* 0x008fe400078e02ff */
[----:B--2---:R-:W-:Y:S02]  /*3c70*/  IMAD R22, R22, 0xf6, RZ ;  /* 0x000000f616167824 */ /* 0x004fe400078e02ff */
[----:B-1----:R-:W-:Y:S02]  /*3c80*/  IMAD R26, R26, 0xf2, RZ ;  /* 0x000000f21a1a7824 */ /* 0x002fe400078e02ff */
[----:B----4-:R-:W-:-:S05]  /*3c90*/  IMAD R0, R0, 0xfe, RZ ;  /* 0x000000fe00007824 */ /* 0x010fca00078e02ff */
[----:B-----5:R-:W-:-:S05]  /*3ca0*/  IADD3 R0, P2, PT, R0, R6, RZ ;  /* 0x0000000600007210 */ /* 0x020fca0007f5e0ff */
[----:B------:R1:W-:Y:S02]  /*3cb0*/  STL [R1+0x3f0], R0 ;  /* 0x0003f00001007387 */ /* 0x0003e40000100800 */
[-C--:B-1----:R-:W-:Y:S02]  /*3cc0*/  IADD3 R0, P4, PT, R20, R6.reuse, RZ ;  /* 0x0000000614007210 */ /* 0x082fe40007f9e0ff */
[-C--:B------:R-:W-:Y:S02]  /*3cd0*/  IADD3 R20, P5, PT, R22, R6.reuse, RZ ;  /* 0x0000000616147210 */ /* 0x080fe40007fbe0ff */
[----:B------:R-:W1:Y:S01]  /*3ce0*/  LDC R22, c[0x0][0x3a8] ;  /* 0x0000ea00ff167b82 */ /* 0x000e620000000800 */
[----:B------:R2:W-:Y:S04]  /*3cf0*/  STL [R1+0x400], R0 ;  /* 0x0004000001007387 */ /* 0x0005e80000100800 */
[----:B------:R3:W-:Y:S01]  /*3d00*/  STL [R1+0x410], R20 ;  /* 0x0004101401007387 */ /* 0x0007e20000100800 */
[----:B--2---:R-:W-:-:S02]  /*3d10*/  IADD3 R0, P6, PT, R26, R6, RZ ;  /* 0x000000061a007210 */ /* 0x004fc40007fde0ff */
[----:B------:R-:W2:Y:S03]  /*3d20*/  LDC R26, c[0x0][0x3a8] ;  /* 0x0000ea00ff1a7b82 */ /* 0x000ea60000000800 */
[----:B------:R4:W-:Y:S05]  /*3d30*/  STL [R1+0x420], R0 ;  /* 0x0004200001007387 */ /* 0x0009ea0000100800 */
[----:B---3--:R-:W3:Y:S08]  /*3d40*/  LDC R20, c[0x0][0x3a8] ;  /* 0x0000ea00ff147b82 */ /* 0x008ef00000000800 */
[----:B----4-:R-:W4:Y:S01]  /*3d50*/  LDC R0, c[0x0][0x3a8] ;  /* 0x0000ea00ff007b82 */ /* 0x010f220000000800 */
[----:B-1----:R-:W-:-:S02]  /*3d60*/  IMAD R22, R22, 0xe6, RZ ;  /* 0x000000e616167824 */ /* 0x002fc400078e02ff */
[----:B--2---:R-:W-:Y:S02]  /*3d70*/  IMAD R26, R26, 0x7f, RZ ;  /* 0x0000007f1a1a7824 */ /* 0x004fe400078e02ff */
[----:B---3--:R-:W-:Y:S02]  /*3d80*/  IMAD R20, R20, 0xea, RZ ;  /* 0x000000ea14147824 */ /* 0x008fe400078e02ff */
[----:B----4-:R-:W-:-:S05]  /*3d90*/  IMAD R0, R0, 0xee, RZ ;  /* 0x000000ee00007824 */ /* 0x010fca00078e02ff */
[----:B------:R-:W-:-:S05]  /*3da0*/  IADD3 R0, P0, PT, R0, R6, RZ ;  /* 0x0000000600007210 */ /* 0x000fca0007f1e0ff */
[----:B------:R1:W-:Y:S02]  /*3db0*/  STL [R1+0x430], R0 ;  /* 0x0004300001007387 */ /* 0x0003e40000100800 */
[-C--:B-1----:R-:W-:Y:S02]  /*3dc0*/  IADD3 R0, P3, PT, R20, R6.reuse, RZ ;  /* 0x0000000614007210 */ /* 0x082fe40007f7e0ff */
[----:B------:R-:W-:Y:S02]  /*3dd0*/  IADD3 R20, P1, PT, R22, R6, RZ ;  /* 0x0000000616147210 */ /* 0x000fe40007f3e0ff */
[----:B------:R-:W1:Y:S01]  /*3de0*/  LDC R22, c[0x0][0x3a8] ;  /* 0x0000ea00ff167b82 */ /* 0x000e620000000800 */
[----:B------:R2:W-:Y:S04]  /*3df0*/  STL [R1+0x440], R0 ;  /* 0x0004400001007387 */ /* 0x0005e80000100800 */
[----:B------:R3:W-:Y:S01]  /*3e00*/  STL [R1+0x450], R20 ;  /* 0x0004501401007387 */ /* 0x0007e20000100800 */
[----:B--2---:R-:W-:-:S02]  /*3e10*/  LEA.HI.X.SX32 R0, R26, R9, 0x1, P2 ;  /* 0x000000091a007211 */ /* 0x004fc400010f0eff */
        /* <DEDUP_REMOVED lines=10> */
[-C--:B-1----:R-:W-:Y:S02]  /*3ec0*/  LEA.HI.X.SX32 R0, R20, R9.reuse, 0x1, P4 ;  /* 0x0000000914007211 */ /* 0x082fe400020f0eff */
        /* <DEDUP_REMOVED lines=108> */
[----:B----4-:R-:W-:-:S03]  /*4590*/  IMAD R0, R0, 0xaa, RZ ;  /* 0x000000aa00007824 */ /* 0x010fc600078e02ff */
[----:B------:R-:W-:Y:S02]  /*45a0*/  LEA.HI.X.SX32 R20, R20, R9, 0x1, P4 ;  /* 0x0000000914147211 */ /* 0x000fe400020f0eff */
[----:B------:R-:W-:-:S05]  /*45b0*/  IADD3 R0, P2, PT, R0, R6, RZ ;  /* 0x0000000600007210 */ /* 0x000fca0007f5e0ff */
[----:B------:R1:W-:Y:S04]  /*45c0*/  STL [R1+0x540], R0 ;  /* 0x0005400001007387 */ /* 0x0003e80000100800 */
[----:B------:R2:W-:Y:S01]  /*45d0*/  STL [R1+0x4dc], R20 ;  /* 0x0004dc1401007387 */ /* 0x0005e20000100800 */
[----:B-1----:R-:W-:Y:S02]  /*45e0*/  IADD3 R0, P4, PT, R22, R6, RZ ;  /* 0x0000000616007210 */ /* 0x002fe40007f9e0ff */
[----:B------:R-:W1:Y:S01]  /*45f0*/  LDC R22, c[0x0][0x3a8] ;  /* 0x0000ea00ff167b82 */ /* 0x000e620000000800 */
[----:B--2---:R-:W-:Y:S02]  /*4600*/  LEA.HI.X.SX32 R20, R26, R9, 0x1, P5 ;  /* 0x000000091a147211 */ /* 0x004fe400028f0eff */
[----:B------:R2:W-:Y:S04]  /*4610*/  STL [R1+0x550], R0 ;  /* 0x0005500001007387 */ /* 0x0005e80000100800 */
[----:B------:R3:W-:Y:S01]  /*4620*/  STL [R1+0x4ec], R20 ;  /* 0x0004ec1401007387 */ /* 0x0007e20000100800 */
[----:B------:R-:W4:Y:S08]  /*4630*/  LDC R26, c[0x0][0x3a8] ;  /* 0x0000ea00ff1a7b82 */ /* 0x000f300000000800 */
[----:B--2---:R-:W2:Y:S08]  /*4640*/  LDC R0, c[0x0][0x3a8] ;  /* 0x0000ea00ff007b82 */ /* 0x004eb00000000800 */
[----:B---3--:R-:W3:Y:S01]  /*4650*/  LDC R20, c[0x0][0x3a8] ;  /* 0x0000ea00ff147b82 */ /* 0x008ee20000000800 */
[----:B-1----:R-:W-:-:S05]  /*4660*/  IMAD R22, R22, 0x5d, RZ ;  /* 0x0000005d16167824 */ /* 0x002fca00078e02ff */
[----:B------:R-:W-:Y:S01]  /*4670*/  LEA.HI.X.SX32 R22, R22, R9, 0x1, P6 ;  /* 0x0000000916167211 */ /* 0x000fe200030f0eff */
[----:B----4-:R-:W-:Y:S02]  /*4680*/  IMAD R26, R26, 0x5b, RZ ;  /* 0x0000005b1a1a7824 */ /* 0x010fe400078e02ff */
[----:B--2---:R-:W-:Y:S02]  /*4690*/  IMAD R0, R0, 0x9e, RZ ;  /* 0x0000009e00007824 */ /* 0x004fe400078e02ff */
[----:B---3--:R-:W-:-:S03]  /*46a0*/  IMAD R20, R20, 0xa2, RZ ;  /* 0x000000a214147824 */ /* 0x008fc600078e02ff */
[-C--:B------:R-:W-:Y:S02]  /*46b0*/  IADD3 R0, P6, PT, R0, R6.reuse, RZ ;  /* 0x0000000600007210 */ /* 0x080fe40007fde0ff */
[----:B------:R-:W-:-:S05]  /*46c0*/  IADD3 R20, P5, PT, R20, R6, RZ ;  /* 0x0000000614147210 */ /* 0x000fca0007fbe0ff */
[----:B------:R1:W-:Y:S04]  /*46d0*/  STL [R1+0x560], R20 ;  /* 0x0005601401007387 */ /* 0x0003e80000100800 */
[----:B-1----:R-:W2:Y:S04]  /*46e0*/  LDL.LU R20, [R1+0x8fc] ;  /* 0x0008fc0001147983 */ /* 0x002ea80000300800 */
[----:B------:R1:W-:Y:S04]  /*46f0*/  STL [R1+0x4fc], R22 ;  /* 0x0004fc1601007387 */ /* 0x0003e80000100800 */
[----:B-1----:R-:W3:Y:S04]  /*4700*/  LDL.LU R22, [R1+0x8f8] ;  /* 0x0008f80001167983 */ /* 0x002ee80000300800 */
[----:B------:R1:W-:Y:S02]  /*4710*/  STL [R1+0x570], R0 ;  /* 0x0005700001007387 */ /* 0x0003e40000100800 */
[----:B-1----:R-:W-:-:S02]  /*4720*/  LEA.HI.X.SX32 R0, R26, R9, 0x1, P0 ;  /* 0x000000091a007211 */ /* 0x002fc400000f0eff */
[----:B------:R-:W1:Y:S01]  /*4730*/  LDC R26, c[0x0][0x3a8] ;  /* 0x0000ea00ff1a7b82 */ /* 0x000e620000000800 */
[----:B------:R-:W-:Y:S02]  /*4740*/  IADD3 R24, P0, PT, R24, R6, RZ ;  /* 0x0000000618187210 */ /* 0x000fe40007f1e0ff */
[----:B------:R4:W-:Y:S04]  /*4750*/  STL [R1+0x50c], R0 ;  /* 0x00050c0001007387 */ /* 0x0009e80000100800 */
[----:B------:R5:W-:Y:S01]  /*4760*/  STL [R1+0x580], R24 ;  /* 0x0005801801007387 */ /* 0x000be20000100800 */
[----:B----4-:R-:W4:Y:S03]  /*4770*/  LDC R0, c[0x0][0x3a8] ;  /* 0x0000ea00ff007b82 */ /* 0x010f260000000800 */
[----:B-----5:R-:W5:Y:S01]  /*4780*/  LDL.LU R24, [R1+0x8f4] ;  /* 0x0008f40001187983 */ /* 0x020f620000300800 */
[----:B-1----:R-:W-:-:S05]  /*4790*/  IMAD R26, R26, 0x59, RZ ;  /* 0x000000591a1a7824 */ /* 0x002fca00078e02ff */
[----:B------:R-:W-:Y:S02]  /*47a0*/  LEA.HI.X.SX32 R26, R26, R9, 0x1, P3 ;  /* 0x000000091a1a7211 */ /* 0x000fe400018f0eff */
[----:B------:R-:W-:-:S03]  /*47b0*/  IADD3 R28, P3, PT, R28, R6, RZ ;  /* 0x000000061c1c7210 */ /* 0x000fc60007f7e0ff */
[----:B------:R1:W-:Y:S04]  /*47c0*/  STL [R1+0x51c], R26 ;  /* 0x00051c1a01007387 */ /* 0x0003e80000100800 */
[----:B-1----:R-:W5:Y:S04]  /*47d0*/  LDL.LU R26, [R1+0x8f0] ;  /* 0x0008f000011a7983 */ /* 0x002f680000300800 */
[----:B------:R1:W-:Y:S04]  /*47e0*/  STL [R1+0x590], R28 ;  /* 0x0005901c01007387 */ /* 0x0003e80000100800 */
[----:B-1----:R-:W5:Y:S01]  /*47f0*/  LDL.LU R28, [R1+0x8ec] ;  /* 0x0008ec00011c7983 */ /* 0x002f620000300800 */
[----:B----4-:R-:W-:-:S05]  /*4800*/  IMAD R0, R0, 0x57, RZ ;  /* 0x0000005700007824 */ /* 0x010fca00078e02ff */
[----:B------:R-:W-:Y:S02]  /*4810*/  LEA.HI.X.SX32 R0, R0, R9, 0x1, P1 ;  /* 0x0000000900007211 */ /* 0x000fe400008f0eff */
[----:B------:R-:W-:-:S03]  /*4820*/  IADD3 R29, P1, PT, R29, R6, RZ ;  /* 0x000000061d1d7210 */ /* 0x000fc60007f3e0ff */
[----:B------:R1:W-:Y:S04]  /*4830*/  STL [R1+0x52c], R0 ;  /* 0x00052c0001007387 */ /* 0x0003e80000100800 */
[----:B------:R-:W-:Y:S01]  /*4840*/  STL [R1+0x5a0], R29 ;  /* 0x0005a01d01007387 */ /* 0x000fe20000100800 */
[----:B-1----:R-:W1:Y:S01]  /*4850*/  LDC R0, c[0x0][0x3a8] ;  /* 0x0000ea00ff007b82 */ /* 0x002e620000000800 */
[-C--:B------:R-:W-:Y:S02]  /*4860*/  LEA.HI.X.SX32 R18, R18, R9.reuse, 0x1, P3 ;  /* 0x0000000912127211 */ /* 0x080fe400018f0eff */
[----:B------:R-:W-:Y:S02]  /*4870*/  IADD3 R17, P3, PT, R17, R6, RZ ;  /* 0x0000000611117210 */ /* 0x000fe40007f7e0ff */
[----:B------:R-:W-:-:S02]  /*4880*/  LEA.HI.X.SX32 R16, R16, R9, 0x1, P1 ;  /* 0x0000000910107211 */ /* 0x000fc400008f0eff */
[-C--:B------:R-:W-:Y:S02]  /*4890*/  IADD3 R15, P1, PT, R15, R6.reuse, RZ ;  /* 0x000000060f0f7210 */ /* 0x080fe40007f3e0ff */
[-C--:B--2---:R-:W-:Y:S02]  /*48a0*/  LEA.HI.X.SX32 R20, R20, R9.reuse, 0x1, P0 ;  /* 0x0000000914147211 */ /* 0x084fe400000f0eff */
[-C--:B------:R-:W-:Y:S02]  /*48b0*/  IADD3 R19, P0, PT, R19, R6.reuse, RZ ;  /* 0x0000000613137210 */ /* 0x080fe40007f1e0ff */
[----:B---3--:R-:W-:Y:S02]  /*48c0*/  LEA.HI.X.SX32 R22, R22, R9, 0x1, P6 ;  /* 0x0000000916167211 */ /* 0x008fe400030f0eff */
[----:B------:R-:W-:-:S04]  /*48d0*/  IADD3 R21, P6, PT, R21, R6, RZ ;  /* 0x0000000615157210 */ /* 0x000fc80007fde0ff */
[-C--:B------:R-:W-:Y:S02]  /*48e0*/  LEA.HI.X.SX32 R10, R10, R9.reuse, 0x1, P6 ;  /* 0x000000090a0a7211 */ /* 0x080fe400030f0eff */
[----:B-----5:R-:W-:Y:S02]  /*48f0*/  LEA.HI.X.SX32 R24, R24, R9, 0x1, P5 ;  /* 0x0000000918187211 */ /* 0x020fe400028f0eff */
[----:B------:R-:W-:-:S04]  /*4900*/  IADD3 R23, P5, PT, R23, R6, RZ ;  /* 0x0000000617177210 */ /* 0x000fc80007fbe0ff */
[-C--:B------:R-:W-:Y:S02]  /*4910*/  LEA.HI.X.SX32 R11, R11, R9.reuse, 0x1, P5 ;  /* 0x000000090b0b7211 */ /* 0x080fe400028f0eff */
[-C--:B------:R-:W-:Y:S02]  /*4920*/  LEA.HI.X.SX32 R26, R26, R9.reuse, 0x1, P4 ;  /* 0x000000091a1a7211 */ /* 0x080fe400020f0eff */
[-C--:B------:R-:W-:Y:S02]  /*4930*/  IADD3 R25, P4, PT, R25, R6.reuse, RZ ;  /* 0x0000000619197210 */ /* 0x080fe40007f9e0ff */
[----:B------:R-:W-:Y:S02]  /*4940*/  LEA.HI.X.SX32 R28, R28, R9, 0x1, P2 ;  /* 0x000000091c1c7211 */ /* 0x000fe400010f0eff */
[----:B------:R-:W-:-:S03]  /*4950*/  IADD3 R27, P2, PT, R27, R6, RZ ;  /* 0x000000061b1b7210 */ /* 0x000fc60007f5e0ff */
[----:B------:R-:W-:Y:S04]  /*4960*/  STL [R1+0x53c], R28 ;  /* 0x00053c1c01007387 */ /* 0x000fe80000100800 */
[----:B------:R-:W-:Y:S04]  /*4970*/  STL [R1+0x5b0], R27 ;  /* 0x0005b01b01007387 */ /* 0x000fe80000100800 */
[----:B------:R-:W-:Y:S04]  /*4980*/  STL [R1+0x54c], R26 ;  /* 0x00054c1a01007387 */ /* 0x000fe80000100800 */
[----:B------:R-:W-:Y:S04]  /*4990*/  STL [R1+0x5c0], R25 ;  /* 0x0005c01901007387 */ /* 0x000fe80000100800 */
[----:B------:R-:W-:Y:S04]  /*49a0*/  STL [R1+0x55c], R24 ;  /* 0x00055c1801007387 */ /* 0x000fe80000100800 */
[----:B------:R-:W-:Y:S01]  /*49b0*/  STL [R1+0x5d0], R23 ;  /* 0x0005d01701007387 */ /* 0x000fe20000100800 */
[----:B------:R-:W-:-:S03]  /*49c0*/  LEA.HI.X.SX32 R14, R14, R9, 0x1, P2 ;  /* 0x000000090e0e7211 */ /* 0x000fc600010f0eff */
[----:B------:R-:W-:Y:S01]  /*49d0*/  STL [R1+0x56c], R22 ;  /* 0x00056c1601007387 */ /* 0x000fe20000100800 */
[----:B------:R-:W-:-:S03]  /*49e0*/  IADD3 R13, P2, PT, R13, R6, RZ ;  /* 0x000000060d0d7210 */ /* 0x000fc60007f5e0ff */
[----:B------:R-:W-:Y:S01]  /*49f0*/  STL [R1+0x5e0], R21 ;  /* 0x0005e01501007387 */ /* 0x000fe20000100800 */
[----:B------:R-:W-:-:S03]  /*4a00*/  LEA.HI.X.SX32 R12, R12, R9, 0x1, P4 ;  /* 0x000000090c0c7211 */ /* 0x000fc600020f0eff */
[----:B------:R-:W-:Y:S01]  /*4a10*/  STL [R1+0x57c], R20 ;  /* 0x00057c1401007387 */ /* 0x000fe20000100800 */
[----:B------:R-:W-:-:S03]  /*4a20*/  IADD3 R2, P4, PT, R2, R6, RZ ;  /* 0x0000000602027210 */ /* 0x000fc60007f9e0ff */
[----:B------:R-:W-:Y:S04]  /*4a30*/  STL [R1+0x3f8], R19 ;  /* 0x0003f81301007387 */ /* 0x000fe80000100800 */
[----:B------:R-:W-:Y:S04]  /*4a40*/  STL [R1+0x58c], R18 ;  /* 0x00058c1201007387 */ /* 0x000fe80000100800 */
[----:B------:R-:W-:Y:S04]  /*4a50*/  STL [R1+0x418], R17 ;  /* 0x0004181101007387 */ /* 0x000fe80000100800 */
[----:B------:R-:W-:Y:S04]  /*4a60*/  STL [R1+0x59c], R16 ;  /* 0x00059c1001007387 */ /* 0x000fe80000100800 */
[----:B------:R-:W-:Y:S04]  /*4a70*/  STL [R1+0x438], R15 ;  /* 0x0004380f01007387 */ /* 0x000fe80000100800 */
[----:B------:R-:W-:Y:S04]  /*4a80*/  STL [R1+0x5ac], R14 ;  /* 0x0005ac0e01007387 */ /* 0x000fe80000100800 */
[----:B------:R-:W-:Y:S04]  /*4a90*/  STL [R1+0x458], R13 ;  /* 0x0004580d01007387 */ /* 0x000fe80000100800 */
[----:B------:R-:W-:Y:S04]  /*4aa0*/  STL [R1+0x5bc], R12 ;  /* 0x0005bc0c01007387 */ /* 0x000fe80000100800 */
[----:B------:R1:W-:Y:S01]  /*4ab0*/  STL [R1+0x478], R2 ;  /* 0x0004780201007387 */ /* 0x0003e20000100800 */
[----:B------:R-:W-:-:S03]  /*4ac0*/  IADD3 R3, P6, PT, R3, R6, RZ ;  /* 0x0000000603037210 */ /* 0x000fc60007fde0ff */
[----:B------:R2:W-:Y:S01]  /*4ad0*/  STL [R1+0x5cc], R11 ;  /* 0x0005cc0b01007387 */ /* 0x0005e20000100800 */
[----:B-1----:R-:W-:-:S05]  /*4ae0*/  IMAD R2, R0, 0x7e, RZ ;  /* 0x0000007e00027824 */ /* 0x002fca00078e02ff */
[C---:B--2---:R-:W-:Y:S02]  /*4af0*/  IADD3 R11, P5, PT, R2.reuse, R6, RZ ;  /* 0x00000006020b7210 */ /* 0x044fe40007fbe0ff */
[----:B------:R-:W-:-:S03]  /*4b00*/  LEA.HI.X.SX32 R9, R2, R9, 0x1, P0 ;  /* 0x0000000902097211 */ /* 0x000fc600000f0eff */
[----:B------:R-:W-:Y:S04]  /*4b10*/  STL [R1+0x5f0], R11 ;  /* 0x0005f00b01007387 */ /* 0x000fe80000100800 */
[----:B------:R-:W-:Y:S04]  /*4b20*/  STL [R1+0x5dc], R10 ;  /* 0x0005dc0a01007387 */ /* 0x000fe80000100800 */
[----:B------:R1:W-:Y:S04]  /*4b30*/  STL [R1+0x498], R3 ;  /* 0x0004980301007387 */ /* 0x0003e80000100800 */
[----:B------:R-:W2:Y:S01]  /*4b40*/  LDL R2, [R1+0x390] ;  /* 0x0003900001027983 */ /* 0x000ea20000100800 */
[----:B-1----:R-:W-:-:S03]  /*4b50*/  IMAD R3, R0, 0x7a, RZ ;  /* 0x0000007a00037824 */ /* 0x002fc600078e02ff */
[----:B------:R1:W-:Y:S02]  /*4b60*/  STL [R1+0x3f4], R9 ;  /* 0x0003f40901007387 */ /* 0x0003e40000100800 */
[----:B-1----:R-:W-:-:S05]  /*4b70*/  IADD3 R9, P0, PT, R3, R6, RZ ;  /* 0x0000000603097210 */ /* 0x002fca0007f1e0ff */
[----:B------:R-:W-:Y:S01]  /*4b80*/  STL [R1+0x600], R9 ;  /* 0x0006000901007387 */ /* 0x000fe20000100800 */
[----:B--2---:R-:W-:Y:S02]  /*4b90*/  LEA.HI.X.SX32 R4, R4, R2, 0x1, P5 ;  /* 0x0000000204047211 */ /* 0x004fe400028f0eff */
[----:B------:R-:W-:-:S03]  /*4ba0*/  IADD3 R8, P5, PT, R8, R6, RZ ;  /* 0x0000000608087210 */ /* 0x000fc60007fbe0ff */
[----:B------:R1:W-:Y:S04]  /*4bb0*/  STL [R1+0x5ec], R4 ;  /* 0x0005ec0401007387 */ /* 0x0003e80000100800 */
[----:B------:R2:W-:Y:S01]  /*4bc0*/  STL [R1+0x4b8], R8 ;  /* 0x0004b80801007387 */ /* 0x0005e20000100800 */
[C---:B-1----:R-:W-:Y:S01]  /*4bd0*/  IMAD R4, R0.reuse, 0x76, RZ ;  /* 0x0000007600047824 */ /* 0x042fe200078e02ff */
[----:B--2---:R-:W-:Y:S01]  /*4be0*/  LEA.HI.X.SX32 R8, R3, R2, 0x1, P3 ;  /* 0x0000000203087211 */ /* 0x004fe200018f0eff */
[----:B------:R-:W-:-:S04]  /*4bf0*/  IMAD R3, R0, 0x3d, RZ ;  /* 0x0000003d00037824 */ /* 0x000fc800078e02ff */
[----:B------:R1:W-:Y:S01]  /*4c00*/  STL [R1+0x414], R8 ;  /* 0x0004140801007387 */ /* 0x0003e20000100800 */
[----:B------:R-:W-:Y:S02]  /*4c10*/  LEA.HI.X.SX32 R3, R3, R2, 0x1, P0 ;  /* 0x0000000203037211 */ /* 0x000fe400000f0eff */
[-C--:B------:R-:W-:Y:S02]  /*4c20*/  IADD3 R5, P0, PT, R5, R6.reuse, RZ ;  /* 0x0000000605057210 */ /* 0x080fe40007f1e0ff */
[C---:B-1----:R-:W-:Y:S02]  /*4c30*/  IADD3 R8, P3, PT, R4.reuse, R6, RZ ;  /* 0x0000000604087210 */ /* 0x042fe40007f7e0ff */
[----:B------:R-:W-:-:S03]  /*4c40*/  LEA.HI.X.SX32 R4, R4, R2, 0x1, P1 ;  /* 0x0000000204047211 */ /* 0x000fc600008f0eff */
[----:B------:R-:W-:Y:S04]  /*4c50*/  STL [R1+0x610], R8 ;  /* 0x0006100801007387 */ /* 0x000fe80000100800 */
[----:B------:R-:W-:Y:S04]  /*4c60*/  STL [R1+0x5fc], R3 ;  /* 0x0005fc0301007387 */ /* 0x000fe80000100800 */
[----:B------:R1:W-:Y:S04]  /*4c70*/  STL [R1+0x4d8], R5 ;  /* 0x0004d80501007387 */ /* 0x0003e80000100800 */
[----:B------:R2:W-:Y:S01]  /*4c80*/  STL [R1+0x434], R4 ;  /* 0x0004340401007387 */ /* 0x0005e20000100800 */
[----:B-1----:R-:W-:-:S02]  /*4c90*/  IMAD R5, R0, 0x72, RZ ;  /* 0x0000007200057824 */ /* 0x002fc400078e02ff */
[----:B------:R-:W-:-:S03]  /*4ca0*/  IMAD R3, R0, 0x3b, RZ ;  /* 0x0000003b00037824 */ /* 0x000fc600078e02ff */
[C---:B--2---:R-:W-:Y:S02]  /*4cb0*/  IADD3 R4, P1, PT, R5.reuse, R6, RZ ;  /* 0x0000000605047210 */ /* 0x044fe40007f3e0ff */
[----:B------:R-:W-:-:S03]  /*4cc0*/  LEA.HI.X.SX32 R5, R5, R2, 0x1, P2 ;  /* 0x0000000205057211 */ /* 0x000fc600010f0eff */
[----:B------:R1:W-:Y:S02]  /*4cd0*/  STL [R1+0x620], R4 ;  /* 0x0006200401007387 */ /* 0x0003e40000100800 */
[----:B-1----:R-:W-:Y:S02]  /*4ce0*/  LEA.HI.X.SX32 R4, R3, R2, 0x1, P3 ;  /* 0x0000000203047211 */ /* 0x002fe400018f0eff */
[----:B------:R-:W-:-:S03]  /*4cf0*/  IADD3 R3, P3, PT, R7, R6, RZ ;  /* 0x0000000607037210 */ /* 0x000fc60007f7e0ff */
[----:B------:R-:W-:Y:S04]  /*4d00*/  STL [R1+0x60c], R4 ;  /* 0x00060c0401007387 */ /* 0x000fe80000100800 */
[----:B------:R-:W-:Y:S04]  /*4d10*/  STL [R1+0x4f8], R3 ;  /* 0x0004f80301007387 */ /* 0x000fe80000100800 */
[----:B------:R1:W-:Y:S04]  /*4d20*/  STL [R1+0x454], R5 ;  /* 0x0004540501007387 */ /* 0x0003e80000100800 */
[----:B-1----:R-:W2:Y:S01]  /*4d30*/  LDL R5, [R1+0x394] ;  /* 0x0003940001057983 */ /* 0x002ea20000100800 */
[----:B------:R-:W-:-:S02]  /*4d40*/  IMAD R6, R0, 0x6e, RZ ;  /* 0x0000006e00067824 */ /* 0x000fc400078e02ff */
[C---:B------:R-:W-:Y:S02]  /*4d50*/  IMAD R4, R0.reuse, 0x39, RZ ;  /* 0x0000003900047824 */ /* 0x040fe400078e02ff */
[----:B------:R-:W-:-:S03]  /*4d60*/  IMAD R3, R0, 0xb4, RZ ;  /* 0x000000b400037824 */ /* 0x000fc600078e02ff */
[----:B------:R-:W-:Y:S01]  /*4d70*/  LEA.HI.X.SX32 R4, R4, R2, 0x1, P1 ;  /* 0x0000000204047211 */ /* 0x000fe200008f0eff */
        /* <DEDUP_REMOVED lines=21> */
[----:B------:R-:W-:Y:S01]  /*4ed0*/  IMAD R29, R0, 0x2a, RZ ;  /* 0x0000002a001d7824 */ /* 0x000fe200078e02ff */
[CC--:B--2---:R-:W-:Y:S02]  /*4ee0*/  IADD3 R7, P2, PT, R6.reuse, R5.reuse, RZ ;  /* 0x0000000506077210 */ /* 0x0c4fe40007f5e0ff */
[----:B------:R-:W-:Y:S02]  /*4ef0*/  IADD3 R3, P1, PT, R3, R5, RZ ;  /* 0x0000000503037210 */ /* 0x000fe40007f3e0ff */
[----:B------:R-:W-:Y:S01]  /*4f00*/  LEA.HI.X.SX32 R6, R6, R2, 0x1, P4 ;  /* 0x0000000206067211 */ /* 0x000fe200020f0eff */
[----:B------:R1:W-:Y:S04]  /*4f10*/  STL [R1+0x630], R7 ;  /* 0x0006300701007387 */ /* 0x0003e80000100800 */
[----:B------:R2:W-:Y:S01]  /*4f20*/  STL [R1+0x61c], R4 ;  /* 0x00061c0401007387 */ /* 0x0005e20000100800 */
[----:B-1----:R-:W-:-:S03]  /*4f30*/  IMAD R7, R0, 0x6a, RZ ;  /* 0x0000006a00077824 */ /* 0x002fc600078e02ff */
[----:B------:R1:W-:Y:S01]  /*4f40*/  STL [R1+0x518], R3 ;  /* 0x0005180301007387 */ /* 0x0003e20000100800 */
[----:B--2---:R-:W-:-:S03]  /*4f50*/  IMAD R4, R0, 0x37, RZ ;  /* 0x0000003700047824 */ /* 0x004fc600078e02ff */
[----:B------:R2:W-:Y:S01]  /*4f60*/  STL [R1+0x474], R6 ;  /* 0x0004740601007387 */ /* 0x0005e20000100800 */
[----:B-1----:R-:W-:Y:S01]  /*4f70*/  IMAD R3, R0, 0xac, RZ ;  /* 0x000000ac00037824 */ /* 0x002fe200078e02ff */
[----:B--2---:R-:W-:Y:S02]  /*4f80*/  IADD3 R6, P4, PT, R7, R5, RZ ;  /* 0x0000000507067210 */ /* 0x004fe40007f9e0ff */
[----:B------:R-:W-:-:S03]  /*4f90*/  LEA.HI.X.SX32 R4, R4, R2, 0x1, P2 ;  /* 0x0000000204047211 */ /* 0x000fc600010f0eff */
[----:B------:R1:W-:Y:S01]  /*4fa0*/  STL [R1+0x640], R6 ;  /* 0x0006400601007387 */ /* 0x0003e20000100800 */
[----:B------:R-:W-:-:S03]  /*4fb0*/  LEA.HI.X.SX32 R7, R7, R2, 0x1, P6 ;  /* 0x0000000207077211 */ /* 0x000fc600030f0eff */
[----:B------:R2:W-:Y:S01]  /*4fc0*/  STL [R1+0x62c], R4 ;  /* 0x00062c0401007387 */ /* 0x0005e20000100800 */
[-C--:B-1----:R-:W-:Y:S01]  /*4fd0*/  IADD3 R6, P2, PT, R3, R5.reuse, RZ ;  /* 0x0000000503067210 */ /* 0x082fe20007f5e0ff */
[C---:B------:R-:W-:Y:S02]  /*4fe0*/  IMAD R3, R0.reuse, 0xa4, RZ ;  /* 0x000000a400037824 */ /* 0x040fe400078e02ff */
[----:B--2---:R-:W-:Y:S02]  /*4ff0*/  IMAD R4, R0, 0x35, RZ ;  /* 0x0000003500047824 */ /* 0x004fe400078e02ff */
[----:B------:R1:W-:Y:S04]  /*5000*/  STL [R1+0x538], R6 ;  /* 0x0005380601007387 */ /* 0x0003e80000100800 */
[----:B------:R2:W-:Y:S01]  /*5010*/  STL [R1+0x494], R7 ;  /* 0x0004940701007387 */ /* 0x0005e20000100800 */
[----:B-1----:R-:W-:-:S02]  /*5020*/  IADD3 R6, P6, PT, R8, R5, RZ ;  /* 0x0000000508067210 */ /* 0x002fc40007fde0ff */
[----:B--2---:R-:W-:-:S03]  /*5030*/  LEA.HI.X.SX32 R7, R4, R2, 0x1, P4 ;  /* 0x0000000204077211 */ /* 0x004fc600020f0eff */
[----:B------:R1:W-:Y:S01]  /*5040*/  STL [R1+0x650], R6 ;  /* 0x0006500601007387 */ /* 0x0003e20000100800 */
[----:B------:R-:W-:-:S03]  /*5050*/  IMAD R4, R0, 0x33, RZ ;  /* 0x0000003300047824 */ /* 0x000fc600078e02ff */
[----:B------:R2:W-:Y:S01]  /*5060*/  STL [R1+0x63c], R7 ;  /* 0x00063c0701007387 */ /* 0x0005e20000100800 */
[----:B-1----:R-:W-:Y:S01]  /*5070*/  IADD3 R6, P4, PT, R3, R5, RZ ;  /* 0x0000000503067210 */ /* 0x002fe20007f9e0ff */
[----:B------:R-:W-:-:S04]  /*5080*/  IMAD R3, R0, 0x9c, RZ ;  /* 0x0000009c00037824 */ /* 0x000fc800078e02ff */
[----:B------:R1:W-:Y:S01]  /*5090*/  STL [R1+0x558], R6 ;  /* 0x0005580601007387 */ /* 0x0003e20000100800 */
[-C--:B--2---:R-:W-:Y:S02]  /*50a0*/  LEA.HI.X.SX32 R7, R4, R2.reuse, 0x1, P6 ;  /* 0x0000000204077211 */ /* 0x084fe400030f0eff */
[----:B-1----:R-:W-:Y:S02]  /*50b0*/  LEA.HI.X.SX32 R6, R8, R2, 0x1, P5 ;  /* 0x0000000208067211 */ /* 0x002fe400028f0eff */
[----:B------:R-:W-:-:S03]  /*50c0*/  IADD3 R8, P5, PT, R9, R5, RZ ;  /* 0x0000000509087210 */ /* 0x000fc60007fbe0ff */
[----:B------:R1:W-:Y:S01]  /*50d0*/  STL [R1+0x4b4], R6 ;  /* 0x0004b40601007387 */ /* 0x0003e20000100800 */
[----:B------:R-:W-:-:S03]  /*50e0*/  IMAD R4, R0, 0x31, RZ ;  /* 0x0000003100047824 */ /* 0x000fc600078e02ff */
[----:B------:R-:W-:Y:S01]  /*50f0*/  STL [R1+0x660], R8 ;  /* 0x0006600801007387 */ /* 0x000fe20000100800 */
[----:B-1----:R-:W-:-:S03]  /*5100*/  IADD3 R6, P6, PT, R3, R5, RZ ;  /* 0x0000000503067210 */ /* 0x002fc60007fde0ff */
[----:B------:R-:W-:Y:S01]  /*5110*/  STL [R1+0x64c], R7 ;  /* 0x00064c0701007387 */ /* 0x000fe20000100800 */
[----:B------:R-:W-:-:S03]  /*5120*/  IMAD R3, R0, 0x94, RZ ;  /* 0x0000009400037824 */ /* 0x000fc600078e02ff */
[----:B------:R1:W-:Y:S02]  /*5130*/  STL [R1+0x578], R6 ;  /* 0x0005780601007387 */ /* 0x0003e40000100800 */
[-C--:B-1----:R-:W-:Y:S02]  /*5140*/  LEA.HI.X.SX32 R6, R9, R2.reuse, 0x1, P0 ;  /* 0x0000000209067211 */ /* 0x082fe400000f0eff */
[----:B------:R-:W-:Y:S02]  /*5150*/  IADD3 R8, P0, PT, R10, R5, RZ ;  /* 0x000000050a087210 */ /* 0x000fe40007f1e0ff */
[----:B------:R-:W-:Y:S01]  /*5160*/  LEA.HI.X.SX32 R7, R4, R2, 0x1, P5 ;  /* 0x0000000204077211 */ /* 0x000fe200028f0eff */
        /* <DEDUP_REMOVED lines=52> */
[----:B------:R2:W-:Y:S01]  /*54b0*/  STL [R1+0x6c0], R8 ;  /* 0x0006c00801007387 */ /* 0x0005e20000100800 */
[----:B-1----:R-:W-:-:S03]  /*54c0*/  IADD3 R6, P4, PT, R3, R5, RZ ;  /* 0x0000000503067210 */ /* 0x002fc60007f9e0ff */
[----:B------:R1:W-:Y:S01]  /*54d0*/  STL [R1+0x6ac], R7 ;  /* 0x0006ac0701007387 */ /* 0x0003e20000100800 */
[----:B------:R-:W-:Y:S01]  /*54e0*/  IMAD R3, R0, 0xc8, RZ ;  /* 0x000000c800037824 */ /* 0x000fe200078e02ff */
[----:B--2---:R-:W-:Y:S02]  /*54f0*/  LEA.HI.X.SX32 R8, R15, R2, 0x1, P5 ;  /* 0x000000020f087211 */ /* 0x004fe400028f0eff */
[----:B------:R2:W-:Y:S01]  /*5500*/  STL [R1+0x488], R6 ;  /* 0x0004880601007387 */ /* 0x0005e20000100800 */
[----:B-1----:R-:W-:-:S03]  /*5510*/  IADD3 R7, P5, PT, R16, R5, RZ ;  /* 0x0000000510077210 */ /* 0x002fc60007fbe0ff */
[----:B------:R-:W-:Y:S01]  /*5520*/  STL [R1+0x594], R8 ;  /* 0x0005940801007387 */ /* 0x000fe20000100800 */
[----:B--2---:R-:W-:-:S03]  /*5530*/  LEA.HI.X.SX32 R6, R4, R2, 0x1, P6 ;  /* 0x0000000204067211 */ /* 0x004fc600030f0eff */
[----:B------:R-:W-:Y:S01]  /*5540*/  STL [R1+0x6d0], R7 ;  /* 0x0006d00701007387 */ /* 0x000fe20000100800 */
[-C--:B------:R-:W-:Y:S01]  /*5550*/  IADD3 R4, P6, PT, R3, R5.reuse, RZ ;  /* 0x0000000503047210 */ /* 0x080fe20007fde0ff */
[----:B------:R-:W-:Y:S02]  /*5560*/  IMAD R3, R0, 0x23, RZ ;  /* 0x0000002300037824 */ /* 0x000fe400078e02ff */
[----:B------:R1:W-:Y:S04]  /*5570*/  STL [R1+0x6bc], R6 ;  /* 0x0006bc0601007387 */ /* 0x0003e80000100800 */
[----:B------:R2:W-:Y:S01]  /*5580*/  STL [R1+0x4c8], R4 ;  /* 0x0004c80401007387 */ /* 0x0005e20000100800 */
[----:B-1----:R-:W-:Y:S02]  /*5590*/  LEA.HI.X.SX32 R6, R16, R2, 0x1, P0 ;  /* 0x0000000210067211 */ /* 0x002fe400000f0eff */
[----:B------:R-:W-:Y:S01]  /*55a0*/  IADD3 R7, P0, PT, R17, R5, RZ ;  /* 0x0000000511077210 */ /* 0x000fe20007f1e0ff */
[----:B--2---:R-:W-:-:S02]  /*55b0*/  IMAD R4, R0, 0xb8, RZ ;  /* 0x000000b800047824 */ /* 0x004fc400078e02ff */
[----:B------:R1:W-:Y:S04]  /*55c0*/  STL [R1+0x5b4], R6 ;  /* 0x0005b40601007387 */ /* 0x0003e80000100800 */
[----:B------:R2:W-:Y:S01]  /*55d0*/  STL [R1+0x6e0], R7 ;  /* 0x0006e00701007387 */ /* 0x0005e20000100800 */
[----:B-1----:R-:W-:Y:S01]  /*55e0*/  LEA.HI.X.SX32 R6, R3, R2, 0x1, P5 ;  /* 0x0000000203067211 */ /* 0x002fe200028f0eff */
[----:B------:R-:W-:Y:S01]  /*55f0*/  IMAD R3, R0, 0x21, RZ ;  /* 0x0000002100037824 */ /* 0x000fe200078e02ff */
[----:B--2---:R-:W-:-:S03]  /*5600*/  IADD3 R7, P5, PT, R4, R5, RZ ;  /* 0x0000000504077210 */ /* 0x004fc60007fbe0ff */
[----:B------:R1:W-:Y:S01]  /*5610*/  STL [R1+0x6cc], R6 ;  /* 0x0006cc0601007387 */ /* 0x0003e20000100800 */
[-C--:B------:R-:W-:Y:S02]  /*5620*/  LEA.HI.X.SX32 R4, R17, R2.reuse, 0x1, P3 ;  /* 0x0000000211047211 */ /* 0x080fe400018f0eff */
[----:B------:R-:W-:Y:S01]  /*5630*/  LEA.HI.X.SX32 R3, R3, R2, 0x1, P0 ;  /* 0x0000000203037211 */ /* 0x000fe200000f0eff */
[----:B------:R2:W-:Y:S01]  /*5640*/  STL [R1+0x508], R7 ;  /* 0x0005080701007387 */ /* 0x0005e20000100800 */
[----:B-1----:R-:W-:-:S03]  /*5650*/  IADD3 R6, P3, PT, R18, R5, RZ ;  /* 0x0000000512067210 */ /* 0x002fc60007f7e0ff */
[----:B------:R1:W-:Y:S01]  /*5660*/  STL [R1+0x5d4], R4 ;  /* 0x0005d40401007387 */ /* 0x0003e20000100800 */
[----:B--2---:R-:W-:-:S03]  /*5670*/  IADD3 R7, P0, PT, R19, R5, RZ ;  /* 0x0000000513077210 */ /* 0x004fc60007f1e0ff */
[----:B------:R2:W-:Y:S01]  /*5680*/  STL [R1+0x5f8], R6 ;  /* 0x0005f80601007387 */ /* 0x0005e20000100800 */
[----:B-1----:R-:W-:-:S03]  /*5690*/  IMAD R4, R0, 0xa8, RZ ;  /* 0x000000a800047824 */ /* 0x002fc600078e02ff */
[----:B------:R1:W-:Y:S01]  /*56a0*/  STL [R1+0x6dc], R3 ;  /* 0x0006dc0301007387 */ /* 0x0003e20000100800 */
[----:B--2---:R-:W-:-:S03]  /*56b0*/  LEA.HI.X.SX32 R6, R18, R2, 0x1, P1 ;  /* 0x0000000212067211 */ /* 0x004fc600008f0eff */
[----:B------:R2:W-:Y:S04]  /*56c0*/  STL [R1+0x6f0], R7 ;  /* 0x0006f00701007387 */ /* 0x0005e80000100800 */
[----:B------:R3:W-:Y:S01]  /*56d0*/  STL [R1+0x404], R6 ;  /* 0x0004040601007387 */ /* 0x0007e20000100800 */
[----:B-1----:R-:W-:Y:S01]  /*56e0*/  IMAD R3, R0, 0x1f, RZ ;  /* 0x0000001f00037824 */ /* 0x002fe200078e02ff */
[-C--:B--2---:R-:W-:Y:S02]  /*56f0*/  IADD3 R7, P1, PT, R4, R5.reuse, RZ ;  /* 0x0000000504077210 */ /* 0x084fe40007f3e0ff */
[-C--:B------:R-:W-:Y:S02]  /*5700*/  LEA.HI.X.SX32 R4, R19, R2.reuse, 0x1, P3 ;  /* 0x0000000213047211 */ /* 0x080fe400018f0eff */
[----:B---3--:R-:W-:Y:S01]  /*5710*/  IADD3 R6, P3, PT, R20, R5, RZ ;  /* 0x0000000514067210 */ /* 0x008fe20007f7e0ff */
[----:B------:R1:W-:Y:S01]  /*5720*/  STL [R1+0x548], R7 ;  /* 0x0005480701007387 */ /* 0x0003e20000100800 */
[----:B------:R-:W-:-:S03]  /*5730*/  LEA.HI.X.SX32 R3, R3, R2, 0x1, P0 ;  /* 0x0000000203037211 */ /* 0x000fc600000f0eff */
[----:B------:R2:W-:Y:S04]  /*5740*/  STL [R1+0x5f4], R4 ;  /* 0x0005f40401007387 */ /* 0x0005e80000100800 */
[----:B------:R3:W-:Y:S01]  /*5750*/  STL [R1+0x618], R6 ;  /* 0x0006180601007387 */ /* 0x0007e20000100800 */
[----:B-1----:R-:W-:Y:S01]  /*5760*/  IADD3 R7, P0, PT, R21, R5, RZ ;  /* 0x0000000515077210 */ /* 0x002fe20007f1e0ff */
[----:B--2---:R-:W-:Y:S02]  /*5770*/  IMAD R4, R0, 0x98, RZ ;  /* 0x0000009800047824 */ /* 0x004fe400078e02ff */
[----:B------:R1:W-:Y:S01]  /*5780*/  STL [R1+0x6ec], R3 ;  /* 0x0006ec0301007387 */ /* 0x0003e20000100800 */
[----:B---3--:R-:W-:-:S03]  /*5790*/  LEA.HI.X.SX32 R6, R20, R2, 0x1, P2 ;  /* 0x0000000214067211 */ /* 0x008fc600010f0eff */
        /* <DEDUP_REMOVED lines=42> */
[----:B------:R2:W-:Y:S01]  /*5a40*/  STL [R1+0x730], R7 ;  /* 0x0007300701007387 */ /* 0x0005e20000100800 */
[----:B------:R-:W-:-:S03]  /*5a50*/  IADD3 R4, P5, PT, R4, R5, RZ ;  /* 0x0000000504047210 */ /* 0x000fc60007fbe0ff */
[----:B------:R3:W-:Y:S01]  /*5a60*/  STL [R1+0x504], R6 ;  /* 0x0005040601007387 */ /* 0x0007e20000100800 */
[----:B-1----:R-:W-:Y:S01]  /*5a70*/  IMAD R3, R0, 0x17, RZ ;  /* 0x0000001700037824 */ /* 0x002fe200078e02ff */
[----:B--2---:R-:W-:Y:S02]  /*5a80*/  LEA.HI.X.SX32 R7, R27, R2, 0x1, P3 ;  /* 0x000000021b077211 */ /* 0x004fe400018f0eff */
[----:B------:R1:W-:Y:S01]  /*5a90*/  STL [R1+0x4a8], R4 ;  /* 0x0004a80401007387 */ /* 0x0003e20000100800 */
[----:B---3--:R-:W-:-:S03]  /*5aa0*/  IADD3 R6, P3, PT, R28, R5, RZ ;  /* 0x000000051c067210 */ /* 0x008fc60007f7e0ff */
[----:B------:R-:W-:Y:S04]  /*5ab0*/  STL [R1+0x674], R7 ;  /* 0x0006740701007387 */ /* 0x000fe80000100800 */
[----:B------:R2:W-:Y:S01]  /*5ac0*/  STL [R1+0x698], R6 ;  /* 0x0006980601007387 */ /* 0x0005e20000100800 */
[----:B-1----:R-:W-:Y:S01]  /*5ad0*/  LEA.HI.X.SX32 R4, R3, R2, 0x1, P0 ;  /* 0x0000000203047211 */ /* 0x002fe200000f0eff */
[----:B------:R-:W-:Y:S01]  /*5ae0*/  IMAD R3, R0, 0xb0, RZ ;  /* 0x000000b000037824 */ /* 0x000fe200078e02ff */
[----:B--2---:R-:W-:-:S03]  /*5af0*/  IADD3 R6, P0, PT, R29, R5, RZ ;  /* 0x000000051d067210 */ /* 0x004fc60007f1e0ff */
[----:B------:R1:W-:Y:S01]  /*5b00*/  STL [R1+0x72c], R4 ;  /* 0x00072c0401007387 */ /* 0x0003e20000100800 */
[----:B------:R-:W-:-:S03]  /*5b10*/  LEA.HI.X.SX32 R7, R28, R2, 0x1, P1 ;  /* 0x000000021c077211 */ /* 0x000fc600008f0eff */
[----:B------:R2:W-:Y:S01]  /*5b20*/  STL [R1+0x740], R6 ;  /* 0x0007400601007387 */ /* 0x0005e20000100800 */
[----:B------:R-:W-:Y:S01]  /*5b30*/  LEA.HI.X.SX32 R9, R29, R2, 0x1, P3 ;  /* 0x000000021d097211 */ /* 0x000fe200018f0eff */
[C---:B-1----:R-:W-:Y:S01]  /*5b40*/  IMAD R4, R0.reuse, 0x4c, RZ ;  /* 0x0000004c00047824 */ /* 0x042fe200078e02ff */
[-C--:B--2---:R-:W-:Y:S01]  /*5b50*/  IADD3 R6, P1, PT, R3, R5.reuse, RZ ;  /* 0x0000000503067210 */ /* 0x084fe20007f3e0ff */
[----:B------:R-:W-:Y:S01]  /*5b60*/  IMAD R3, R0, 0x15, RZ ;  /* 0x0000001500037824 */ /* 0x000fe200078e02ff */
[----:B------:R1:W-:Y:S02]  /*5b70*/  STL [R1+0x544], R7 ;  /* 0x0005440701007387 */ /* 0x0003e40000100800 */
[----:B------:R-:W-:Y:S02]  /*5b80*/  IADD3 R8, P3, PT, R4, R5, RZ ;  /* 0x0000000504087210 */ /* 0x000fe40007f7e0ff */
[----:B------:R2:W-:Y:S01]  /*5b90*/  STL [R1+0x528], R6 ;  /* 0x0005280601007387 */ /* 0x0005e20000100800 */
[----:B-1----:R-:W-:-:S03]  /*5ba0*/  IMAD R7, R0, 0x26, RZ ;  /* 0x0000002600077824 */ /* 0x002fc600078e02ff */
[----:B------:R-:W-:Y:S01]  /*5bb0*/  STL [R1+0x694], R9 ;  /* 0x0006940901007387 */ /* 0x000fe20000100800 */
[----:B--2---:R-:W-:-:S03]  /*5bc0*/  LEA.HI.X.SX32 R6, R3, R2, 0x1, P0 ;  /* 0x0000000203067211 */ /* 0x004fc600000f0eff */
[----:B------:R1:W-:Y:S01]  /*5bd0*/  STL [R1+0x6b8], R8 ;  /* 0x0006b80801007387 */ /* 0x0003e20000100800 */
[----:B------:R-:W-:-:S03]  /*5be0*/  IMAD R3, R0, 0x90, RZ ;  /* 0x0000009000037824 */ /* 0x000fc600078e02ff */
[----:B------:R2:W-:Y:S01]  /*5bf0*/  STL [R1+0x73c], R6 ;  /* 0x00073c0601007387 */ /* 0x0005e20000100800 */
[----:B-1----:R-:W-:Y:S02]  /*5c00*/  IADD3 R8, P0, PT, R7, R5, RZ ;  /* 0x0000000507087210 */ /* 0x002fe40007f1e0ff */
[----:B--2---:R-:W-:-:S03]  /*5c10*/  LEA.HI.X.SX32 R6, R4, R2, 0x1, P2 ;  /* 0x0000000204067211 */ /* 0x004fc600010f0eff */
[----:B------:R1:W-:Y:S01]  /*5c20*/  STL [R1+0x750], R8 ;  /* 0x0007500801007387 */ /* 0x0003e20000100800 */
[----:B------:R-:W-:-:S03]  /*5c30*/  IMAD R4, R0, 0x44, RZ ;  /* 0x0000004400047824 */ /* 0x000fc600078e02ff */
[----:B------:R2:W-:Y:S01]  /*5c40*/  STL [R1+0x584], R6 ;  /* 0x0005840601007387 */ /* 0x0005e20000100800 */
[----:B------:R-:W-:Y:S02]  /*5c50*/  LEA.HI.X.SX32 R9, R7, R2, 0x1, P3 ;  /* 0x0000000207097211 */ /* 0x000fe400018f0eff */
[----:B-1----:R-:W-:Y:S01]  /*5c60*/  IADD3 R8, P2, PT, R3, R5, RZ ;  /* 0x0000000503087210 */ /* 0x002fe20007f5e0ff */
[----:B--2---:R-:W-:-:S04]  /*5c70*/  IMAD R6, R0, 0x13, RZ ;  /* 0x0000001300067824 */ /* 0x004fc800078e02ff */
[----:B------:R1:W-:Y:S01]  /*5c80*/  STL [R1+0x5a8], R8 ;  /* 0x0005a80801007387 */ /* 0x0003e20000100800 */
[----:B------:R-:W-:Y:S01]  /*5c90*/  IMAD R3, R0, 0x22, RZ ;  /* 0x0000002200037824 */ /* 0x000fe200078e02ff */
[----:B------:R-:W-:Y:S01]  /*5ca0*/  LEA.HI.X.SX32 R7, R6, R2, 0x1, P0 ;  /* 0x0000000206077211 */ /* 0x000fe200000f0eff */
[----:B------:R-:W-:Y:S01]  /*5cb0*/  IMAD R6, R0, 0xe0, RZ ;  /* 0x000000e000067824 */ /* 0x000fe200078e02ff */
[----:B------:R-:W-:Y:S01]  /*5cc0*/  STL [R1+0x6b4], R9 ;  /* 0x0006b40901007387 */ /* 0x000fe20000100800 */
[----:B-1----:R-:W-:-:S05]  /*5cd0*/  IADD3 R8, P3, PT, R4, R5, RZ ;  /* 0x0000000504087210 */ /* 0x002fca0007f7e0ff */
[----:B------:R1:W-:Y:S04]  /*5ce0*/  STL [R1+0x6d8], R8 ;  /* 0x0006d80801007387 */ /* 0x0003e80000100800 */
[----:B------:R2:W-:Y:S01]  /*5cf0*/  STL [R1+0x74c], R7 ;  /* 0x00074c0701007387 */ /* 0x0005e20000100800 */
[CC--:B-1----:R-:W-:Y:S02]  /*5d00*/  IADD3 R8, P0, PT, R3.reuse, R5.reuse, RZ ;  /* 0x0000000503087210 */ /* 0x0c2fe40007f1e0ff */
[-C--:B--2---:R-:W-:Y:S01]  /*5d10*/  LEA.HI.X.SX32 R7, R4, R2.reuse, 0x1, P4 ;  /* 0x0000000204077211 */ /* 0x084fe200020f0eff */
[----:B------:R-:W-:Y:S01]  /*5d20*/  IMAD R4, R0, 0x78, RZ ;  /* 0x0000007800047824 */ /* 0x000fe200078e02ff */
[----:B------:R-:W-:Y:S01]  /*5d30*/  IADD3 R6, P4, PT, R6, R5, RZ ;  /* 0x0000000506067210 */ /* 0x000fe20007f9e0ff */
[----:B------:R1:W-:Y:S01]  /*5d40*/  STL [R1+0x760], R8 ;  /* 0x0007600801007387 */ /* 0x0003e20000100800 */
[----:B------:R-:W-:-:S03]  /*5d50*/  LEA.HI.X.SX32 R3, R3, R2, 0x1, P3 ;  /* 0x0000000203037211 */ /* 0x000fc600018f0eff */
[----:B------:R2:W-:Y:S04]  /*5d60*/  STL [R1+0x5c4], R7 ;  /* 0x0005c40701007387 */ /* 0x0005e80000100800 */
[----:B------:R3:W-:Y:S01]  /*5d70*/  STL [R1+0x468], R6 ;  /* 0x0004680601007387 */ /* 0x0007e20000100800 */
[----:B-1----:R-:W-:Y:S01]  /*5d80*/  IADD3 R8, P3, PT, R4, R5, RZ ;  /* 0x0000000504087210 */ /* 0x002fe20007f7e0ff */
[C---:B--2---:R-:W-:Y:S02]  /*5d90*/  IMAD R7, R0.reuse, 0x11, RZ ;  /* 0x0000001100077824 */ /* 0x044fe400078e02ff */
[----:B------:R1:W-:Y:S01]  /*5da0*/  STL [R1+0x6d4], R3 ;  /* 0x0006d40301007387 */ /* 0x0003e20000100800 */
[----:B---3--:R-:W-:Y:S02]  /*5db0*/  IMAD R6, R0, 0x3c, RZ ;  /* 0x0000003c00067824 */ /* 0x008fe400078e02ff */
[-C--:B------:R-:W-:Y:S01]  /*5dc0*/  LEA.HI.X.SX32 R9, R7, R2.reuse, 0x1, P0 ;  /* 0x0000000207097211 */ /* 0x080fe200000f0eff */
[----:B------:R2:W-:Y:S01]  /*5dd0*/  STL [R1+0x608], R8 ;  /* 0x0006080801007387 */ /* 0x0005e20000100800 */
[----:B------:R-:W-:Y:S01]  /*5de0*/  LEA.HI.X.SX32 R7, R4, R2, 0x1, P6 ;  /* 0x0000000204077211 */ /* 0x000fe200030f0eff */
[----:B------:R-:W-:-:S02]  /*5df0*/  IMAD R4, R0, 0xa0, RZ ;  /* 0x000000a000047824 */ /* 0x000fc400078e02ff */
[----:B-1----:R-:W-:Y:S01]  /*5e00*/  IMAD R3, R0, 0x1e, RZ ;  /* 0x0000001e00037824 */ /* 0x002fe200078e02ff */
[----:B------:R-:W-:Y:S01]  /*5e10*/  STL [R1+0x75c], R9 ;  /* 0x00075c0901007387 */ /* 0x000fe20000100800 */
[----:B--2---:R-:W-:-:S05]  /*5e20*/  IADD3 R8, P0, PT, R6, R5, RZ ;  /* 0x0000000506087210 */ /* 0x004fca0007f1e0ff */
        /* <DEDUP_REMOVED lines=17> */
[----:B-1----:R-:W-:-:S02]  /*5f40*/  IMAD R3, R0, 0x1a, RZ ;  /* 0x0000001a00037824 */ /* 0x002fc400078e02ff */
[----:B------:R-:W-:Y:S01]  /*5f50*/  STL [R1+0x76c], R9 ;  /* 0x00076c0901007387 */ /* 0x000fe20000100800 */
[----:B--2---:R-:W-:Y:S01]  /*5f60*/  IADD3 R8, P6, PT, R4, R5, RZ ;  /* 0x0000000504087210 */ /* 0x004fe20007fde0ff */
[----:B------:R-:W-:-:S04]  /*5f70*/  IMAD R6, R0, 0xc0, RZ ;  /* 0x000000c000067824 */ /* 0x000fc800078e02ff */
[----:B------:R1:W-:Y:S04]  /*5f80*/  STL [R1+0x718], R8 ;  /* 0x0007180801007387 */ /* 0x0003e80000100800 */
[----:B------:R2:W-:Y:S01]  /*5f90*/  STL [R1+0x4a4], R7 ;  /* 0x0004a40701007387 */ /* 0x0005e20000100800 */
[----:B-1----:R-:W-:Y:S02]  /*5fa0*/  IADD3 R8, P5, PT, R3, R5, RZ ;  /* 0x0000000503087210 */ /* 0x002fe40007fbe0ff */
[----:B--2---:R-:W-:-:S03]  /*5fb0*/  LEA.HI.X.SX32 R7, R4, R2, 0x1, P0 ;  /* 0x0000000204077211 */ /* 0x004fc600000f0eff */
[----:B------:R1:W-:Y:S01]  /*5fc0*/  STL [R1+0x780], R8 ;  /* 0x0007800801007387 */ /* 0x0003e20000100800 */
[----:B------:R-:W-:-:S03]  /*5fd0*/  IMAD R4, R0, 0x58, RZ ;  /* 0x0000005800047824 */ /* 0x000fc600078e02ff */
[----:B------:R2:W-:Y:S01]  /*5fe0*/  STL [R1+0x644], R7 ;  /* 0x0006440701007387 */ /* 0x0005e20000100800 */
[----:B-1----:R-:W-:Y:S01]  /*5ff0*/  IADD3 R8, P0, PT, R6, R5, RZ ;  /* 0x0000000506087210 */ /* 0x002fe20007f1e0ff */
[----:B------:R-:W-:Y:S01]  /*6000*/  IMAD R6, R0, 0xd, RZ ;  /* 0x0000000d00067824 */ /* 0x000fe200078e02ff */
[----:B--2---:R-:W-:-:S03]  /*6010*/  LEA.HI.X.SX32 R7, R3, R2, 0x1, P6 ;  /* 0x0000000203077211 */ /* 0x004fc600030f0eff */
[----:B------:R1:W-:Y:S01]  /*6020*/  STL [R1+0x4e8], R8 ;  /* 0x0004e80801007387 */ /* 0x0003e20000100800 */
[----:B------:R-:W-:Y:S01]  /*6030*/  IMAD R3, R0, 0x2c, RZ ;  /* 0x0000002c00037824 */ /* 0x000fe200078e02ff */
[----:B------:R-:W-:Y:S02]  /*6040*/  LEA.HI.X.SX32 R6, R6, R2, 0x1, P5 ;  /* 0x0000000206067211 */ /* 0x000fe400028f0eff */
[----:B------:R2:W-:Y:S01]  /*6050*/  STL [R1+0x714], R7 ;  /* 0x0007140701007387 */ /* 0x0005e20000100800 */
[----:B-1----:R-:W-:-:S05]  /*6060*/  IADD3 R8, P6, PT, R4, R5, RZ ;  /* 0x0000000504087210 */ /* 0x002fca0007fde0ff */
[----:B------:R1:W-:Y:S01]  /*6070*/  STL [R1+0x688], R8 ;  /* 0x0006880801007387 */ /* 0x0003e20000100800 */
[----:B--2---:R-:W-:Y:S01]  /*6080*/  IMAD R7, R0, 0x16, RZ ;  /* 0x0000001600077824 */ /* 0x004fe200078e02ff */
[----:B------:R-:W-:Y:S02]  /*6090*/  LEA.HI.X.SX32 R4, R4, R2, 0x1, P1 ;  /* 0x0000000204047211 */ /* 0x000fe400008f0eff */
[----:B------:R2:W-:Y:S01]  /*60a0*/  STL [R1+0x77c], R6 ;  /* 0x00077c0601007387 */ /* 0x0005e20000100800 */
[----:B-1----:R-:W-:Y:S01]  /*60b0*/  IADD3 R8, P5, PT, R3, R5, RZ ;  /* 0x0000000503087210 */ /* 0x002fe20007fbe0ff */
[----:B--2---:R-:W-:-:S04]  /*60c0*/  IMAD R6, R0, 0x48, RZ ;  /* 0x0000004800067824 */ /* 0x004fc800078e02ff */
[----:B------:R1:W-:Y:S01]  /*60d0*/  STL [R1+0x738], R8 ;  /* 0x0007380801007387 */ /* 0x0003e20000100800 */
[----:B------:R-:W-:-:S03]  /*60e0*/  LEA.HI.X.SX32 R3, R3, R2, 0x1, P6 ;  /* 0x0000000203037211 */ /* 0x000fc600030f0eff */
[----:B------:R2:W-:Y:S01]  /*60f0*/  STL [R1+0x524], R4 ;  /* 0x0005240401007387 */ /* 0x0005e20000100800 */
[-C--:B------:R-:W-:Y:S02]  /*6100*/  IADD3 R9, P6, PT, R6, R5.reuse, RZ ;  /* 0x0000000506097210 */ /* 0x080fe40007fde0ff */
[----:B-1----:R-:W-:Y:S01]  /*6110*/  IADD3 R8, P1, PT, R7, R5, RZ ;  /* 0x0000000507087210 */ /* 0x002fe20007f3e0ff */
[----:B--2---:R-:W-:-:S04]  /*6120*/  IMAD R4, R0, 0x24, RZ ;  /* 0x0000002400047824 */ /* 0x004fc800078e02ff */
[----:B------:R1:W-:Y:S04]  /*6130*/  STL [R1+0x790], R8 ;  /* 0x0007900801007387 */ /* 0x0003e80000100800 */
[----:B------:R2:W-:Y:S04]  /*6140*/  STL [R1+0x684], R3 ;  /* 0x0006840301007387 */ /* 0x0005e80000100800 */
[----:B------:R3:W-:Y:S01]  /*6150*/  STL [R1+0x6c8], R9 ;  /* 0x0006c80901007387 */ /* 0x0007e20000100800 */
[----:B-1----:R-:W-:Y:S01]  /*6160*/  LEA.HI.X.SX32 R8, R7, R2, 0x1, P5 ;  /* 0x0000000207087211 */ /* 0x002fe200028f0eff */
[----:B------:R-:W-:-:S02]  /*6170*/  IMAD R7, R0, 0x12, RZ ;  /* 0x0000001200077824 */ /* 0x000fc400078e02ff */
[----:B--2---:R-:W-:Y:S01]  /*6180*/  IMAD R3, R0, 0xb, RZ ;  /* 0x0000000b00037824 */ /* 0x004fe200078e02ff */
[-C--:B---3--:R-:W-:Y:S01]  /*6190*/  IADD3 R9, P5, PT, R4, R5.reuse, RZ ;  /* 0x0000000504097210 */ /* 0x088fe20007fbe0ff */
[----:B------:R1:W-:Y:S04]  /*61a0*/  STL [R1+0x734], R8 ;  /* 0x0007340801007387 */ /* 0x0003e80000100800 */
[----:B------:R2:W-:Y:S01]  /*61b0*/  STL [R1+0x758], R9 ;  /* 0x0007580901007387 */ /* 0x0005e20000100800 */
[----:B-1----:R-:W-:Y:S01]  /*61c0*/  LEA.HI.X.SX32 R8, R3, R2, 0x1, P1 ;  /* 0x0000000203087211 */ /* 0x002fe200008f0eff */
[----:B------:R-:W-:Y:S01]  /*61d0*/  IMAD R3, R0, 0x70, RZ ;  /* 0x0000007000037824 */ /* 0x000fe200078e02ff */
[----:B--2---:R-:W-:-:S03]  /*61e0*/  IADD3 R9, P1, PT, R7, R5, RZ ;  /* 0x0000000507097210 */ /* 0x004fc60007f3e0ff */
[----:B------:R1:W-:Y:S01]  /*61f0*/  STL [R1+0x78c], R8 ;  /* 0x00078c0801007387 */ /* 0x0003e20000100800 */
[----:B------:R-:W-:-:S03]  /*6200*/  LEA.HI.X.SX32 R6, R6, R2, 0x1, P2 ;  /* 0x0000000206067211 */ /* 0x000fc600010f0eff */
[----:B------:R2:W-:Y:S01]  /*6210*/  STL [R1+0x7a0], R9 ;  /* 0x0007a00901007387 */ /* 0x0005e20000100800 */
[-C--:B------:R-:W-:Y:S01]  /*6220*/  LEA.HI.X.SX32 R4, R4, R2.reuse, 0x1, P6 ;  /* 0x0000000204047211 */ /* 0x080fe200030f0eff */
[----:B-1----:R-:W-:Y:S01]  /*6230*/  IMAD R8, R0, 0x38, RZ ;  /* 0x0000003800087824 */ /* 0x002fe200078e02ff */
[-C--:B--2---:R-:W-:Y:S01]  /*6240*/  IADD3 R9, P2, PT, R3, R5.reuse, RZ ;  /* 0x0000000503097210 */ /* 0x084fe20007f5e0ff */
[----:B------:R1:W-:Y:S03]  /*6250*/  STL [R1+0x5a4], R6 ;  /* 0x0005a40601007387 */ /* 0x0003e60000100800 */
[----:B------:R-:W-:Y:S01]  /*6260*/  IADD3 R10, P6, PT, R8, R5, RZ ;  /* 0x00000005080a7210 */ /* 0x000fe20007fde0ff */
[----:B------:R2:W-:Y:S04]  /*6270*/  STL [R1+0x628], R9 ;  /* 0x0006280901007387 */ /* 0x0005e80000100800 */
[----:B------:R3:W-:Y:S01]  /*6280*/  STL [R1+0x6c4], R4 ;  /* 0x0006c40401007387 */ /* 0x0007e20000100800 */
[----:B-1----:R-:W-:Y:S01]  /*6290*/  IMAD R6, R0, 0x1c, RZ ;  /* 0x0000001c00067824 */ /* 0x002fe200078e02ff */
[----:B--2---:R-:W-:-:S02]  /*62a0*/  LEA.HI.X.SX32 R9, R7, R2, 0x1, P5 ;  /* 0x0000000207097211 */ /* 0x004fc400028f0eff */
[----:B------:R1:W-:Y:S01]  /*62b0*/  STL [R1+0x708], R10 ;  /* 0x0007080a01007387 */ /* 0x0003e20000100800 */
[----:B---3--:R-:W-:-:S03]  /*62c0*/  IMAD R4, R0, 0x9, RZ ;  /* 0x0000000900047824 */ /* 0x008fc600078e02ff */
[----:B------:R2:W-:Y:S01]  /*62d0*/  STL [R1+0x754], R9 ;  /* 0x0007540901007387 */ /* 0x0005e20000100800 */
[----:B------:R-:W-:Y:S01]  /*62e0*/  IMAD R7, R0, 0xe, RZ ;  /* 0x0000000e00077824 */ /* 0x000fe200078e02ff */
[----:B-1----:R-:W-:Y:S02]  /*62f0*/  IADD3 R10, P5, PT, R6, R5, RZ ;  /* 0x00000005060a7210 */ /* 0x002fe40007fbe0ff */
[----:B--2---:R-:W-:-:S03]  /*6300*/  LEA.HI.X.SX32 R9, R4, R2, 0x1, P1 ;  /* 0x0000000204097211 */ /* 0x004fc600008f0eff */
[----:B------:R1:W-:Y:S01]  /*6310*/  STL [R1+0x778], R10 ;  /* 0x0007780a01007387 */ /* 0x0003e20000100800 */
[----:B------:R-:W-:-:S03]  /*6320*/  IMAD R4, R0, 0x50, RZ ;  /* 0x0000005000047824 */ /* 0x000fc600078e02ff */
[----:B------:R2:W-:Y:S01]  /*6330*/  STL [R1+0x79c], R9 ;  /* 0x00079c0901007387 */ /* 0x0005e20000100800 */
[-C--:B-1----:R-:W-:Y:S02]  /*6340*/  IADD3 R10, P1, PT, R7, R5.reuse, RZ ;  /* 0x00000005070a7210 */ /* 0x082fe40007f3e0ff */
[----:B--2---:R-:W-:Y:S01]  /*6350*/  LEA.HI.X.SX32 R9, R3, R2, 0x1, P4 ;  /* 0x0000000203097211 */ /* 0x004fe200020f0eff */
[----:B------:R-:W-:Y:S02]  /*6360*/  IMAD R3, R0, 0x28, RZ ;  /* 0x0000002800037824 */ /* 0x000fe400078e02ff */
[----:B------:R1:W-:Y:S01]  /*6370*/  STL [R1+0x7b0], R10 ;  /* 0x0007b00a01007387 */ /* 0x0003e20000100800 */
[----:B------:R-:W-:-:S03]  /*6380*/  IADD3 R11, P4, PT, R4, R5, RZ ;  /* 0x00000005040b7210 */ /* 0x000fc60007f9e0ff */
[----:B------:R2:W-:Y:S01]  /*6390*/  STL [R1+0x464], R9 ;  /* 0x0004640901007387 */ /* 0x0005e20000100800 */
[-C--:B-1----:R-:W-:Y:S02]  /*63a0*/  LEA.HI.X.SX32 R10, R8, R2.reuse, 0x1, P2 ;  /* 0x00000002080a7211 */ /* 0x082fe400010f0eff */
[----:B------:R-:W-:Y:S01]  /*63b0*/  IADD3 R8, P2, PT, R3, R5, RZ ;  /* 0x0000000503087210 */ /* 0x000fe20007f5e0ff */
[----:B--2---:R-:W-:Y:S01]  /*63c0*/  IMAD R9, R0, 0x14, RZ ;  /* 0x0000001400097824 */ /* 0x004fe200078e02ff */
[----:B------:R-:W-:Y:S01]  /*63d0*/  STL [R1+0x6a8], R11 ;  /* 0x0006a80b01007387 */ /* 0x000fe20000100800 */
[----:B------:R-:W-:-:S03]  /*63e0*/  LEA.HI.X.SX32 R6, R6, R2, 0x1, P6 ;  /* 0x0000000206067211 */ /* 0x000fc600030f0eff */
[----:B------:R1:W-:Y:S04]  /*63f0*/  STL [R1+0x624], R10 ;  /* 0x0006240a01007387 */ /* 0x0003e80000100800 */
[----:B------:R2:W-:Y:S01]  /*6400*/  STL [R1+0x748], R8 ;  /* 0x0007480801007387 */ /* 0x0005e20000100800 */
[----:B------:R-:W-:Y:S01]  /*6410*/  LEA.HI.X.SX32 R7, R7, R2, 0x1, P5 ;  /* 0x0000000207077211 */ /* 0x000fe200028f0eff */
[----:B-1----:R-:W-:Y:S01]  /*6420*/  IMAD R10, R0, 0xa, RZ ;  /* 0x0000000a000a7824 */ /* 0x002fe200078e02ff */
[-C--:B--2---:R-:W-:Y:S01]  /*6430*/  IADD3 R8, P6, PT, R9, R5.reuse, RZ ;  /* 0x0000000509087210 */ /* 0x084fe20007fde0ff */
[----:B------:R1:W-:Y:S03]  /*6440*/  STL [R1+0x704], R6 ;  /* 0x0007040601007387 */ /* 0x0003e60000100800 */
[----:B------:R-:W-:Y:S01]  /*6450*/  IADD3 R11, P5, PT, R10, R5, RZ ;  /* 0x000000050a0b7210 */ /* 0x000fe20007fbe0ff */
[----:B------:R2:W-:Y:S01]  /*6460*/  STL [R1+0x798], R8 ;  /* 0x0007980801007387 */ /* 0x0005e20000100800 */
[----:B-1----:R-:W-:-:S03]  /*6470*/  IMAD R6, R0, 0x7, RZ ;  /* 0x0000000700067824 */ /* 0x002fc600078e02ff */
[----:B------:R1:W-:Y:S01]  /*6480*/  STL [R1+0x774], R7 ;  /* 0x0007740701007387 */ /* 0x0003e20000100800 */
[----:B--2---:R-:W-:Y:S01]  /*6490*/  IMAD R8, R0, 0x60, RZ ;  /* 0x0000006000087824 */ /* 0x004fe200078e02ff */
[-C--:B------:R-:W-:Y:S02]  /*64a0*/  LEA.HI.X.SX32 R6, R6, R2.reuse, 0x1, P1 ;  /* 0x0000000206067211 */ /* 0x080fe400008f0eff */
[----:B------:R2:W-:Y:S01]  /*64b0*/  STL [R1+0x7c0], R11 ;  /* 0x0007c00b01007387 */ /* 0x0005e20000100800 */
[----:B------:R-:W-:Y:S01]  /*64c0*/  LEA.HI.X.SX32 R4, R4, R2, 0x1, P3 ;  /* 0x0000000204047211 */ /* 0x000fe200018f0eff */
[----:B-1----:R-:W-:Y:S02]  /*64d0*/  IMAD R7, R0, 0x30, RZ ;  /* 0x0000003000077824 */ /* 0x002fe400078e02ff */
[----:B------:R1:W-:Y:S01]  /*64e0*/  STL [R1+0x7ac], R6 ;  /* 0x0007ac0601007387 */ /* 0x0003e20000100800 */
[----:B--2---:R-:W-:-:S05]  /*64f0*/  IADD3 R11, P1, PT, R8, R5, RZ ;  /* 0x00000005080b7210 */ /* 0x004fca0007f3e0ff */
[----:B------:R2:W-:Y:S01]  /*6500*/  STL [R1+0x668], R11 ;  /* 0x0006680b01007387 */ /* 0x0005e20000100800 */
[----:B-1----:R-:W-:-:S03]  /*6510*/  IMAD R6, R0, 0x18, RZ ;  /* 0x0000001800067824 */ /* 0x002fc600078e02ff */
[----:B------:R1:W-:Y:S01]  /*6520*/  STL [R1+0x564], R4 ;  /* 0x0005640401007387 */ /* 0x0003e20000100800 */
[----:B--2---:R-:W-:Y:S02]  /*6530*/  IADD3 R11, P3, PT, R7, R5, RZ ;  /* 0x00000005070b7210 */ /* 0x004fe40007f7e0ff */
[----:B-1----:R-:W-:-:S03]  /*6540*/  LEA.HI.X.SX32 R4, R3, R2, 0x1, P4 ;  /* 0x0000000203047211 */ /* 0x002fc600020f0eff */
[----:B------:R1:W-:Y:S01]  /*6550*/  STL [R1+0x728], R11 ;  /* 0x0007280b01007387 */ /* 0x0003e20000100800 */
[-C--:B------:R-:W-:Y:S01]  /*6560*/  IADD3 R12, P4, PT, R6, R5.reuse, RZ ;  /* 0x00000005060c7210 */ /* 0x080fe20007f9e0ff */
[C---:B------:R-:W-:Y:S02]  /*6570*/  IMAD R3, R0.reuse, 0xc, RZ ;  /* 0x0000000c00037824 */ /* 0x040fe400078e02ff */
[----:B------:R2:W-:Y:S01]  /*6580*/  STL [R1+0x6a4], R4 ;  /* 0x0006a40401007387 */ /* 0x0005e20000100800 */
[----:B-1----:R-:W-:Y:S01]  /*6590*/  LEA.HI.X.SX32 R11, R9, R2, 0x1, P2 ;  /* 0x00000002090b7211 */ /* 0x002fe200010f0eff */
[C---:B------:R-:W-:Y:S02]  /*65a0*/  IMAD R9, R0.reuse, 0x5, RZ ;  /* 0x0000000500097824 */ /* 0x040fe400078e02ff */
[----:B------:R-:W-:Y:S01]  /*65b0*/  STL [R1+0x788], R12 ;  /* 0x0007880c01007387 */ /* 0x000fe20000100800 */
[----:B--2---:R-:W-:Y:S01]  /*65c0*/  IMAD R4, R0, 0x6, RZ ;  /* 0x0000000600047824 */ /* 0x004fe200078e02ff */
[----:B------:R-:W-:-:S02]  /*65d0*/  IADD3 R13, P2, PT, R3, R5, RZ ;  /* 0x00000005030d7210 */ /* 0x000fc40007f5e0ff */
[----:B------:R1:W-:Y:S04]  /*65e0*/  STL [R1+0x744], R11 ;  /* 0x0007440b01007387 */ /* 0x0003e80000100800 */
[----:B------:R-:W-:Y:S01]  /*65f0*/  STL [R1+0x7b8], R13 ;  /* 0x0007b80d01007387 */ /* 0x000fe20000100800 */
[-C--:B-1----:R-:W-:Y:S02]  /*6600*/  LEA.HI.X.SX32 R11, R10, R2.reuse, 0x1, P6 ;  /* 0x000000020a0b7211 */ /* 0x082fe400030f0eff */
[----:B------:R-:W-:Y:S02]  /*6610*/  IADD3 R12, P6, PT, R4, R5, RZ ;  /* 0x00000005040c7210 */ /* 0x000fe40007fde0ff */
[-C--:B------:R-:W-:Y:S01]  /*6620*/  LEA.HI.X.SX32 R10, R9, R2.reuse, 0x1, P5 ;  /* 0x00000002090a7211 */ /* 0x080fe200028f0eff */
[----:B------:R1:W-:Y:S01]  /*6630*/  STL [R1+0x794], R11 ;  /* 0x0007940b01007387 */ /* 0x0003e20000100800 */
[----:B------:R-:W-:-:S03]  /*6640*/  LEA.HI.X.SX32 R9, R8, R2, 0x1, P0 ;  /* 0x0000000208097211 */ /* 0x000fc600000f0eff */
[----:B------:R-:W-:Y:S01]  /*6650*/  STL [R1+0x7d0], R12 ;  /* 0x0007d00c01007387 */ /* 0x000fe20000100800 */
[----:B------:R-:W-:-:S03]  /*6660*/  LEA.HI.X.SX32 R8, R7, R2, 0x1, P1 ;  /* 0x0000000207087211 */ /* 0x000fc600008f0eff */
[----:B------:R2:W-:Y:S01]  /*6670*/  STL [R1+0x7bc], R10 ;  /* 0x0007bc0a01007387 */ /* 0x0005e20000100800 */
[----:B-1----:R-:W-:Y:S02]  /*6680*/  LEA R11, P5, R0, R5, 0x7 ;  /* 0x00000005000b7211 */ /* 0x002fe400078a38ff */
[----:B------:R-:W-:-:S03]  /*6690*/  LEA.HI.X.SX32 R7, R6, R2, 0x1, P3 ;  /* 0x0000000206077211 */ /* 0x000fc600018f0eff */
[----:B------:R-:W-:Y:S01]  /*66a0*/  STL [R1+0x5e8], R11 ;  /* 0x0005e80b01007387 */ /* 0x000fe20000100800 */
[----:B--2---:R-:W-:-:S03]  /*66b0*/  LEA R10, P0, R0, R5, 0x6 ;  /* 0x00000005000a7211 */ /* 0x004fc600078030ff */
[----:B------:R1:W-:Y:S01]  /*66c0*/  STL [R1+0x4e4], R9 ;  /* 0x0004e40901007387 */ /* 0x0003e20000100800 */
[----:B------:R-:W-:-:S03]  /*66d0*/  LEA.HI.X.SX32 R6, R3, R2, 0x1, P4 ;  /* 0x0000000203067211 */ /* 0x000fc600020f0eff */
[----:B------:R-:W-:Y:S04]  /*66e0*/  STL [R1+0x6e8], R10 ;  /* 0x0006e80a01007387 */ /* 0x000fe80000100800 */
[----:B------:R2:W-:Y:S01]  /*66f0*/  STL [R1+0x664], R8 ;  /* 0x0006640801007387 */ /* 0x0005e20000100800 */
[----:B-1----:R-:W-:-:S05]  /*6700*/  LEA R9, P1, R0, R5, 0x5 ;  /* 0x0000000500097211 */ /* 0x002fca00078228ff */
[----:B------:R-:W-:Y:S01]  /*6710*/  STL [R1+0x768], R9 ;  /* 0x0007680901007387 */ /* 0x000fe20000100800 */
[----:B--2---:R-:W-:-:S03]  /*6720*/  LEA R8, P3, R0, R5, 0x4 ;  /* 0x0000000500087211 */ /* 0x004fc600078620ff */
[----:B------:R1:W-:Y:S01]  /*6730*/  STL [R1+0x724], R7 ;  /* 0x0007240701007387 */ /* 0x0003e20000100800 */
[----:B------:R-:W-:-:S03]  /*6740*/  IMAD.SHL.U32 R3, R0, 0x2, RZ ;  /* 0x0000000200037824 */ /* 0x000fc600078e00ff */
[----:B------:R2:W-:Y:S04]  /*6750*/  STL [R1+0x7a8], R8 ;  /* 0x0007a80801007387 */ /* 0x0005e80000100800 */
[----:B------:R3:W-:Y:S01]  /*6760*/  STL [R1+0x784], R6 ;  /* 0x0007840601007387 */ /* 0x0007e20000100800 */
[----:B-1----:R-:W-:Y:S02]  /*6770*/  LEA R7, P4, R0, R5, 0x3 ;  /* 0x0000000500077211 */ /* 0x002fe400078818ff */
[-C--:B--2---:R-:W-:Y:S01]  /*6780*/  LEA.HI.X.SX32 R8, R4, R2.reuse, 0x1, P2 ;  /* 0x0000000204087211 */ /* 0x084fe200010f0eff */
[C---:B------:R-:W-:Y:S02]  /*6790*/  IMAD.SHL.U32 R4, R0.reuse, 0x40, RZ ;  /* 0x0000004000047824 */ /* 0x040fe400078e00ff */
[----:B---3--:R-:W-:Y:S01]  /*67a0*/  IMAD R6, R0, 0x3, RZ ;  /* 0x0000000300067824 */ /* 0x008fe200078e02ff */
[----:B------:R1:W-:Y:S02]  /*67b0*/  STL [R1+0x7c8], R7 ;  /* 0x0007c80701007387 */ /* 0x0003e40000100800 */
[----:B------:R-:W-:-:S02]  /*67c0*/  LEA.HI.X.SX32 R4, R4, R2, 0x1, P5 ;  /* 0x0000000204047211 */ /* 0x000fc400028f0eff */
[----:B------:R-:W-:Y:S01]  /*67d0*/  LEA.HI.X.SX32 R6, R6, R2, 0x1, P6 ;  /* 0x0000000206067211 */ /* 0x000fe200030f0eff */
[----:B------:R-:W-:Y:S01]  /*67e0*/  STL [R1+0x7b4], R8 ;  /* 0x0007b40801007387 */ /* 0x000fe20000100800 */
[-C--:B-1----:R-:W-:Y:S02]  /*67f0*/  LEA R7, P2, R0, R5.reuse, 0x2 ;  /* 0x0000000500077211 */ /* 0x082fe400078410ff */
[----:B------:R-:W-:-:S03]  /*6800*/  IADD3 R5, P6, PT, R3, R5, RZ ;  /* 0x0000000503057210 */ /* 0x000fc60007fde0ff */
[----:B------:R1:W-:Y:S04]  /*6810*/  STL [R1+0x7d8], R7 ;  /* 0x0007d80701007387 */ /* 0x0003e80000100800 */
[----:B------:R2:W-:Y:S04]  /*6820*/  STL [R1+0x7cc], R6 ;  /* 0x0007cc0601007387 */ /* 0x0005e80000100800 */
[----:B------:R3:W-:Y:S01]  /*6830*/  STL [R1+0x7e0], R5 ;  /* 0x0007e00501007387 */ /* 0x0007e20000100800 */
[----:B-1----:R-:W-:-:S03]  /*6840*/  IMAD.SHL.U32 R7, R0, 0x20, RZ ;  /* 0x0000002000077824 */ /* 0x002fc600078e00ff */
[----:B------:R1:W-:Y:S01]  /*6850*/  STL [R1+0x5e4], R4 ;  /* 0x0005e40401007387 */ /* 0x0003e20000100800 */
[C---:B--2---:R-:W-:Y:S01]  /*6860*/  IMAD.SHL.U32 R6, R0.reuse, 0x10, RZ ;  /* 0x0000001000067824 */ /* 0x044fe200078e00ff */
[----:B------:R-:W-:Y:S01]  /*6870*/  LEA.HI.X.SX32 R7, R7, R2, 0x1, P0 ;  /* 0x0000000207077211 */ /* 0x000fe200000f0eff */
[----:B---3--:R-:W-:-:S03]  /*6880*/  IMAD.SHL.U32 R5, R0, 0x8, RZ ;  /* 0x0000000800057824 */ /* 0x008fc600078e00ff */
[-C--:B------:R-:W-:Y:S01]  /*6890*/  LEA.HI.X.SX32 R6, R6, R2.reuse, 0x1, P1 ;  /* 0x0000000206067211 */ /* 0x080fe200008f0eff */
[----:B-1----:R-:W-:Y:S01]  /*68a0*/  IMAD.SHL.U32 R4, R0, 0x4, RZ ;  /* 0x0000000400047824 */ /* 0x002fe200078e00ff */
[-C--:B------:R-:W-:Y:S01]  /*68b0*/  LEA.HI.X.SX32 R5, R5, R2.reuse, 0x1, P3 ;  /* 0x0000000205057211 */ /* 0x080fe200018f0eff */
[----:B------:R1:W-:Y:S01]  /*68c0*/  STL [R1+0x6e4], R7 ;  /* 0x0006e40701007387 */ /* 0x0003e20000100800 */
[-C--:B------:R-:W-:Y:S02]  /*68d0*/  LEA.HI.X.SX32 R3, R3, R2.reuse, 0x1, P2 ;  /* 0x0000000203037211 */ /* 0x080fe400010f0eff */
[-C--:B------:R-:W-:Y:S01]  /*68e0*/  LEA.HI.X.SX32 R4, R4, R2.reuse, 0x1, P4 ;  /* 0x0000000204047211 */ /* 0x080fe200020f0eff */
[----:B------:R1:W-:Y:S01]  /*68f0*/  STL [R1+0x764], R6 ;  /* 0x0007640601007387 */ /* 0x0003e20000100800 */
[----:B------:R-:W-:-:S03]  /*6900*/  LEA.HI.X.SX32 R0, R0, R2, 0x1, P6 ;  /* 0x0000000200007211 */ /* 0x000fc600030f0eff */
[----:B------:R1:W-:Y:S04]  /*6910*/  STL [R1+0x7a4], R5 ;  /* 0x0007a40501007387 */ /* 0x0003e80000100800 */
[----:B------:R1:W-:Y:S04]  /*6920*/  STL [R1+0x7c4], R4 ;  /* 0x0007c40401007387 */ /* 0x0003e80000100800 */
[----:B------:R1:W-:Y:S04]  /*6930*/  STL [R1+0x7d4], R3 ;  /* 0x0007d40301007387 */ /* 0x0003e80000100800 */
[----:B------:R1:W-:Y:S04]  /*6940*/  STL [R1+0x2b4], RZ ;  /* 0x0002b4ff01007387 */ /* 0x0003e80000100800 */
[----:B------:R1:W-:Y:S04]  /*6950*/  STL [R1+0x7dc], R0 ;  /* 0x0007dc0001007387 */ /* 0x0003e80000100800 */
        /* <DEDUP_REMOVED lines=25> */
[----:B0-----:R1:W-:Y:S02]  /*6af0*/  STL [R1+0xcc], RZ ;  /* 0x0000ccff01007387 */ /* 0x0013e40000100800 */
.L_x_1:
[----:B-----5:R0:W-:Y:S01]  /*6b00*/  STL [R1+0x1c34], R20 ;  /* 0x001c341401007387 */ /* 0x0201e20000100800 */
[----:B-1----:R-:W1:Y:S03]  /*6b10*/  LDC R0, c[0x0][0x3a0] ;  /* 0x0000e800ff007b82 */ /* 0x002e660000000800 */
[----:B------:R-:W2:Y:S04]  /*6b20*/  LDL R3, [R1+0x390] ;  /* 0x0003900001037983 */ /* 0x000ea80000100800 */
[----:B------:R-:W2:Y:S04]  /*6b30*/  LDL R2, [R1+0x394] ;  /* 0x0003940001027983 */ /* 0x000ea80000100800 */
[----:B0-----:R-:W1:Y:S04]  /*6b40*/  LDL R20, [R1+0x3e8] ;  /* 0x0003e80001147983 */ /* 0x001e680000100800 */
[----:B------:R-:W-:Y:S04]  /*6b50*/  STL [R1+0x1c1c], R19 ;  /* 0x001c1c1301007387 */ /* 0x000fe80000100800 */
[----:B------:R-:W-:Y:S04]  /*6b60*/  STL [R1+0x1c28], R19 ;  /* 0x001c281301007387 */ /* 0x000fe80000100800 */
[----:B------:R0:W-:Y:S04]  /*6b70*/  STL [R1+0x1c30], R19 ;  /* 0x001c301301007387 */ /* 0x0001e80000100800 */
        /* <DEDUP_REMOVED lines=107> */
[----:B------:R-:W-:Y:S01]  /*7230*/  STL [R1+0x1a78], R25 ;  /* 0x001a781901007387 */ /* 0x000fe20000100800 */
[----:B-1----:R-:W-:-:S03]  /*7240*/  IMAD R0, R20, -0x80, R0 ;  /* 0xffffff8014007824 */ /* 0x002fc600078e0200 */
[----:B------:R-:W-:Y:S04]  /*7250*/  STL [R1+0x1a74], R24 ;  /* 0x001a741801007387 */ /* 0x000fe80000100800 */
[----:B------:R-:W-:Y:S04]  /*7260*/  STL [R1+0x1a70], R23 ;  /* 0x001a701701007387 */ /* 0x000fe80000100800 */
[----:B------:R-:W-:Y:S04]  /*7270*/  STL [R1+0x1a6c], R22 ;  /* 0x001a6c1601007387 */ /* 0x000fe80000100800 */
[----:B------:R-:W-:Y:S04]  /*7280*/  STL [R1+0x1a68], R21 ;  /* 0x001a681501007387 */ /* 0x000fe80000100800 */
[----:B------:R-:W3:Y:S01]  /*7290*/  LDL.LU R20, [R1+0x1c34] ;  /* 0x001c340001147983 */ /* 0x000ee20000300800 */
[----:B------:R-:W-:-:S02]  /*72a0*/  ISETP.GT.AND P0, PT, R0, RZ, PT ;  /* 0x000000ff0000720c */ /* 0x000fc40003f04270 */
[----:B------:R-:W-:Y:S02]  /*72b0*/  ISETP.GT.AND P1, PT, R0, 0x1, PT ;  /* 0x000000010000780c */ /* 0x000fe40003f24270 */
[----:B---3--:R-:W-:-:S09]  /*72c0*/  PRMT R20, RZ, 0x7610, R20 ;  /* 0x00007610ff147816 */ /* 0x008fd20000000014 */
[----:B--2---:R1:W2:Y:S04]  /*72d0*/  @P0 LDG.E.U16 R20, desc[UR10][R2.64] ;  /* 0x0000000a02140981 */ /* 0x0042a8000c1e1500 */
[----:B------:R-:W1:Y:S04]  /*72e0*/  LDL R2, [R1+0x7dc] ;  /* 0x0007dc0001027983 */ /* 0x000e680000100800 */
[----:B------:R-:W1:Y:S01]  /*72f0*/  LDL R3, [R1+0x7e0] ;  /* 0x0007e00001037983 */ /* 0x000e620000100800 */
[----:B0-----:R-:W-:Y:S02]  /*7300*/  PRMT R19, RZ, 0x7610, R19 ;  /* 0x00007610ff137816 */ /* 0x001fe40000000013 */
[----:B-1----:R-:W-:-:S04]  /*7310*/  @P1 LOP3.LUT R3, R3, R2, RZ, 0x3c, !PT ;  /* 0x0000000203031212 */ /* 0x002fc800078e3cff */
[----:B------:R-:W-:-:S04]  /*7320*/  @P1 LOP3.LUT R2, R3, R2, RZ, 0x3c, !PT ;  /* 0x0000000203021212 */ /* 0x000fc800078e3cff */
[----:B------:R-:W-:-:S05]  /*7330*/  @P1 LOP3.LUT R3, R3, R2, RZ, 0x3c, !PT ;  /* 0x0000000203031212 */ /* 0x000fca00078e3cff */
[----:B------:R-:W3:Y:S01]  /*7340*/  @P1 LDG.E.U16 R19, desc[UR10][R2.64] ;  /* 0x0000000a02131981 */ /* 0x000ee2000c1e1500 */
[----:B------:R-:W-:-:S03]  /*7350*/  ISETP.GT.AND P2, PT, R0, 0x2, PT ;  /* 0x000000020000780c */ /* 0x000fc60003f44270 */
[----:B---3--:R0:W-:Y:S04]  /*7360*/  STL [R1+0x3a4], R19 ;  /* 0x0003a41301007387 */ /* 0x0081e80000100800 */
[----:B0-----:R-:W3:Y:S04]  /*7370*/  LDL.LU R19, [R1+0x1c30] ;  /* 0x001c300001137983 */ /* 0x001ee80000300800 */
[----:B------:R-:W4:Y:S04]  /*7380*/  LDL R2, [R1+0x7d4] ;  /* 0x0007d40001027983 */ /* 0x000f280000100800 */
[----:B------:R-:W4:Y:S01]  /*7390*/  LDL R3, [R1+0x7d8] ;  /* 0x0007d80001037983 */ /* 0x000f220000100800 */
[----:B------:R-:W-:-:S02]  /*73a0*/  PRMT R18, RZ, 0x7610, R18 ;  /* 0x00007610ff127816 */ /* 0x000fc40000000012 */
[----:B----4-:R-:W-:-:S04]  /*73b0*/  @P2 LOP3.LUT R3, R3, R2, RZ, 0x3c, !PT ;  /* 0x0000000203032212 */ /* 0x010fc800078e3cff */
[----:B------:R-:W-:-:S04]  /*73c0*/  @P2 LOP3.LUT R2, R3, R2, RZ, 0x3c, !PT ;  /* 0x0000000203022212 */ /* 0x000fc800078e3cff */
[----:B------:R-:W-:-:S05]  /*73d0*/  @P2 LOP3.LUT R3, R3, R2, RZ, 0x3c, !PT ;  /* 0x0000000203032212 */ /* 0x000fca00078e3cff */
[----:B------:R-:W4:Y:S01]  /*73e0*/  @P2 LDG.E.U16 R18, desc[UR10][R2.64] ;  /* 0x0000000a02122981 */ /* 0x000f22000c1e1500 */
[----:B------:R-:W-:-:S03]  /*73f0*/  ISETP.GT.AND P3, PT, R0, 0x3, PT ;  /* 0x000000030000780c */ /* 0x000fc60003f64270 */
[----:B----4-:R0:W-:Y:S04]  /*7400*/  STL [R1+0x3cc], R18 ;  /* 0x0003cc1201007387 */ /* 0x0101e80000100800 */
[----:B0-----:R-:W4:Y:S04]  /*7410*/  LDL.LU R18, [R1+0x1c2c] ;  /* 0x001c2c0001127983 */ /* 0x001f280000300800 */
[----:B------:R-:W2:Y:S04]  /*7420*/  LDL R2, [R1+0x7cc] ;  /* 0x0007cc0001027983 */ /* 0x000ea80000100800 */
[----:B------:R-:W2:Y:S01]  /*7430*/  LDL R3, [R1+0x7d0] ;  /* 0x0007d00001037983 */ /* 0x000ea20000100800 */
[----:B---3--:R-:W-:-:S02]  /*7440*/  PRMT R19, RZ, 0x7610, R19 ;  /* 0x00007610ff137816 */ /* 0x008fc40000000013 */
[----:B--2---:R-:W-:-:S04]  /*7450*/  @P3 LOP3.LUT R3, R3, R2, RZ, 0x3c, !PT ;  /* 0x0000000203033212 */ /* 0x004fc800078e3cff */
[----:B------:R-:W-:-:S04]  /*7460*/  @P3 LOP3.LUT R2, R3, R2, RZ, 0x3c, !PT ;  /* 0x0000000203023212 */ /* 0x000fc800078e3cff */
[----:B------:R-:W-:-:S05]  /*7470*/  @P3 LOP3.LUT R3, R3, R2, RZ, 0x3c, !PT ;  /* 0x0000000203033212 */ /* 0x000fca00078e3cff */
[----:B------:R-:W2:Y:S01]  /*7480*/  @P3 LDG.E.U16 R19, desc[UR10][R2.64] ;  /* 0x0000000a02133981 */ /* 0x000ea2000c1e1500 */
[----:B------:R-:W-:-:S03]  /*7490*/  ISETP.GT.AND P4, PT, R0, 0x4, PT ;  /* 0x000000040000780c */ /* 0x000fc60003f84270 */
[----:B--2---:R0:W-:Y:S04]  /*74a0*/  STL [R1+0x3d4], R19 ;  /* 0x0003d41301007387 */ /* 0x0041e80000100800 */
[----:B0-----:R-:W2:Y:S04]  /*74b0*/  LDL.LU R19, [R1+0x1c28] ;  /* 0x001c280001137983 */ /* 0x001ea80000300800 */
[----:B------:R-:W3:Y:S04]  /*74c0*/  LDL R2, [R1+0x7c4] ;  /* 0x0007c40001027983 */ /* 0x000ee80000100800 */
[----:B------:R-:W3:Y:S01]  /*74d0*/  LDL R3, [R1+0x7c8] ;  /* 0x0007c80001037983 */ /* 0x000ee20000100800 */
[----:B------:R-:W-:-:S02]  /*74e0*/  PRMT R17, RZ, 0x7610, R17 ;  /* 0x00007610ff117816 */ /* 0x000fc40000000011 */
[----:B---3--:R-:W-:-:S04]  /*74f0*/  @P4 LOP3.LUT R3, R3, R2, RZ, 0x3c, !PT ;  /* 0x0000000203034212 */ /* 0x008fc800078e3cff */
[----:B------:R-:W-:-:S04]  /*7500*/  @P4 LOP3.LUT R2, R3, R2, RZ, 0x3c, !PT ;  /* 0x0000000203024212 */ /* 0x000fc800078e3cff */
[----:B------:R-:W-:-:S05]  /*7510*/  @P4 LOP3.LUT R3, R3, R2, RZ, 0x3c, !PT ;  /* 0x0000000203034212 */ /* 0x000fca00078e3cff */
[----:B------:R-:W3:Y:S01]  /*7520*/  @P4 LDG.E.U16 R17, desc[UR10][R2.64] ;  /* 0x0000000a02114981 */ /* 0x000ee2000c1e1500 */
[----:B------:R-:W-:-:S03]  /*7530*/  ISETP.GT.AND P5, PT, R0, 0x5, PT ;  /* 0x000000050000780c */ /* 0x000fc60003fa4270 */
[----:B---3--:R0:W-:Y:S04]  /*7540*/  STL [R1+0x3d8], R17 ;  /* 0x0003d81101007387 */ /* 0x0081e80000100800 */
[----:B0-----:R-:W3:Y:S04]  /*7550*/  LDL.LU R17, [R1+0x1c24] ;  /* 0x001c240001117983 */ /* 0x001ee80000300800 */
[----:B------:R-:W2:Y:S04]  /*7560*/  LDL R2, [R1+0x7bc] ;  /* 0x0007bc0001027983 */ /* 0x000ea80000100800 */
[----:B------:R-:W2:Y:S01]  /*7570*/  LDL R3, [R1+0x7c0] ;  /* 0x0007c00001037983 */ /* 0x000ea20000100800 */
[----:B----4-:R-:W-:-:S02]  /*7580*/  PRMT R18, RZ, 0x7610, R18 ;  /* 0x00007610ff127816 */ /* 0x010fc40000000012 */
[----:B--2---:R-:W-:-:S04]  /*7590*/  @P5 LOP3.LUT R3, R3, R2, RZ, 0x3c, !PT ;  /* 0x0000000203035212 */ /* 0x004fc800078e3cff */
[----:B------:R-:W-:-:S04]  /*75a0*/  @P5 LOP3.LUT R2, R3, R2, RZ, 0x3c, !PT ;  /* 0x0000000203025212 */ /* 0x000fc800078e3cff */
[----:B------:R-:W-:-:S05]  /*75b0*/  @P5 LOP3.LUT R3, R3, R2, RZ, 0x3c, !PT ;  /* 0x0000000203035212 */ /* 0x000fca00078e3cff */
[----:B------:R-:W2:Y:S01]  /*75c0*/  @P5 LDG.E.U16 R18, desc[UR10][R2.64] ;  /* 0x0000000a02125981 */ /* 0x000ea2000c1e1500 */
[----:B------:R-:W-:-:S03]  /*75d0*/  ISETP.GT.AND P6, PT, R0, 0x6, PT ;  /* 0x000000060000780c */ /* 0x000fc60003fc4270 */
[----:B--2---:R0:W-:Y:S04]  /*75e0*/  STL [R1+0x3dc], R18 ;  /* 0x0003dc1201007387 */ /* 0x0041e80000100800 */
[----:B0-----:R-:W2:Y:S04]  /*75f0*/  LDL.LU R18, [R1+0x1c20] ;  /* 0x001c200001127983 */ /* 0x001ea80000300800 */
        /* <DEDUP_REMOVED lines=10> */
[----:B------:R-:W3:Y:S04]  /*76a0*/  LDL R2, [R1+0x7ac] ;  /* 0x0007ac0001027983 */ /* 0x000ee80000100800 */
[----:B------:R-:W3:Y:S01]  /*76b0*/  LDL R3, [R1+0x7b0] ;  /* 0x0007b00001037983 */ /* 0x000ee20000100800 */
[----:B--2---:R-:W-:-:S02]  /*76c0*/  PRMT R18, RZ, 0x7610, R18 ;  /* 0x00007610ff127816 */ /* 0x004fc40000000012 */
[----:B---3--:R-:W-:-:S04]  /*76d0*/  @P1 LOP3.LUT R3, R3, R2, RZ, 0x3c, !PT ;  /* 0x0000000203031212 */ /* 0x008fc800078e3cff */
        /* <DEDUP_REMOVED lines=8> */
[----:B----4-:R-:W-:-:S02]  /*7760*/  PRMT R19, RZ, 0x7610, R19 ;  /* 0x00007610ff137816 */ /* 0x010fc40000000013 */
[----:B---3--:R-:W-:-:S04]  /*7770*/  @P0 LOP3.LUT R3, R3, R2, RZ, 0x3c, !PT ;  /* 0x0000000203030212 */ /* 0x008fc800078e3cff */
[----:B------:R-:W-:-:S04]  /*7780*/  @P0 LOP3.LUT R2, R3, R2, RZ, 0x3c, !PT ;  /* 0x0000000203020212 */ /* 0x000fc800078e3cff */
[----:B------:R-:W-:-:S05]  /*7790*/  @P0 LOP3.LUT R3, R3, R2, RZ, 0x3c, !PT ;  /* 0x0000000203030212 */ /* 0x000fca00078e3cff */
[----:B------:R0:W3:Y:S04]  /*77a0*/  @P0 LDG.E.U16 R19, desc[UR10][R2.64] ;  /* 0x0000000a02130981 */ /* 0x0000e8000c1e1500 */
[----:B------:R-:W0:Y:S04]  /*77b0*/  LDL R2, [R1+0x79c] ;  /* 0x00079c0001027983 */ /* 0x000e280000100800 */
[----:B------:R-:W0:Y:S01]  /*77c0*/  LDL R3, [R1+0x7a0] ;  /* 0x0007a00001037983 */ /* 0x000e220000100800 */
[----:B------:R-:W-:Y:S02]  /*77d0*/  ISETP.GT.AND P2, PT, R0, 0x9, PT ;  /* 0x000000090000780c */ /* 0x000fe40003f44270 */
[----:B------:R-:W-:-:S11]  /*77e0*/  PRMT R16, RZ, 0x7610, R16 ;  /* 0x00007610ff107816 */ /* 0x000fd60000000010 */
[----:B0-----:R-:W-:-:S04]  /*77f0*/  @P2 LOP3.LUT R3, R3, R2, RZ, 0x3c, !PT ;  /* 0x0000000203032212 */ /* 0x001fc800078e3cff */
        /* <DEDUP_REMOVED lines=8> */
[----:B------:R-:W-:-:S02]  /*7880*/  PRMT R17, RZ, 0x7610, R17 ;  /* 0x00007610ff117816 */ /* 0x000fc40000000011 */
[----:B--2---:R-:W-:-:S04]  /*7890*/  @P3 LOP3.LUT R3, R3, R2, RZ, 0x3c, !PT ;  /* 0x0000000203033212 */ /* 0x004fc800078e3cff */
[----:B------:R-:W-:-:S04]  /*78a0*/  @P3 LOP3.LUT R2, R3, R2, RZ, 0x3c, !PT ;  /* 0x0000000203023212 */ /* 0x000fc800078e3cff */
[----:B------:R-:W-:-:S05]  /*78b0*/  @P3 LOP3.LUT R3, R3, R2, RZ, 0x3c, !PT ;  /* 0x0000000203033212 */ /* 0x000fca00078e3cff */
[----:B------:R-:W2:Y:S01]  /*78c0*/  @P3 LDG.E.U16 R17, desc[UR10][R2.64] ;  /* 0x0000000a02113981 */ /* 0x000ea2000c1e1500 */
[----:B------:R-:W-:-:S03]  /*78d0*/  ISETP.GT.AND P4, PT, R0, 0xb, PT ;  /* 0x0000000b0000780c */ /* 0x000fc60003f84270 */
[----:B--2---:R0:W-:Y:S04]  /*78e0*/  STL [R1+0x3b8], R17 ;  /* 0x0003b81101007387 */ /* 0x0041e80000100800 */
[----:B0-----:R-:W2:Y:S04]  /*78f0*/  LDL.LU R17, [R1+0x1c10] ;  /* 0x001c100001117983 */ /* 0x001ea80000300800 */
        /* <DEDUP_REMOVED lines=56> */
[----:B------:R0:W2:Y:S04]  /*7c80*/  @P4 LDG.E.U16 R18, desc[UR10][R2.64] ;  /* 0x0000000a02124981 */ /* 0x0000a8000c1e1500 */
[----:B------:R-:W0:Y:S04]  /*7c90*/  LDL R2, [R1+0x75c] ;  /* 0x00075c0001027983 */ /* 0x000e280000100800 */
[----:B------:R-:W0:Y:S01]  /*7ca0*/  LDL R3, [R1+0x760] ;  /* 0x0007600001037983 */ /* 0x000e220000100800 */
[----:B------:R-:W-:Y:S02]  /*7cb0*/  ISETP.GT.AND P1, PT, R0, 0x11, PT ;  /* 0x000000110000780c */ /* 0x000fe40003f24270 */
[----:B------:R-:W-:-:S11]  /*7cc0*/  PRMT R16, RZ, 0x7610, R16 ;  /* 0x00007610ff107816 */ /* 0x000fd60000000010 */
[----:B0-----:R-:W-:-:S04]  /*7cd0*/  @P1 LOP3.LUT R3, R3, R2, RZ, 0x3c, !PT ;  /* 0x0000000203031212 */ /* 0x001fc800078e3cff */
        /* <DEDUP_REMOVED lines=68> */
[----:B--2---:R-:W-:-:S02]  /*8120*/  PRMT R17, RZ, 0x7610, R17 ;  /* 0x00007610ff117816 */ /* 0x004fc40000000011 */
[----:B---3--:R-:W-:-:S04]  /*8130*/  @P2 LOP3.LUT R3, R3, R2, RZ, 0x3c, !PT ;  /* 0x0000000203032212 */ /* 0x008fc800078e3cff */
[----:B------:R-:W-:-:S04]  /*8140*/  @P2 LOP3.LUT R2, R3, R2, RZ, 0x3c, !PT ;  /* 0x0000000203022212 */ /* 0x000fc800078e3cff */
[----:B------:R-:W-:-:S05]  /*8150*/  @P2 LOP3.LUT R3, R3, R2, RZ, 0x3c, !PT ;  /* 0x0000000203032212 */ /* 0x000fca00078e3cff */
[----:B------:R0:W2:Y:S04]  /*8160*/  @P2 LDG.E.U16 R17, desc[UR10][R2.64] ;  /* 0x0000000a02112981 */ /* 0x0000a8000c1e1500 */
[----:B------:R-:W0:Y:S04]  /*8170*/  LDL R2, [R1+0x71c] ;  /* 0x00071c0001027983 */ /* 0x000e280000100800 */
[----:B------:R-:W0:Y:S01]  /*8180*/  LDL R3, [R1+0x720] ;  /* 0x0007200001037983 */ /* 0x000e220000100800 */
[----:B------:R-:W-:Y:S02]  /*8190*/  ISETP.GT.AND P3, PT, R0, 0x19, PT ;  /* 0x000000190000780c */ /* 0x000fe40003f64270 */
[----:B----4-:R-:W-:-:S11]  /*81a0*/  PRMT R15, RZ, 0x7610, R15 ;  /* 0x00007610ff0f7816 */ /* 0x010fd6000000000f */
[----:B0-----:R-:W-:-:S04]  /*81b0*/  @P3 LOP3.LUT R3, R3, R2, RZ, 0x3c, !PT ;  /* 0x0000000203033212 */ /* 0x001fc800078e3cff */
        /* <DEDUP_REMOVED lines=68> */
[----:B---3--:R-:W-:-:S02]  /*8600*/  PRMT R16, RZ, 0x7610, R16 ;  /* 0x00007610ff107816 */ /* 0x008fc40000000010 */
        /* <DEDUP_REMOVED lines=37> */
[----:B---3--:R-:W-:-:S02]  /*8860*/  PRMT R15, RZ, 0x7610, R15 ;  /* 0x00007610ff0f7816 */ /* 0x008fc4000000000f */
[----:B----4-:R-:W-:-:S04]  /*8870*/  @P4 LOP3.LUT R3, R3, R2, RZ, 0x3c, !PT ;  /* 0x0000000203034212 */ /* 0x010fc800078e3cff */
        /* <DEDUP_REMOVED lines=8> */
[----:B--2---:R-:W-:-:S02]  /*8900*/  PRMT R14, RZ, 0x7610, R14 ;  /* 0x00007610ff0e7816 */ /* 0x004fc4000000000e */
[----:B----4-:R-:W-:-:S04]  /*8910*/  @P1 LOP3.LUT R3, R3, R2, RZ, 0x3c, !PT ;  /* 0x0000000203031212 */ /* 0x010fc800078e3cff */
        /* <DEDUP_REMOVED lines=192> */
[----:B----4-:R-:W-:-:S11]  /*9520*/  PRMT R11, RZ, 0x7610, R11 ;  /* 0x00007610ff0b7816 */ /* 0x010fd6000000000b */
[----:B0-----:R-:W-:-:S04]  /*9530*/  @P1 LOP3.LUT R3, R3, R2, RZ, 0x3c, !PT ;  /* 0x0000000203031212 */ /* 0x001fc800078e3cff */
        /* <DEDUP_REMOVED lines=68> */
[----:B---3--:R-:W-:-:S02]  /*9980*/  PRMT R12, RZ, 0x7610, R12 ;  /* 0x00007610ff0c7816 */ /* 0x008fc4000000000c */
[----:B----4-:R-:W-:-:S04]  /*9990*/  @P2 LOP3.LUT R3, R3, R2, RZ, 0x3c, !PT ;  /* 0x0000000203032212 */ /* 0x010fc800078e3cff */
        /* <DEDUP_REMOVED lines=566> */
[----:B------:R-:W2:Y:S04]  /*bd00*/  @P1 LDG.E.U16 R29, desc[UR10][R2.64] ;  /* 0x0000000a021d1981 */ /* 0x000ea8000c1e1500 */
[----:B------:R-:W3:Y:S04]  /*bd10*/  LDL R2, [R1+0x40c] ;  /* 0x00040c0001027983 */ /* 0x000ee80000100800 */
[----:B------:R-:W3:Y:S01]  /*bd20*/  LDL R3, [R1+0x410] ;  /* 0x0004100001037983 */ /* 0x000ee20000100800 */
[----:B------:R-:W-:Y:S02]  /*bd30*/  ISETP.GT.AND P0, PT, R0, 0x7b, PT ;  /* 0x0000007b0000780c */ /* 0x000fe40003f04270 */
[----:B----4-:R-:W-:Y:S01]  /*bd40*/  PRMT R28, RZ, 0x7610, R28 ;  /* 0x00007610ff1c7816 */ /* 0x010fe2000000001c */
[----:B--2---:R-:W-:Y:S10]  /*bd50*/  STL [R1+0x1a64], R29 ;  /* 0x001a641d01007387 */ /* 0x004ff40000100800 */
[----:B---3--:R-:W-:-:S04]  /*bd60*/  @P0 LOP3.LUT R3, R3, R2, RZ, 0x3c, !PT ;  /* 0x0000000203030212 */ /* 0x008fc800078e3cff */
        /* <DEDUP_REMOVED lines=10> */
[----:B------:R0:W3:Y:S02]  /*be10*/  @P1 LDG.E.U16 R4, desc[UR10][R2.64] ;  /* 0x0000000a02041981 */ /* 0x0000e4000c1e1500 */
[----:B0-----:R-:W0:Y:S02]  /*be20*/  S2R R2, SR_TID.X ;  /* 0x0000000000027919 */ /* 0x001e240000002100 */
[----:B0-----:R-:W-:-:S04]  /*be30*/  LOP3.LUT R2, R2, 0x7f, RZ, 0xc0, !PT ;  /* 0x0000007f02027812 */ /* 0x001fc800078ec0ff */
[----:B------:R-:W-:Y:S01]  /*be40*/  ISETP.GE.AND P0, PT, R2, R0, PT ;  /* 0x000000000200720c */ /* 0x000fe20003f06270 */
[----:B---3--:R0:W-:Y:S04]  /*be50*/  STL [R1+0x2c], R4 ;  /* 0x00002c0401007387 */ /* 0x0081e80000100800 */
[----:B0-----:R-:W3:Y:S04]  /*be60*/  LDL.LU R4, [R1+0x1a88] ;  /* 0x001a880001047983 */ /* 0x001ee80000300800 */
[----:B------:R-:W4:Y:S04]  /*be70*/  LDL R3, [R1+0x400] ;  /* 0x0004000001037983 */ /* 0x000f280000100800 */
[----:B------:R-:W4:Y:S01]  /*be80*/  LDL R2, [R1+0x3fc] ;  /* 0x0003fc0001027983 */ /* 0x000f220000100800 */
[----:B------:R-:W-:-:S02]  /*be90*/  ISETP.GT.AND P1, PT, R0, 0x7d, PT ;  /* 0x0000007d0000780c */ /* 0x000fc40003f24270 */
[----:B---3--:R-:W-:-:S11]  /*bea0*/  PRMT R4, RZ, 0x7610, R4 ;  /* 0x00007610ff047816 */ /* 0x008fd60000000004 */
        /* <DEDUP_REMOVED lines=24> */
[----:B------:R-:W-:Y:S01]  /*c030*/  PRMT R25, RZ, 0x7610, R25 ;  /* 0x00007610ff197816 */ /* 0x000fe20000000019 */
[----:B------:R-:W-:Y:S06]  /*c040*/  BAR.SYNC.DEFER_BLOCKING 0x0 ;  /* 0x0000000000007b1d */ /* 0x000fec0000010000 */
[----:B--2---:R0:W-:Y:S04]  /*c050*/  STL [R1+0x20], R26 ;  /* 0x0000201a01007387 */ /* 0x0041e80000100800 */
[----:B0-----:R-:W2:Y:S04]  /*c060*/  LDL.LU R26, [R1+0x1a7c] ;  /* 0x001a7c00011a7983 */ /* 0x001ea80000300800 */
[----:B------:R-:W2:Y:S04]  /*c070*/  LDL R2, [R1+0x7e4] ;  /* 0x0007e40001027983 */ /* 0x000ea80000100800 */
[----:B------:R-:W2:Y:S02]  /*c080*/  LDL R3, [R1+0x7fc] ;  /* 0x0007fc0001037983 */ /* 0x000ea40000100800 */
[----:B--2---:R-:W-:-:S04]  /*c090*/  @!P0 LOP3.LUT R3, R3, R2, RZ, 0x3c, !PT ;  /* 0x0000000203038212 */ /* 0x004fc800078e3cff */
[----:B------:R-:W-:-:S04]  /*c0a0*/  @!P0 LOP3.LUT R2, R3, R2, RZ, 0x3c, !PT ;  /* 0x0000000203028212 */ /* 0x000fc800078e3cff */
[----:B------:R-:W-:-:S05]  /*c0b0*/  @!P0 LOP3.LUT R3, R3, R2, RZ, 0x3c, !PT ;  /* 0x0000000203038212 */ /* 0x000fca00078e3cff */
[----:B------:R-:W2:Y:S04]  /*c0c0*/  @!P0 LDG.E.U16 R25, desc[UR10][R2.64] ;  /* 0x0000000a02198981 */ /* 0x000ea8000c1e1500 */
[----:B--2---:R0:W-:Y:S04]  /*c0d0*/  STL [R1+0x1c], R25 ;  /* 0x00001c1901007387 */ /* 0x0041e80000100800 */
[----:B0-----:R-:W2:Y:S04]  /*c0e0*/  LDL.LU R25, [R1+0x1a78] ;  /* 0x001a780001197983 */ /* 0x001ea80000300800 */
[----:B------:R-:W2:Y:S04]  /*c0f0*/  LDL R2, [R1+0x7f8] ;  /* 0x0007f80001027983 */ /* 0x000ea80000100800 */
[----:B------:R-:W2:Y:S01]  /*c100*/  LDL R3, [R1+0x828] ;  /* 0x0008280001037983 */ /* 0x000ea20000100800 */
[----:B------:R-:W-:-:S02]  /*c110*/  PRMT R24, RZ, 0x7610, R24 ;  /* 0x00007610ff187816 */ /* 0x000fc40000000018 */
        /* <DEDUP_REMOVED lines=35> */
[----:B---3--:R-:W-:-:S02]  /*c350*/  PRMT R4, RZ, 0x7610, R4 ;  /* 0x00007610ff047816 */ /* 0x008fc40000000004 */
[----:B--2---:R-:W-:-:S04]  /*c360*/  @!P0 LOP3.LUT R3, R3, R2, RZ, 0x3c, !PT ;  /* 0x0000000203038212 */ /* 0x004fc800078e3cff */
[----:B------:R-:W-:-:S04]  /*c370*/  @!P0 LOP3.LUT R2, R3, R2, RZ, 0x3c, !PT ;  /* 0x0000000203028212 */ /* 0x000fc800078e3cff */
[----:B------:R-:W-:-:S05]  /*c380*/  @!P0 LOP3.LUT R3, R3, R2, RZ, 0x3c, !PT ;  /* 0x0000000203038212 */ /* 0x000fca00078e3cff */
[----:B------:R-:W2:Y:S04]  /*c390*/  @!P0 LDG.E.U16 R4, desc[UR10][R2.64] ;  /* 0x0000000a02048981 */ /* 0x000ea8000c1e1500 */
[----:B--2---:R0:W-:Y:S04]  /*c3a0*/  STL [R1+0x8], R4 ;  /* 0x0000080401007387 */ /* 0x0041e80000100800 */
[----:B------:R-:W2:Y:S04]  /*c3b0*/  LDL R2, [R1+0x814] ;  /* 0x0008140001027983 */ /* 0x000ea80000100800 */
[----:B------:R-:W2:Y:S01]  /*c3c0*/  LDL R3, [R1+0x830] ;  /* 0x0008300001037983 */ /* 0x000ea20000100800 */
[----:B------:R-:W-:Y:S01]  /*c3d0*/  PRMT R29, RZ, 0x7610, R29 ;  /* 0x00007610ff1d7816 */ /* 0x000fe2000000001d */
[----:B0-----:R-:W0:Y:S01]  /*c3e0*/  S2R R4, SR_TID.X ;  /* 0x0000000000047919 */ /* 0x001e220000002100 */
[----:B------:R-:W1:Y:S01]  /*c3f0*/  S2UR UR5, SR_CgaCtaId ;  /* 0x00000000000579c3 */ /* 0x000e620000008800 */
[----:B--2---:R-:W-:-:S04]  /*c400*/  @!P0 LOP3.LUT R3, R3, R2, RZ, 0x3c, !PT ;  /* 0x0000000203038212 */ /* 0x004fc800078e3cff */
[----:B------:R-:W-:-:S04]  /*c410*/  @!P0 LOP3.LUT R2, R3, R2, RZ, 0x3c, !PT ;  /* 0x0000000203028212 */ /* 0x000fc800078e3cff */
[----:B------:R-:W-:-:S05]  /*c420*/  @!P0 LOP3.LUT R3, R3, R2, RZ, 0x3c, !PT ;  /* 0x0000000203038212 */ /* 0x000fca00078e3cff */
[----:B------:R2:W3:Y:S04]  /*c430*/  @!P0 LDG.E.U16 R29, desc[UR10][R2.64] ;  /* 0x0000000a021d8981 */ /* 0x0004e8000c1e1500 */
[----:B------:R-:W2:Y:S04]  /*c440*/  LDL R2, [R1+0x810] ;  /* 0x0008100001027983 */ /* 0x000ea80000100800 */
[----:B------:R-:W2:Y:S01]  /*c450*/  LDL R3, [R1+0x838] ;  /* 0x0008380001037983 */ /* 0x000ea20000100800 */
[----:B------:R-:W-:Y:S01]  /*c460*/  UMOV UR4, 0x400 ;  /* 0x0000040000047882 */ /* 0x000fe20000000000 */
[----:B0-----:R-:W-:Y:S01]  /*c470*/  LOP3.LUT R4, R4, 0x1ff, RZ, 0xc0, !PT ;  /* 0x000001ff04047812 */ /* 0x001fe200078ec0ff */
[----:B-1----:R-:W-:-:S04]  /*c480*/  ULEA UR4, UR5, UR4, 0x18 ;  /* 0x0000000405047291 */ /* 0x002fc8000f8ec0ff */
[----:B------:R-:W-:-:S05]  /*c490*/  IMAD.SHL.U32 R4, R4, 0x2, RZ ;  /* 0x0000000204047824 */ /* 0x000fca00078e00ff */
[----:B------:R-:W-:Y:S04]  /*c4a0*/  STS.U16 [R4+UR4], R20 ;  /* 0x0000001404007988 */ /* 0x000fe80008000404 */
[----:B------:R0:W-:Y:S02]  /*c4b0*/  STS.U16 [R4+UR4+0x2000], R19 ;  /* 0x0020001304007988 */ /* 0x0001e40008000404 */
[----:B0-----:R-:W-:Y:S02]  /*c4c0*/  PRMT R4, RZ, 0x7610, R4 ;  /* 0x00007610ff047816 */ /* 0x001fe40000000004 */
[----:B--2---:R-:W-:-:S04]  /*c4d0*/  @!P0 LOP3.LUT R3, R3, R2, RZ, 0x3c, !PT ;  /* 0x0000000203038212 */ /* 0x004fc800078e3cff */
[----:B------:R-:W-:-:S04]  /*c4e0*/  @!P0 LOP3.LUT R2, R3, R2, RZ, 0x3c, !PT ;  /* 0x0000000203028212 */ /* 0x000fc800078e3cff */
[----:B------:R-:W-:-:S05]  /*c4f0*/  @!P0 LOP3.LUT R3, R3, R2, RZ, 0x3c, !PT ;  /* 0x0000000203038212 */ /* 0x000fca00078e3cff */
[----:B------:R-:W2:Y:S04]  /*c500*/  @!P0 LDG.E.U16 R4, desc[UR10][R2.64] ;  /* 0x0000000a02048981 */ /* 0x000ea8000c1e1500 */
[----:B---3--:R0:W-:Y:S04]  /*c510*/  STL [R1+0x4], R29 ;  /* 0x0000041d01007387 */ /* 0x0081e80000100800 */
[----:B0-----:R-:W3:Y:S04]  /*c520*/  LDL R29, [R1+0x850] ;  /* 0x00085000011d7983 */ /* 0x001ee80000100800 */
[----:B--2---:R-:W-:Y:S04]  /*c530*/  STL [R1], R4 ;  /* 0x0000000401007387 */ /* 0x004fe80000100800 */
[----:B------:R-:W2:Y:S04]  /*c540*/  LDL R2, [R1+0x80c] ;  /* 0x00080c0001027983 */ /* 0x000ea80000100800 */
[----:B------:R-:W2:Y:S01]  /*c550*/  LDL R3, [R1+0x840] ;  /* 0x0008400001037983 */ /* 0x000ea20000100800 */
[----:B----4-:R-:W-:-:S02]  /*c560*/  PRMT R27, RZ, 0x7610, R27 ;  /* 0x00007610ff1b7816 */ /* 0x010fc4000000001b */
[----:B--2---:R-:W-:-:S04]  /*c570*/  @!P0 LOP3.LUT R3, R3, R2, RZ, 0x3c, !PT ;  /* 0x0000000203038212 */ /* 0x004fc800078e3cff */
[----:B------:R-:W-:-:S04]  /*c580*/  @!P0 LOP3.LUT R2, R3, R2, RZ, 0x3c, !PT ;  /* 0x0000000203028212 */ /* 0x000fc800078e3cff */
[----:B------:R-:W-:-:S05]  /*c590*/  @!P0 LOP3.LUT R3, R3, R2, RZ, 0x3c, !PT ;  /* 0x0000000203038212 */ /* 0x000fca00078e3cff */
[----:B------:R-:W2:Y:S04]  /*c5a0*/  @!P0 LDG.E.U16 R27, desc[UR10][R2.64] ;  /* 0x0000000a021b8981 */ /* 0x000ea8000c1e1500 */
[----:B------:R-:W4:Y:S04]  /*c5b0*/  LDL R2, [R1+0x808] ;  /* 0x0008080001027983 */ /* 0x000f280000100800 */
[----:B------:R-:W4:Y:S01]  /*c5c0*/  LDL R3, [R1+0x848] ;  /* 0x0008480001037983 */ /* 0x000f220000100800 */
[----:B------:R-:W-:-:S03]  /*c5d0*/  PRMT R26, RZ, 0x7610, R26 ;  /* 0x00007610ff1a7816 */ /* 0x000fc6000000001a */
[----:B--2---:R0:W-:Y:S04]  /*c5e0*/  STL [R1+0x1a00], R27 ;  /* 0x001a001b01007387 */ /* 0x0041e80000100800 */
[----:B0-----:R-:W2:Y:S01]  /*c5f0*/  LDL R27, [R1+0x804] ;  /* 0x00080400011b7983 */ /* 0x001ea20000100800 */
[----:B----4-:R-:W-:-:S04]  /*c600*/  @!P0 LOP3.LUT R3, R3, R2, RZ, 0x3c, !PT ;  /* 0x0000000203038212 */ /* 0x010fc800078e3cff */
[----:B------:R-:W-:-:S04]  /*c610*/  @!P0 LOP3.LUT R2, R3, R2, RZ, 0x3c, !PT ;  /* 0x0000000203028212 */ /* 0x000fc800078e3cff */
[----:B------:R-:W-:-:S05]  /*c620*/  @!P0 LOP3.LUT R3, R3, R2, RZ, 0x3c, !PT ;  /* 0x0000000203038212 */ /* 0x000fca00078e3cff */
[----:B------:R3:W4:Y:S01]  /*c630*/  @!P0 LDG.E.U16 R26, desc[UR10][R2.64] ;  /* 0x0000000a021a8981 */ /* 0x000722000c1e1500 */
[----:B------:R-:W-:Y:S01]  /*c640*/  PRMT R25, RZ, 0x7610, R25 ;  /* 0x00007610ff197816 */ /* 0x000fe20000000019 */
[----:B---3--:R-:W-:Y:S02]  /*c650*/  @!P0 IMAD.MOV.U32 R2, RZ, RZ, R29 ;  /* 0x000000ffff028224 */ /* 0x008fe400078e001d */
[----:B--2---:R-:W-:-:S05]  /*c660*/  @!P0 IMAD.MOV.U32 R3, RZ, RZ, R27 ;  /* 0x000000ffff038224 */ /* 0x004fca00078e001b */
[----:B------:R-:W2:Y:S04]  /*c670*/  @!P0 LDG.E.U16 R25, desc[UR10][R2.64] ;  /* 0x0000000a02198981 */ /* 0x000ea8000c1e1500 */
[----:B----4-:R0:W-:Y:S04]  /*c680*/  STL [R1+0x1a04], R26 ;  /* 0x001a041a01007387 */ /* 0x0101e80000100800 */
[----:B------:R-:W3:Y:S01]  /*c690*/  LDL R3, [R1+0x800] ;  /* 0x0008000001037983 */ /* 0x000ee20000100800 */
[----:B------:R-:W-:-:S03]  /*c6a0*/  PRMT R24, RZ, 0x7610, R24 ;  /* 0x00007610ff187816 */ /* 0x000fc60000000018 */
[----:B------:R-:W4:Y:S04]  /*c6b0*/  LDL R29, [R1+0x834] ;  /* 0x00083400011d7983 */ /* 0x000f280000100800 */
[----:B0-----:R-:W3:Y:S04]  /*c6c0*/  LDL R26, [R1+0x858] ;  /* 0x00085800011a7983 */ /* 0x001ee80000100800 */
[----:B------:R-:W4:Y:S04]  /*c6d0*/  LDL R27, [R1+0x868] ;  /* 0x00086800011b7983 */ /* 0x000f280000100800 */
[----:B--2---:R0:W-:Y:S04]  /*c6e0*/  STL [R1+0x1a08], R25 ;  /* 0x001a081901007387 */ /* 0x0041e80000100800 */
[----:B0-----:R-:W2:Y:S01]  /*c6f0*/  LDL R25, [R1+0x860] ;  /* 0x0008600001197983 */ /* 0x001ea20000100800 */
[----:B---3--:R-:W-:Y:S01]  /*c700*/  @!P0 IMAD.MOV.U32 R2, RZ, RZ, R26 ;  /* 0x000000ffff028224 */ /* 0x008fe200078e001a */
[----:B------:R-:W-:-:S02]  /*c710*/  PRMT R23, RZ, 0x7610, R23 ;  /* 0x00007610ff177816 */ /* 0x000fc40000000017 */
[----:B------:R-:W3:Y:S04]  /*c720*/  LDL R26, [R1+0x870] ;  /* 0x00087000011a7983 */ /* 0x000ee80000100800 */
[----:B------:R2:W3:Y:S04]  /*c730*/  @!P0 LDG.E.U16 R24, desc[UR10][R2.64] ;  /* 0x0000000a02188981 */ /* 0x0004e8000c1e1500 */
[----:B------:R-:W3:Y:S01]  /*c740*/  LDL R3, [R1+0x82c] ;  /* 0x00082c0001037983 */ /* 0x000ee20000100800 */
[----:B--2---:R-:W-:-:S05]  /*c750*/  @!P0 IMAD.MOV.U32 R2, RZ, RZ, R25 ;  /* 0x000000ffff028224 */ /* 0x004fca00078e0019 */
[----:B---3--:R-:W2:Y:S04]  /*c760*/  @!P0 LDG.E.U16 R23, desc[UR10][R2.64] ;  /* 0x0000000a02178981 */ /* 0x008ea8000c1e1500 */
[----:B------:R0:W-:Y:S04]  /*c770*/  STL [R1+0x1a0c], R24 ;  /* 0x001a0c1801007387 */ /* 0x0001e80000100800 */
[----:B------:R-:W3:Y:S04]  /*c780*/  LDL R25, [R1+0x878] ;  /* 0x0008780001197983 */ /* 0x000ee80000100800 */
[----:B0-----:R-:W3:Y:S04]  /*c790*/  LDL R24, [R1+0x83c] ;  /* 0x00083c0001187983 */ /* 0x001ee80000100800 */
[----:B--2---:R0:W-:Y:S04]  /*c7a0*/  STL [R1+0x1a10], R23 ;  /* 0x001a101701007387 */ /* 0x0041e80000100800 */
[----:B0-----:R-:W2:Y:S01]  /*c7b0*/  LDL R23, [R1+0x844] ;  /* 0x0008440001177983 */ /* 0x001ea20000100800 */
[----:B------:R-:W-:Y:S01]  /*c7c0*/  PRMT R22, RZ, 0x7610, R22 ;  /* 0x00007610ff167816 */ /* 0x000fe20000000016 */
[----:B----4-:R-:W-:-:S02]  /*c7d0*/  @!P0 IMAD.MOV.U32 R2, RZ, RZ, R27 ;  /* 0x000000ffff028224 */ /* 0x010fc400078e001b */
[----:B------:R-:W-:Y:S01]  /*c7e0*/  @!P0 IMAD.MOV.U32 R3, RZ, RZ, R29 ;  /* 0x000000ffff038224 */ /* 0x000fe200078e001d */
[----:B------:R-:W-:Y:S01]  /*c7f0*/  PRMT R21, RZ, 0x7610, R21 ;  /* 0x00007610ff157816 */ /* 0x000fe20000000015 */
[----:B------:R-:W4:Y:S04]  /*c800*/  LDL R29, [R1+0x84c] ;  /* 0x00084c00011d7983 */ /* 0x000f280000100800 */
[----:B------:R0:W4:Y:S01]  /*c810*/  @!P0 LDG.E.U16 R22, desc[UR10][R2.64] ;  /* 0x0000000a02168981 */ /* 0x000122000c1e1500 */
[----:B------:R-:W-:-:S03]  /*c820*/  PRMT R20, RZ, 0x7610, R20 ;  /* 0x00007610ff147816 */ /* 0x000fc60000000014 */
[----:B------:R-:W4:Y:S01]  /*c830*/  LDL R27, [R1+0x880] ;  /* 0x00088000011b7983 */ /* 0x000f220000100800 */
[----:B0-----:R-:W-:Y:S02]  /*c840*/  @!P0 IMAD.MOV.U32 R2, RZ, RZ, R26 ;  /* 0x000000ffff028224 */ /* 0x001fe400078e001a */
[----:B---3--:R-:W-:-:S05]  /*c850*/  @!P0 IMAD.MOV.U32 R3, RZ, RZ, R24 ;  /* 0x000000ffff038224 */ /* 0x008fca00078e0018 */
[----:B------:R0:W3:Y:S02]  /*c860*/  @!P0 LDG.E.U16 R21, desc[UR10][R2.64] ;  /* 0x0000000a02158981 */ /* 0x0000e4000c1e1500 */
[----:B0-----:R-:W-:Y:S02]  /*c870*/  @!P0 IMAD.MOV.U32 R2, RZ, RZ, R25 ;  /* 0x000000ffff028224 */ /* 0x001fe400078e0019 */
[----:B--2---:R-:W-:-:S05]  /*c880*/  @!P0 IMAD.MOV.U32 R3, RZ, RZ, R23 ;  /* 0x000000ffff038224 */ /* 0x004fca00078e0017 */
[----:B------:R0:W2:Y:S04]  /*c890*/  @!P0 LDG.E.U16 R20, desc[UR10][R2.64] ;  /* 0x0000000a02148981 */ /* 0x0000a8000c1e1500 */
[----:B----4-:R1:W-:Y:S04]  /*c8a0*/  STL [R1+0x1a14], R22 ;  /* 0x001a141601007387 */ /* 0x0103e80000100800 */
[----:B------:R-:W4:Y:S04]  /*c8b0*/  LDL R26, [R1+0x854] ;  /* 0x00085400011a7983 */ /* 0x000f280000100800 */
[----:B------:R-:W4:Y:S01]  /*c8c0*/  LDL R24, [R1+0x888] ;  /* 0x0008880001187983 */ /* 0x000f220000100800 */
[----:B------:R-:W-:Y:S01]  /*c8d0*/  PRMT R19, RZ, 0x7610, R19 ;  /* 0x00007610ff137816 */ /* 0x000fe20000000013 */
[----:B0-----:R-:W-:-:S02]  /*c8e0*/  @!P0 IMAD.MOV.U32 R2, RZ, RZ, R27 ;  /* 0x000000ffff028224 */ /* 0x001fc400078e001b */
[----:B---3--:R0:W-:Y:S04]  /*c8f0*/  STL [R1+0x1a18], R21 ;  /* 0x001a181501007387 */ /* 0x0081e80000100800 */
[----:B------:R-:W3:Y:S04]  /*c900*/  LDL R25, [R1+0x85c] ;  /* 0x00085c0001197983 */ /* 0x000ee80000100800 */
[----:B------:R-:W3:Y:S01]  /*c910*/  LDL R23, [R1+0x890] ;  /* 0x0008900001177983 */ /* 0x000ee20000100800 */
[----:B------:R-:W-:-:S05]  /*c920*/  @!P0 IMAD.MOV.U32 R3, RZ, RZ, R29 ;  /* 0x000000ffff038224 */ /* 0x000fca00078e001d */
[----:B------:R4:W3:Y:S01]  /*c930*/  @!P0 LDG.E.U16 R19, desc[UR10][R2.64] ;  /* 0x0000000a02138981 */ /* 0x0008e2000c1e1500 */
[----:B------:R-:W0:Y:S03]  /*c940*/  S2R R4, SR_TID.X ;  /* 0x0000000000047919 */ /* 0x000e260000002100 */
[----:B--2---:R-:W-:Y:S04]  /*c950*/  STL [R1+0x1a1c], R20 ;  /* 0x001a1c1401007387 */ /* 0x004fe80000100800 */
[----:B-1----:R-:W2:Y:S04]  /*c960*/  LDL R22, [R1+0x864] ;  /* 0x0008640001167983 */ /* 0x002ea80000100800 */
[----:B0-----:R-:W2:Y:S01]  /*c970*/  LDL R21, [R1+0x898] ;  /* 0x0008980001157983 */ /* 0x001ea20000100800 */
[----:B------:R-:W-:Y:S01]  /*c980*/  LOP3.LUT R4, R4, 0x1ff, RZ, 0xc0, !PT ;  /* 0x000001ff04047812 */ /* 0x000fe200078ec0ff */
[----:B----4-:R-:W-:-:S02]  /*c990*/  @!P0 IMAD.MOV.U32 R3, RZ, RZ, R26 ;  /* 0x000000ffff038224 */ /* 0x010fc400078e001a */
[----:B------:R-:W4:Y:S02]  /*c9a0*/  LDL.LU R29, [R1+0x3a4] ;  /* 0x0003a400011d7983 */ /* 0x000f240000300800 */
[----:B------:R-:W-:Y:S02]  /*c9b0*/  IMAD.SHL.U32 R4, R4, 0x2, RZ ;  /* 0x0000000204047824 */ /* 0x000fe400078e00ff */
[----:B------:R-:W-:-:S03]  /*c9c0*/  @!P0 IMAD.MOV.U32 R2, RZ, RZ, R24 ;  /* 0x000000ffff028224 */ /* 0x000fc600078e0018 */
[----:B------:R0:W-:Y:S04]  /*c9d0*/  STS.U16 [R4+UR4+0x4000], R18 ;  /* 0x0040001204007988 */ /* 0x0001e80008000404 */
[----:B------:R1:W-:Y:S01]  /*c9e0*/  STS.U16 [R4+UR4+0x6000], R17 ;  /* 0x0060001104007988 */ /* 0x0003e20008000404 */
[----:B0-----:R-:W-:Y:S02]  /*c9f0*/  PRMT R18, RZ, 0x7610, R18 ;  /* 0x00007610ff127816 */ /* 0x001fe40000000012 */
[----:B-1----:R-:W-:-:S04]  /*ca00*/  PRMT R17, RZ, 0x7610, R17 ;  /* 0x00007610ff117816 */ /* 0x002fc80000000011 */
[----:B------:R3:W4:Y:S04]  /*ca10*/  @!P0 LDG.E.U16 R18, desc[UR10][R2.64] ;  /* 0x0000000a02128981 */ /* 0x000728000c1e1500 */
[----:B------:R0:W-:Y:S01]  /*ca20*/  STS.U16 [R4+UR4+0x8000], R16 ;  /* 0x0080001004007988 */ /* 0x0001e20008000404 */
[----:B---3--:R-:W-:Y:S02]  /*ca30*/  @!P0 IMAD.MOV.U32 R2, RZ, RZ, R23 ;  /* 0x000000ffff028224 */ /* 0x008fe400078e0017 */
[----:B------:R-:W-:Y:S01]  /*ca40*/  @!P0 IMAD.MOV.U32 R3, RZ, RZ, R25 ;  /* 0x000000ffff038224 */ /* 0x000fe200078e0019 */
[----:B0-----:R-:W-:-:S04]  /*ca50*/  PRMT R16, RZ, 0x7610, R16 ;  /* 0x00007610ff107816 */ /* 0x001fc80000000010 */
[----:B------:R2:W3:Y:S04]  /*ca60*/  @!P0 LDG.E.U16 R17, desc[UR10][R2.64] ;  /* 0x0000000a02118981 */ /* 0x0004e8000c1e1500 */
[----:B------:R0:W-:Y:S04]  /*ca70*/  STL [R1+0x1a20], R19 ;  /* 0x001a201301007387 */ /* 0x0001e80000100800 */
[----:B------:R-:W3:Y:S04]  /*ca80*/  LDL R20, [R1+0x86c] ;  /* 0x00086c0001147983 */ /* 0x000ee80000100800 */
[----:B0-----:R-:W3:Y:S04]  /*ca90*/  LDL R19, [R1+0x8a0] ;  /* 0x0008a00001137983 */ /* 0x001ee80000100800 */
[----:B------:R-:W3:Y:S01]  /*caa0*/  LDL.LU R24, [R1+0x380] ;  /* 0x0003800001187983 */ /* 0x000ee20000300800 */
[----:B--2---:R-:W-:-:S02]  /*cab0*/  @!P0 IMAD.MOV.U32 R3, RZ, RZ, R22 ;  /* 0x000000ffff038224 */ /* 0x004fc400078e0016 */
[----:B------:R-:W-:-:S05]  /*cac0*/  @!P0 IMAD.MOV.U32 R2, RZ, RZ, R21 ;  /* 0x000000ffff028224 */ /* 0x000fca00078e0015 */
[----:B------:R0:W2:Y:S04]  /*cad0*/  @!P0 LDG.E.U16 R16, desc[UR10][R2.64] ;  /* 0x0000000a02108981 */ /* 0x0000a8000c1e1500 */
[----:B------:R1:W-:Y:S04]  /*cae0*/  STS.U16 [R4+UR4+0xe000], R13 ;  /* 0x00e0000d04007988 */ /* 0x0003e80008000404 */
[----:B------:R-:W-:Y:S01]  /*caf0*/  STS.U16 [R4+UR4+0x1a000], R7 ;  /* 0x01a0000704007988 */ /* 0x000fe20008000404 */
[----:B-1----:R-:W-:-:S03]  /*cb00*/  PRMT R13, RZ, 0x7610, R13 ;  /* 0x00007610ff0d7816 */ /* 0x002fc6000000000d */
[----:B----4-:R1:W-:Y:S04]  /*cb10*/  STL [R1+0x1a24], R18 ;  /* 0x001a241201007387 */ /* 0x0103e80000100800 */
[----:B------:R-:W4:Y:S04]  /*cb20*/  LDL.LU R25, [R1+0x368] ;  /* 0x0003680001197983 */ /* 0x000f280000300800 */
[----:B---3--:R3:W-:Y:S04]  /*cb30*/  STL [R1+0x1a28], R17 ;  /* 0x001a281101007387 */ /* 0x0087e80000100800 */
[----:B-1----:R-:W4:Y:S04]  /*cb40*/  LDL R18, [R1+0x874] ;  /* 0x0008740001127983 */ /* 0x002f280000100800 */
[----:B---3--:R-:W3:Y:S01]  /*cb50*/  LDL R17, [R1+0x8a8] ;  /* 0x0008a80001117983 */ /* 0x008ee20000100800 */
[----:B0-----:R-:W-:-:S03]  /*cb60*/  @!P0 IMAD.MOV.U32 R3, RZ, RZ, R20 ;  /* 0x000000ffff038224 */ /* 0x001fc600078e0014 */
[----:B------:R-:W3:Y:S01]  /*cb70*/  LDL.LU R26, [R1+0x350] ;  /* 0x00035000011a7983 */ /* 0x000ee20000300800 */
[----:B------:R-:W-:-:S05]  /*cb80*/  @!P0 IMAD.MOV.U32 R2, RZ, RZ, R19 ;  /* 0x000000ffff028224 */ /* 0x000fca00078e0013 */
[----:B------:R4:W3:Y:S04]  /*cb90*/  @!P0 LDG.E.U16 R13, desc[UR10][R2.64] ;  /* 0x0000000a020d8981 */ /* 0x0008e8000c1e1500 */
[----:B--2---:R0:W-:Y:S04]  /*cba0*/  STL [R1+0x1a2c], R16 ;  /* 0x001a2c1001007387 */ /* 0x0041e80000100800 */
[----:B------:R-:W2:Y:S04]  /*cbb0*/  LDL R20, [R1+0x87c] ;  /* 0x00087c0001147983 */ /* 0x000ea80000100800 */
[----:B------:R-:W2:Y:S04]  /*cbc0*/  LDL R7, [R1+0x8b0] ;  /* 0x0008b00001077983 */ /* 0x000ea80000100800 */
[----:B------:R1:W-:Y:S04]  /*cbd0*/  STS.U16 [R4+UR4+0xa000], R15 ;  /* 0x00a0000f04007988 */ /* 0x0003e80008000404 */
[----:B------:R1:W-:Y:S01]  /*cbe0*/  STS.U16 [R4+UR4+0x12000], R11 ;  /* 0x0120000b04007988 */ /* 0x0003e20008000404 */
[----:B0-----:R-:W-:-:S03]  /*cbf0*/  LOP3.LUT R16, R4, 0x10, RZ, 0x3c, !PT ;  /* 0x0000001004107812 */ /* 0x001fc600078e3cff */
[----:B------:R-:W2:Y:S01]  /*cc00*/  LDL.LU R27, [R1+0x144] ;  /* 0x00014400011b7983 */ /* 0x000ea20000300800 */
[----:B-1----:R-:W-:Y:S02]  /*cc10*/  PRMT R15, RZ, 0x7610, R15 ;  /* 0x00007610ff0f7816 */ /* 0x002fe4000000000f */
[----:B------:R-:W-:Y:S01]  /*cc20*/  PRMT R11, RZ, 0x7610, R11 ;  /* 0x00007610ff0b7816 */ /* 0x000fe2000000000b */
[----:B------:R-:W-:Y:S01]  /*cc30*/  STS.U16 [R4+UR4+0xc000], R14 ;  /* 0x00c0000e04007988 */ /* 0x000fe20008000404 */
[----:B----4-:R-:W-:Y:S02]  /*cc40*/  @!P0 IMAD.MOV.U32 R3, RZ, RZ, R18 ;  /* 0x000000ffff038224 */ /* 0x010fe400078e0012 */
[----:B---3--:R-:W-:-:S05]  /*cc50*/  @!P0 IMAD.MOV.U32 R2, RZ, RZ, R17 ;  /* 0x000000ffff028224 */ /* 0x008fca00078e0011 */
[----:B------:R2:W3:Y:S04]  /*cc60*/  @!P0 LDG.E.U16 R15, desc[UR10][R2.64] ;  /* 0x0000000a020f8981 */ /* 0x0004e8000c1e1500 */
[----:B------:R0:W-:Y:S04]  /*cc70*/  STL [R1+0x1a30], R13 ;  /* 0x001a300d01007387 */ /* 0x0001e80000100800 */
[----:B------:R-:W4:Y:S04]  /*cc80*/  LDL R19, [R1+0x884] ;  /* 0x0008840001137983 */ /* 0x000f280000100800 */
[----:B0-----:R-:W4:Y:S04]  /*cc90*/  LDL R13, [R1+0x8b8] ;  /* 0x0008b800010d7983 */ /* 0x001f280000100800 */
[----:B------:R-:W-:Y:S04]  /*cca0*/  STS.U16 [R4+UR4+0x10000], R12 ;  /* 0x0100000c04007988 */ /* 0x000fe80008000404 */
[----:B------:R-:W-:Y:S04]  /*ccb0*/  STS.U16 [R4+UR4+0x14000], R10 ;  /* 0x0140000a04007988 */ /* 0x000fe80008000404 */
[----:B------:R-:W-:Y:S04]  /*ccc0*/  STS.U16 [R4+UR4+0x16000], R9 ;  /* 0x0160000904007988 */ /* 0x000fe80008000404 */
[----:B------:R-:W-:Y:S04]  /*ccd0*/  STS.U16 [R4+UR4+0x18000], R8 ;  /* 0x0180000804007988 */ /* 0x000fe80008000404 */
[----:B------:R-:W-:Y:S04]  /*cce0*/  STS.U16 [R4+UR4+0x1c000], R5 ;  /* 0x01c0000504007988 */ /* 0x000fe80008000404 */
[----:B------:R-:W-:Y:S04]  /*ccf0*/  STS.U16 [R4+UR4+0x1e000], R6 ;  /* 0x01e0000604007988 */ /* 0x000fe80008000404 */
[----:B------:R0:W-:Y:S04]  /*cd00*/  STS.U16 [R16+UR4+0x400], R29 ;  /* 0x0004001d10007988 */ /* 0x0001e80008000404 */
[----:B0-----:R-:W4:Y:S04]  /*cd10*/  LDL.LU R29, [R1+0x13c] ;  /* 0x00013c00011d7983 */ /* 0x001f280000300800 */
[----:B------:R-:W4:Y:S04]  /*cd20*/  LDL R18, [R1+0x88c] ;  /* 0x00088c0001127983 */ /* 0x000f280000100800 */
[----:B------:R-:W4:Y:S01]  /*cd30*/  LDL R17, [R1+0x8c0] ;  /* 0x0008c00001117983 */ /* 0x000f220000100800 */
[----:B--2---:R-:W-:-:S02]  /*cd40*/  @!P0 IMAD.MOV.U32 R3, RZ, RZ, R20 ;  /* 0x000000ffff038224 */ /* 0x004fc400078e0014 */
[----:B------:R-:W-:-:S05]  /*cd50*/  @!P0 IMAD.MOV.U32 R2, RZ, RZ, R7 ;  /* 0x000000ffff028224 */ /* 0x000fca00078e0007 */
[----:B------:R4:W2:Y:S01]  /*cd60*/  @!P0 LDG.E.U16 R11, desc[UR10][R2.64] ;  /* 0x0000000a020b8981 */ /* 0x0008a2000c1e1500 */
[----:B------:R-:W-:Y:S02]  /*cd70*/  PRMT R14, RZ, 0x7610, R14 ;  /* 0x00007610ff0e7816 */ /* 0x000fe4000000000e */
[----:B------:R-:W-:Y:S01]  /*cd80*/  PRMT R12, RZ, 0x7610, R12 ;  /* 0x00007610ff0c7816 */ /* 0x000fe2000000000c */
[----:B---3--:R0:W-:Y:S04]  /*cd90*/  STL [R1+0x1a34], R15 ;  /* 0x001a340f01007387 */ /* 0x0081e80000100800 */
[----:B------:R-:W3:Y:S04]  /*cda0*/  LDL R7, [R1+0x894] ;  /* 0x0008940001077983 */ /* 0x000ee80000100800 */
[----:B------:R-:W3:Y:S01]  /*cdb0*/  LDL R6, [R1+0x8c8] ;  /* 0x0008c80001067983 */ /* 0x000ee20000100800 */
[----:B----4-:R-:W-:-:S02]  /*cdc0*/  @!P0 IMAD.MOV.U32 R3, RZ, RZ, R19 ;  /* 0x000000ffff038224 */ /* 0x010fc400078e0013 */
[----:B------:R-:W-:-:S05]  /*cdd0*/  @!P0 IMAD.MOV.U32 R2, RZ, RZ, R13 ;  /* 0x000000ffff028224 */ /* 0x000fca00078e000d */
[----:B------:R1:W4:Y:S02]  /*cde0*/  @!P0 LDG.E.U16 R14, desc[UR10][R2.64] ;  /* 0x0000000a020e8981 */ /* 0x000324000c1e1500 */
[----:B-1----:R-:W-:Y:S02]  /*cdf0*/  @!P0 IMAD.MOV.U32 R3, RZ, RZ, R18 ;  /* 0x000000ffff038224 */ /* 0x002fe400078e0012 */
[----:B------:R-:W-:-:S05]  /*ce00*/  @!P0 IMAD.MOV.U32 R2, RZ, RZ, R17 ;  /* 0x000000ffff028224 */ /* 0x000fca00078e0011 */
[----:B------:R1:W4:Y:S04]  /*ce10*/  @!P0 LDG.E.U16 R12, desc[UR10][R2.64] ;  /* 0x0000000a020c8981 */ /* 0x000328000c1e1500 */
[----:B--2---:R-:W-:Y:S04]  /*ce20*/  STL [R1+0x1a38], R11 ;  /* 0x001a380b01007387 */ /* 0x004fe80000100800 */
[----:B------:R-:W2:Y:S04]  /*ce30*/  LDL.LU R23, [R1+0x118] ;  /* 0x0001180001177983 */ /* 0x000ea80000300800 */
[----:B0-----:R-:W2:Y:S04]  /*ce40*/  LDL R15, [R1+0x89c] ;  /* 0x00089c00010f7983 */ /* 0x001ea80000100800 */
[----:B------:R-:W2:Y:S01]  /*ce50*/  LDL R13, [R1+0x8e0] ;  /* 0x0008e000010d7983 */ /* 0x000ea20000100800 */
[----:B-1----:R-:W-:-:S02]  /*ce60*/  PRMT R3, RZ, 0x7610, R3 ;  /* 0x00007610ff037816 */ /* 0x002fc40000000003 */
[----:B------:R-:W-:Y:S01]  /*ce70*/  PRMT R8, RZ, 0x7610, R8 ;  /* 0x00007610ff087816 */ /* 0x000fe20000000008 */
[----:B------:R0:W-:Y:S04]  /*ce80*/  STS.U16 [R16+UR4+0x2400], R24 ;  /* 0x0024001810007988 */ /* 0x0001e80008000404 */
[----:B---3--:R2:W3:Y:S04]  /*ce90*/  @!P0 LDG.E.U16 R3, desc[UR10][R6.64] ;  /* 0x0000000a06038981 */ /* 0x0084e8000c1e1500 */
[----:B----4-:R-:W-:Y:S04]  /*cea0*/  STL [R1+0x1a3c], R14 ;  /* 0x001a3c0e01007387 */ /* 0x010fe80000100800 */
[----:B0-----:R-:W4:Y:S04]  /*ceb0*/  LDL.LU R24, [R1+0x108] ;  /* 0x0001080001187983 */ /* 0x001f280000300800 */
[----:B------:R0:W-:Y:S04]  /*cec0*/  STL [R1+0x1a40], R12 ;  /* 0x001a400c01007387 */ /* 0x0001e80000100800 */
[----:B------:R-:W4:Y:S04]  /*ced0*/  LDL R11, [R1+0x8dc] ;  /* 0x0008dc00010b7983 */ /* 0x000f280000100800 */
[----:B0-----:R-:W4:Y:S01]  /*cee0*/  LDL R12, [R1+0x8a4] ;  /* 0x0008a400010c7983 */ /* 0x001f220000100800 */
[----:B--2---:R-:W-:-:S02]  /*cef0*/  @!P0 IMAD.MOV.U32 R7, RZ, RZ, R15 ;  /* 0x000000ffff078224 */ /* 0x004fc400078e000f */
[----:B------:R-:W-:-:S05]  /*cf00*/  @!P0 IMAD.MOV.U32 R6, RZ, RZ, R13 ;  /* 0x000000ffff068224 */ /* 0x000fca00078e000d */
[----:B------:R4:W2:Y:S04]  /*cf10*/  @!P0 LDG.E.U16 R8, desc[UR10][R6.64] ;  /* 0x0000000a06088981 */ /* 0x0008a8000c1e1500 */
[----:B------:R0:W-:Y:S04]  /*cf20*/  STS.U16 [R16+UR4+0x4400], R25 ;  /* 0x0044001910007988 */ /* 0x0001e80008000404 */
[----:B------:R1:W-:Y:S04]  /*cf30*/  STS.U16 [R16+UR4+0x6400], R26 ;  /* 0x0064001a10007988 */ /* 0x0003e80008000404 */
[----:B0-----:R-:W2:Y:S04]  /*cf40*/  LDL.LU R25, [R1+0xec] ;  /* 0x0000ec0001197983 */ /* 0x001ea80000300800 */
[----:B------:R0:W-:Y:S04]  /*cf50*/  STS.U16 [R16+UR4+0x8400], R27 ;  /* 0x0084001b10007988 */ /* 0x0001e80008000404 */
[----:B------:R0:W-:Y:S04]  /*cf60*/  STS.U16 [R16+UR4+0xa400], R29 ;  /* 0x00a4001d10007988 */ /* 0x0001e80008000404 */
[----:B---3--:R-:W-:Y:S04]  /*cf70*/  STL [R1+0x1a44], R3 ;  /* 0x001a440301007387 */ /* 0x008fe80000100800 */
[----:B------:R-:W3:Y:S04]  /*cf80*/  LDL.LU R21, [R1+0xd0] ;  /* 0x0000d00001157983 */ /* 0x000ee80000300800 */
[----:B------:R-:W3:Y:S04]  /*cf90*/  LDL R17, [R1+0x8ac] ;  /* 0x0008ac0001117983 */ /* 0x000ee80000100800 */
[----:B------:R-:W3:Y:S04]  /*cfa0*/  LDL R15, [R1+0x8d8] ;  /* 0x0008d800010f7983 */ /* 0x000ee80000100800 */
[----:B------:R-:W3:Y:S04]  /*cfb0*/  LDL R13, [R1+0x8d4] ;  /* 0x0008d400010d7983 */ /* 0x000ee80000100800 */
[----:B------:R-:W3:Y:S04]  /*cfc0*/  LDL.LU R22, [R1+0xb8] ;  /* 0x0000b80001167983 */ /* 0x000ee80000300800 */
[----:B-1----:R-:W3:Y:S04]  /*cfd0*/  LDL.LU R26, [R1+0xa0] ;  /* 0x0000a000011a7983 */ /* 0x002ee80000300800 */
[----:B0-----:R-:W3:Y:S04]  /*cfe0*/  LDL.LU R27, [R1+0x84] ;  /* 0x00008400011b7983 */ /* 0x001ee80000300800 */
[----:B------:R-:W3:Y:S01]  /*cff0*/  LDL.LU R29, [R1+0x68] ;  /* 0x00006800011d7983 */ /* 0x000ee20000300800 */
[----:B----4-:R-:W-:-:S02]  /*d000*/  @!P0 IMAD.MOV.U32 R6, RZ, RZ, R11 ;  /* 0x000000ffff068224 */ /* 0x010fc400078e000b */
[----:B------:R-:W-:Y:S01]  /*d010*/  @!P0 IMAD.MOV.U32 R7, RZ, RZ, R12 ;  /* 0x000000ffff078224 */ /* 0x000fe200078e000c */
[----:B--2---:R0:W-:Y:S04]  /*d020*/  STL [R1+0x1a48], R8 ;  /* 0x001a480801007387 */ /* 0x0041e80000100800 */
[----:B------:R-:W2:Y:S04]  /*d030*/  LDL R14, [R1+0x8b4] ;  /* 0x0008b400010e7983 */ /* 0x000ea80000100800 */
[----:B------:R-:W4:Y:S04]  /*d040*/  LDL R12, [R1+0x8bc] ;  /* 0x0008bc00010c7983 */ /* 0x000f280000100800 */
[----:B------:R-:W4:Y:S04]  /*d050*/  LDL R11, [R1+0x8d0] ;  /* 0x0008d000010b7983 */ /* 0x000f280000100800 */
[----:B0-----:R-:W4:Y:S04]  /*d060*/  LDL R8, [R1+0x8c4] ;  /* 0x0008c40001087983 */ /* 0x001f280000100800 */
[----:B------:R-:W4:Y:S01]  /*d070*/  LDL R3, [R1+0x8cc] ;  /* 0x0008cc0001037983 */ /* 0x000f220000100800 */
[----:B------:R-:W-:-:S02]  /*d080*/  PRMT R2, RZ, 0x7610, R2 ;  /* 0x00007610ff027816 */ /* 0x000fc40000000002 */
[----:B------:R-:W-:-:S04]  /*d090*/  PRMT R5, RZ, 0x7610, R5 ;  /* 0x00007610ff057816 */ /* 0x000fc80000000005 */
[----:B------:R3:W4:Y:S01]  /*d0a0*/  @!P0 LDG.E.U16 R2, desc[UR10][R6.64] ;  /* 0x0000000a06028981 */ /* 0x000722000c1e1500 */
[----:B------:R-:W-:Y:S01]  /*d0b0*/  PRMT R0, RZ, 0x7610, R0 ;  /* 0x00007610ff007816 */ /* 0x000fe20000000000 */
[----:B---3--:R-:W-:Y:S02]  /*d0c0*/  @!P0 IMAD.MOV.U32 R7, RZ, RZ, R17 ;  /* 0x000000ffff078224 */ /* 0x008fe400078e0011 */
[----:B------:R-:W-:-:S05]  /*d0d0*/  @!P0 IMAD.MOV.U32 R6, RZ, RZ, R15 ;  /* 0x000000ffff068224 */ /* 0x000fca00078e000f */
[----:B------:R0:W3:Y:S01]  /*d0e0*/  @!P0 LDG.E.U16 R5, desc[UR10][R6.64] ;  /* 0x0000000a06058981 */ /* 0x0000e2000c1e1500 */
[----:B------:R-:W-:Y:S01]  /*d0f0*/  PRMT R9, RZ, 0x7610, R9 ;  /* 0x00007610ff097816 */ /* 0x000fe20000000009 */
[----:B0-----:R-:W-:Y:S01]  /*d100*/  @!P0 IMAD.MOV.U32 R6, RZ, RZ, R13 ;  /* 0x000000ffff068224 */ /* 0x001fe200078e000d */
[----:B------:R-:W-:Y:S01]  /*d110*/  PRMT R10, RZ, 0x7610, R10 ;  /* 0x00007610ff0a7816 */ /* 0x000fe2000000000a */
[----:B--2---:R-:W-:-:S05]  /*d120*/  @!P0 IMAD.MOV.U32 R7, RZ, RZ, R14 ;  /* 0x000000ffff078224 */ /* 0x004fca00078e000e */
[----:B------:R4:W2:Y:S02]  /*d130*/  @!P0 LDG.E.U16 R0, desc[UR10][R6.64] ;  /* 0x0000000a06008981 */ /* 0x0008a4000c1e1500 */
[----:B----4-:R-:W-:Y:S02]  /*d140*/  @!P0 IMAD.MOV.U32 R6, RZ, RZ, R11 ;  /* 0x000000ffff068224 */ /* 0x010fe400078e000b */
[----:B------:R-:W-:-:S05]  /*d150*/  @!P0 IMAD.MOV.U32 R7, RZ, RZ, R12 ;  /* 0x000000ffff078224 */ /* 0x000fca00078e000c */
[----:B------:R0:W4:Y:S02]  /*d160*/  @!P0 LDG.E.U16 R9, desc[UR10][R6.64] ;  /* 0x0000000a06098981 */ /* 0x000124000c1e1500 */
[----:B0-----:R-:W-:Y:S02]  /*d170*/  @!P0 IMAD.MOV.U32 R6, RZ, RZ, R3 ;  /* 0x000000ffff068224 */ /* 0x001fe400078e0003 */
[----:B------:R-:W-:-:S05]  /*d180*/  @!P0 IMAD.MOV.U32 R7, RZ, RZ, R8 ;  /* 0x000000ffff078224 */ /* 0x000fca00078e0008 */
[----:B------:R-:W4:Y:S04]  /*d190*/  @!P0 LDG.E.U16 R10, desc[UR10][R6.64] ;  /* 0x0000000a060a8981 */ /* 0x000f28000c1e1500 */
[----:B------:R0:W-:Y:S04]  /*d1a0*/  STS.U16 [R16+UR4+0xc400], R23 ;  /* 0x00c4001710007988 */ /* 0x0001e80008000404 */
[----:B------:R-:W-:Y:S04]  /*d1b0*/  STL [R1+0x1a4c], R2 ;  /* 0x001a4c0201007387 */ /* 0x000fe80000100800 */
[----:B------:R1:W-:Y:S04]  /*d1c0*/  STS.U16 [R16+UR4+0xe400], R24 ;  /* 0x00e4001810007988 */ /* 0x0003e80008000404 */
[----:B0-----:R-:W4:Y:S04]  /*d1d0*/  LDL.LU R23, [R1+0x4c] ;  /* 0x00004c0001177983 */ /* 0x001f280000300800 */
[----:B-1----:R-:W4:Y:S04]  /*d1e0*/  LDL.LU R24, [R1+0x30] ;  /* 0x0000300001187983 */ /* 0x002f280000300800 */
[----:B------:R0:W-:Y:S04]  /*d1f0*/  STS.U16 [R16+UR4+0x10400], R25 ;  /* 0x0104001910007988 */ /* 0x0001e80008000404 */
[----:B---3--:R-:W-:Y:S04]  /*d200*/  STL [R1+0x1a50], R5 ;  /* 0x001a500501007387 */ /* 0x008fe80000100800 */
[----:B------:R-:W-:Y:S04]  /*d210*/  STS.U16 [R16+UR4+0x12400], R21 ;  /* 0x0124001510007988 */ /* 0x000fe80008000404 */
[----:B0-----:R-:W3:Y:S04]  /*d220*/  LDL.LU R25, [R1+0x3cc] ;  /* 0x0003cc0001197983 */ /* 0x001ee80000300800 */
[----:B------:R-:W-:Y:S04]  /*d230*/  STS.U16 [R16+UR4+0x14400], R22 ;  /* 0x0144001610007988 */ /* 0x000fe80008000404 */
[----:B------:R-:W-:Y:S04]  /*d240*/  STS.U16 [R16+UR4+0x16400], R26 ;  /* 0x0164001a10007988 */ /* 0x000fe80008000404 */
[----:B------:R-:W-:Y:S04]  /*d250*/  STS.U16 [R16+UR4+0x18400], R27 ;  /* 0x0184001b10007988 */ /* 0x000fe80008000404 */
[----:B------:R0:W-:Y:S04]  /*d260*/  STS.U16 [R16+UR4+0x1a400], R29 ;  /* 0x01a4001d10007988 */ /* 0x0001e80008000404 */
[----:B--2---:R-:W-:Y:S04]  /*d270*/  STL [R1+0x1a54], R0 ;  /* 0x001a540001007387 */ /* 0x004fe80000100800 */
[----:B----4-:R-:W-:Y:S04]  /*d280*/  STL [R1+0x1a58], R9 ;  /* 0x001a580901007387 */ /* 0x010fe80000100800 */
[----:B------:R1:W-:Y:S04]  /*d290*/  STL [R1+0x1a5c], R10 ;  /* 0x001a5c0a01007387 */ /* 0x0003e80000100800 */
[----:B0-----:R-:W2:Y:S04]  /*d2a0*/  LDL.LU R29, [R1+0x3b8] ;  /* 0x0003b800011d7983 */ /* 0x001ea80000300800 */
[----:B-1----:R-:W4:Y:S04]  /*d2b0*/  LDL.LU R10, [R1+0x384] ;  /* 0x00038400010a7983 */ /* 0x002f280000300800 */
[----:B------:R-:W4:Y:S04]  /*d2c0*/  LDL.LU R6, [R1+0x354] ;  /* 0x0003540001067983 */ /* 0x000f280000300800 */
[----:B------:R-:W4:Y:S04]  /*d2d0*/  LDL.LU R9, [R1+0x148] ;  /* 0x0001480001097983 */ /* 0x000f280000300800 */
[----:B------:R-:W4:Y:S04]  /*d2e0*/  LDL.LU R0, [R1+0x12c] ;  /* 0x00012c0001007983 */ /* 0x000f280000300800 */
[----:B------:R-:W4:Y:S04]  /*d2f0*/  LDL.LU R26, [R1+0x114] ;  /* 0x00011400011a7983 */ /* 0x000f280000300800 */
[----:B------:R-:W4:Y:S04]  /*d300*/  LDL.LU R27, [R1+0xfc] ;  /* 0x0000fc00011b7983 */ /* 0x000f280000300800 */
[----:B------:R-:W4:Y:S04]  /*d310*/  LDL.LU R5, [R1+0xd4] ;  /* 0x0000d40001057983 */ /* 0x000f280000300800 */
[----:B------:R-:W4:Y:S01]  /*d320*/  LDL.LU R2, [R1+0xac] ;  /* 0x0000ac0001027983 */ /* 0x000f220000300800 */
[----:B------:R-:W-:-:S03]  /*d330*/  LOP3.LUT R7, R4, 0x20, RZ, 0x3c, !PT ;  /* 0x0000002004077812 */ /* 0x000fc600078e3cff */
[----:B------:R-:W4:Y:S04]  /*d340*/  LDL.LU R8, [R1+0x9c] ;  /* 0x00009c0001087983 */ /* 0x000f280000300800 */
[----:B------:R-:W4:Y:S04]  /*d350*/  LDL.LU R3, [R1+0x80] ;  /* 0x0000800001037983 */ /* 0x000f280000300800 */
[----:B------:R-:W4:Y:S04]  /*d360*/  LDL.LU R12, [R1+0x64] ;  /* 0x00006400010c7983 */ /* 0x000f280000300800 */
[----:B------:R-:W4:Y:S04]  /*d370*/  LDL.LU R14, [R1+0x44] ;  /* 0x00004400010e7983 */ /* 0x000f280000300800 */
[----:B------:R-:W4:Y:S04]  /*d380*/  LDL.LU R4, [R1+0x3a0] ;  /* 0x0003a00001047983 */ /* 0x000f280000300800 */
[----:B------:R-:W4:Y:S04]  /*d390*/  LDL.LU R11, [R1+0x3d4] ;  /* 0x0003d400010b7983 */ /* 0x000f280000300800 */
[----:B------:R-:W-:Y:S04]  /*d3a0*/  STS.U16 [R16+UR4+0x1c400], R23 ;  /* 0x01c4001710007988 */ /* 0x000fe80008000404 */
[----:B------:R-:W4:Y:S04]  /*d3b0*/  LDL.LU R15, [R1+0x3c4] ;  /* 0x0003c400010f7983 */ /* 0x000f280000300800 */
[----:B------:R0:W-:Y:S04]  /*d3c0*/  STS.U16 [R16+UR4+0x1e400], R24 ;  /* 0x01e4001810007988 */ /* 0x0001e80008000404 */
[----:B------:R-:W4:Y:S04]  /*d3d0*/  LDL.LU R13, [R1+0x398] ;  /* 0x00039800010d7983 */ /* 0x000f280000300800 */
[----:B0-----:R-:W4:Y:S04]  /*d3e0*/  LDL.LU R16, [R1+0x374] ;  /* 0x0003740001107983 */ /* 0x001f280000300800 */
[----:B------:R-:W4:Y:S04]  /*d3f0*/  LDL.LU R17, [R1+0x35c] ;  /* 0x00035c0001117983 */ /* 0x000f280000300800 */
[----:B------:R-:W4:Y:S04]  /*d400*/  LDL.LU R18, [R1+0x340] ;  /* 0x0003400001127983 */ /* 0x000f280000300800 */
[----:B------:R-:W4:Y:S04]  /*d410*/  LDL.LU R19, [R1+0x138] ;  /* 0x0001380001137983 */ /* 0x000f280000300800 */
[----:B------:R-:W4:Y:S04]  /*d420*/  LDL.LU R20, [R1+0x10c] ;  /* 0x00010c0001147983 */ /* 0x000f280000300800 */
[----:B------:R-:W4:Y:S04]  /*d430*/  LDL.LU R21, [R1+0xf0] ;  /* 0x0000f00001157983 */ /* 0x000f280000300800 */
[----:B------:R-:W4:Y:S04]  /*d440*/  LDL.LU R22, [R1+0xdc] ;  /* 0x0000dc0001167983 */ /* 0x000f280000300800 */
[----:B------:R-:W4:Y:S04]  /*d450*/  LDL.LU R23, [R1+0xa8] ;  /* 0x0000a80001177983 */ /* 0x000f280000300800 */
[----:B---3--:R0:W-:Y:S04]  /*d460*/  STS.U16 [R7+UR4+0x800], R25 ;  /* 0x0008001907007988 */ /* 0x0081e80008000404 */
[----:B------:R-:W3:Y:S04]  /*d470*/  LDL.LU R24, [R1+0x98] ;  /* 0x0000980001187983 */ /* 0x000ee80000300800 */
[----:B0-----:R-:W3:Y:S04]  /*d480*/  LDL.LU R25, [R1+0x70] ;  /* 0x0000700001197983 */ /* 0x001ee80000300800 */
[----:B--2---:R0:W-:Y:S04]  /*d490*/  STS.U16 [R7+UR4+0x2800], R29 ;  /* 0x0028001d07007988 */ /* 0x0041e80008000404 */
[----:B0-----:R-:W2:Y:S04]  /*d4a0*/  LDL.LU R29, [R1+0x1a64] ;  /* 0x001a6400011d7983 */ /* 0x001ea80000300800 */
[----:B----4-:R0:W-:Y:S04]  /*d4b0*/  STS.U16 [R7+UR4+0xe800], R26 ;  /* 0x00e8001a07007988 */ /* 0x0101e80008000404 */
[----:B------:R1:W-:Y:S04]  /*d4c0*/  STS.U16 [R7+UR4+0x10800], R27 ;  /* 0x0108001b07007988 */ /* 0x0003e80008000404 */
[----:B0-----:R-:W4:Y:S04]  /*d4d0*/  LDL.LU R26, [R1+0x54] ;  /* 0x00005400011a7983 */ /* 0x001f280000300800 */
[----:B-1----:R-:W3:Y:S04]  /*d4e0*/  LDL.LU R27, [R1+0x38] ;  /* 0x00003800011b7983 */ /* 0x002ee80000300800 */
[----:B------:R0:W-:Y:S02]  /*d4f0*/  STS.U16 [R7+UR4+0x4800], R4 ;  /* 0x0048000407007988 */ /* 0x0001e40008000404 */
[----:B0-----:R-:W0:Y:S02]  /*d500*/  S2R R4, SR_TID.X ;  /* 0x0000000000047919 */ /* 0x001e240000002100 */
[----:B------:R1:W-:Y:S04]  /*d510*/  STS.U16 [R7+UR4+0x8800], R6 ;  /* 0x0088000607007988 */ /* 0x0003e80008000404 */
[----:B------:R-:W-:Y:S04]  /*d520*/  STS.U16 [R7+UR4+0x6800], R10 ;  /* 0x0068000a07007988 */ /* 0x000fe80008000404 */
[----:B------:R-:W-:Y:S04]  /*d530*/  STS.U16 [R7+UR4+0xa800], R9 ;  /* 0x00a8000907007988 */ /* 0x000fe80008000404 */
[----:B------:R-:W-:Y:S01]  /*d540*/  STS.U16 [R7+UR4+0xc800], R0 ;  /* 0x00c8000007007988 */ /* 0x000fe20008000404 */
[----:B0-----:R-:W-:-:S05]  /*d550*/  LOP3.LUT R4, R4, 0x1ff, RZ, 0xc0, !PT ;  /* 0x000001ff04047812 */ /* 0x001fca00078ec0ff */
[----:B------:R-:W-:Y:S01]  /*d560*/  IMAD.SHL.U32 R4, R4, 0x2, RZ ;  /* 0x0000000204047824 */ /* 0x000fe200078e00ff */
[----:B------:R-:W-:Y:S04]  /*d570*/  STS.U16 [R7+UR4+0x12800], R5 ;  /* 0x0128000507007988 */ /* 0x000fe80008000404 */
[----:B-1----:R-:W-:Y:S01]  /*d580*/  LOP3.LUT R6, R4, 0x30, RZ, 0x3c, !PT ;  /* 0x0000003004067812 */ /* 0x002fe200078e3cff */
[----:B------:R-:W-:Y:S04]  /*d590*/  STS.U16 [R7+UR4+0x14800], R2 ;  /* 0x0148000207007988 */ /* 0x000fe80008000404 */
[----:B------:R-:W-:Y:S04]  /*d5a0*/  STS.U16 [R7+UR4+0x16800], R8 ;  /* 0x0168000807007988 */ /* 0x000fe80008000404 */
[----:B------:R-:W-:Y:S04]  /*d5b0*/  STS.U16 [R7+UR4+0x18800], R3 ;  /* 0x0188000307007988 */ /* 0x000fe80008000404 */
[----:B------:R-:W-:Y:S04]  /*d5c0*/  STS.U16 [R7+UR4+0x1a800], R12 ;  /* 0x01a8000c07007988 */ /* 0x000fe80008000404 */
[----:B------:R-:W-:Y:S04]  /*d5d0*/  STS.U16 [R7+UR4+0x1c800], R14 ;  /* 0x01c8000e07007988 */ /* 0x000fe80008000404 */
[----:B--2---:R-:W-:Y:S04]  /*d5e0*/  STS.U16 [R7+UR4+0x1e800], R29 ;  /* 0x01e8001d07007988 */ /* 0x004fe80008000404 */
[----:B------:R0:W-:Y:S04]  /*d5f0*/  STS.U16 [R6+UR4+0x6c00], R16 ;  /* 0x006c001006007988 */ /* 0x0001e80008000404 */
[----:B------:R1:W-:Y:S04]  /*d600*/  STS.U16 [R6+UR4+0x8c00], R17 ;  /* 0x008c001106007988 */ /* 0x0003e80008000404 */
[----:B------:R2:W-:Y:S04]  /*d610*/  STS.U16 [R6+UR4+0xac00], R18 ;  /* 0x00ac001206007988 */ /* 0x0005e80008000404 */
[----:B0-----:R-:W4:Y:S04]  /*d620*/  LDL.LU R16, [R1+0x3d8] ;  /* 0x0003d80001107983 */ /* 0x001f280000300800 */
[----:B-1----:R-:W4:Y:S04]  /*d630*/  LDL.LU R17, [R1+0x3c0] ;  /* 0x0003c00001117983 */ /* 0x002f280000300800 */
[----:B------:R0:W-:Y:S04]  /*d640*/  STS.U16 [R6+UR4+0xcc00], R19 ;  /* 0x00cc001306007988 */ /* 0x0001e80008000404 */
[----:B--2---:R-:W2:Y:S04]  /*d650*/  LDL.LU R18, [R1+0x3ac] ;  /* 0x0003ac0001127983 */ /* 0x004ea80000300800 */
[----:B------:R1:W-:Y:S04]  /*d660*/  STS.U16 [R6+UR4+0xec00], R20 ;  /* 0x00ec001406007988 */ /* 0x0003e80008000404 */
[----:B0-----:R-:W2:Y:S04]  /*d670*/  LDL.LU R19, [R1+0x38c] ;  /* 0x00038c0001137983 */ /* 0x001ea80000300800 */
[----:B------:R0:W-:Y:S04]  /*d680*/  STS.U16 [R6+UR4+0x10c00], R21 ;  /* 0x010c001506007988 */ /* 0x0001e80008000404 */
[----:B-1----:R-:W2:Y:S04]  /*d690*/  LDL.LU R20, [R1+0x36c] ;  /* 0x00036c0001147983 */ /* 0x002ea80000300800 */
[----:B------:R1:W-:Y:S04]  /*d6a0*/  STS.U16 [R6+UR4+0x12c00], R22 ;  /* 0x012c001606007988 */ /* 0x0003e80008000404 */
[----:B0-----:R-:W2:Y:S04]  /*d6b0*/  LDL.LU R21, [R1+0x344] ;  /* 0x0003440001157983 */ /* 0x001ea80000300800 */
[----:B---3--:R0:W-:Y:S04]  /*d6c0*/  STS.U16 [R6+UR4+0x18c00], R25 ;  /* 0x018c001906007988 */ /* 0x0081e80008000404 */
[----:B-1----:R-:W3:Y:S04]  /*d6d0*/  LDL.LU R22, [R1+0x134] ;  /* 0x0001340001167983 */ /* 0x002ee80000300800 */
[----:B0-----:R-:W3:Y:S04]  /*d6e0*/  LDL.LU R25, [R1+0x120] ;  /* 0x0001200001197983 */ /* 0x001ee80000300800 */
[----:B----4-:R0:W-:Y:S04]  /*d6f0*/  STS.U16 [R6+UR4+0x1ac00], R26 ;  /* 0x01ac001a06007988 */ /* 0x0101e80008000404 */
[----:B------:R1:W-:Y:S04]  /*d700*/  STS.U16 [R6+UR4+0x1cc00], R27 ;  /* 0x01cc001b06007988 */ /* 0x0003e80008000404 */
[----:B0-----:R-:W4:Y:S04]  /*d710*/  LDL.LU R26, [R1+0x104] ;  /* 0x00010400011a7983 */ /* 0x001f280000300800 */
[----:B-1----:R-:W4:Y:S04]  /*d720*/  LDL.LU R27, [R1+0xe8] ;  /* 0x0000e800011b7983 */ /* 0x002f280000300800 */
[----:B------:R0:W-:Y:S04]  /*d730*/  STS.U16 [R6+UR4+0x14c00], R23 ;  /* 0x014c001706007988 */ /* 0x0001e80008000404 */
[----:B------:R1:W-:Y:S04]  /*d740*/  STS.U16 [R6+UR4+0x16c00], R24 ;  /* 0x016c001806007988 */ /* 0x0003e80008000404 */
[----:B0-----:R-:W4:Y:S04]  /*d750*/  LDL.LU R23, [R1+0xb0] ;  /* 0x0000b00001177983 */ /* 0x001f280000300800 */
[----:B-1----:R-:W4:Y:S04]  /*d760*/  LDL.LU R24, [R1+0x94] ;  /* 0x0000940001187983 */ /* 0x002f280000300800 */
[----:B------:R0:W-:Y:S02]  /*d770*/  STS.U16 [R6+UR4+0x4c00], R13 ;  /* 0x004c000d06007988 */ /* 0x0001e40008000404 */
[----:B0-----:R-:W0:Y:S02]  /*d780*/  S2R R13, SR_TID.X ;  /* 0x00000000000d7919 */ /* 0x001e240000002100 */
[----:B------:R1:W-:Y:S04]  /*d790*/  STS.U16 [R6+UR4+0x1ec00], R28 ;  /* 0x01ec001c06007988 */ /* 0x0003e80008000404 */
[----:B------:R-:W-:Y:S04]  /*d7a0*/  STS.U16 [R6+UR4+0xc00], R11 ;  /* 0x000c000b06007988 */ /* 0x000fe80008000404 */
[----:B------:R0:W-:Y:S02]  /*d7b0*/  STS.U16 [R6+UR4+0x2c00], R15 ;  /* 0x002c000f06007988 */ /* 0x0001e40008000404 */
[----:B0-----:R-:W-:-:S02]  /*d7c0*/  SHF.R.U32.HI R29, RZ, 0x1, R13 ;  /* 0x00000001ff1d7819 */ /* 0x001fc4000001160d */
[----:B------:R-:W-:Y:S02]  /*d7d0*/  LOP3.LUT R7, R13, 0x7, RZ, 0xc0, !PT ;  /* 0x000000070d077812 */ /* 0x000fe400078ec0ff */
[----:B-1----:R-:W-:Y:S01]  /*d7e0*/  LOP3.LUT R28, R29, 0xe0, RZ, 0xc0, !PT ;  /* 0x000000e01d1c7812 */ /* 0x002fe200078ec0ff */
[----:B------:R-:W-:Y:S02]  /*d7f0*/  IMAD.SHL.U32 R29, R13, 0x2, RZ ;  /* 0x000000020d1d7824 */ /* 0x000fe400078e00ff */
[----:B------:R-:W-:-:S03]  /*d800*/  IMAD R6, R7, 0x410, RZ ;  /* 0x0000041007067824 */ /* 0x000fc600078e02ff */
[----:B------:R-:W-:-:S04]  /*d810*/  LOP3.LUT R28, R28, 0x10, R29, 0xf8, !PT ;  /* 0x000000101c1c7812 */ /* 0x000fc800078ef81d */
[----:B------:R-:W-:Y:S01]  /*d820*/  LOP3.LUT R28, R6, R28, RZ, 0x3c, !PT ;  /* 0x0000001c061c7212 */ /* 0x000fe200078e3cff */
[----:B------:R-:W-:-:S05]  /*d830*/  IMAD.SHL.U32 R6, R13, 0x200, RZ ;  /* 0x000002000d067824 */ /* 0x000fca00078e00ff */
[----:B------:R-:W-:-:S04]  /*d840*/  LOP3.LUT R6, R6, 0x2000, RZ, 0xc0, !PT ;  /* 0x0000200006067812 */ /* 0x000fc800078ec0ff */
[----:B------:R-:W-:Y:S02]  /*d850*/  IADD3 R28, PT, PT, R28, UR4, R6 ;  /* 0x000000041c1c7c10 */ /* 0x000fe4000fffe006 */
[----:B------:R-:W-:-:S03]  /*d860*/  LOP3.LUT R6, R4, 0x40, RZ, 0x3c, !PT ;  /* 0x0000004004067812 */ /* 0x000fc600078e3cff */
[----:B------:R0:W-:Y:S01]  /*d870*/  STL [R1+0x1a60], R28 ;  /* 0x001a601c01007387 */ /* 0x0001e20000100800 */
[----:B------:R-:W-:-:S03]  /*d880*/  IMAD R7, R7, 0x110, RZ ;  /* 0x0000011007077824 */ /* 0x000fc600078e02ff */
[----:B0-----:R-:W4:Y:S02]  /*d890*/  LDL.LU R28, [R1+0x7c] ;  /* 0x00007c00011c7983 */ /* 0x001f240000300800 */
[----:B------:R-:W-:Y:S01]  /*d8a0*/  LOP3.LUT R29, R7, 0x30, R29, 0x78, !PT ;  /* 0x00000030071d7812 */ /* 0x000fe200078e781d */
[----:B------:R-:W-:-:S05]  /*d8b0*/  IMAD.SHL.U32 R7, R13, 0x40, RZ ;  /* 0x000000400d077824 */ /* 0x000fca00078e00ff */
[----:B------:R-:W-:Y:S02]  /*d8c0*/  LOP3.LUT R29, R29, 0x800, R7, 0xf8, !PT ;  /* 0x000008001d1d7812 */ /* 0x000fe400078ef807 */
[----:B------:R-:W-:Y:S01]  /*d8d0*/  LOP3.LUT R7, R4, 0x50, RZ, 0x3c, !PT ;  /* 0x0000005004077812 */ /* 0x000fe200078e3cff */
[----:B------:R-:W-:Y:S04]  /*d8e0*/  STS.U16 [R6+UR4+0x1000], R16 ;  /* 0x0010001006007988 */ /* 0x000fe80008000404 */
[----:B------:R-:W-:Y:S04]  /*d8f0*/  STS.U16 [R6+UR4+0x3000], R17 ;  /* 0x0030001106007988 */ /* 0x000fe80008000404 */
[----:B--2---:R-:W-:Y:S04]  /*d900*/  STS.U16 [R6+UR4+0x5000], R18 ;  /* 0x0050001206007988 */ /* 0x004fe80008000404 */
[----:B------:R-:W-:Y:S04]  /*d910*/  STS.U16 [R6+UR4+0x7000], R19 ;  /* 0x0070001306007988 */ /* 0x000fe80008000404 */
[----:B------:R-:W-:Y:S04]  /*d920*/  STS.U16 [R6+UR4+0x9000], R20 ;  /* 0x0090001406007988 */ /* 0x000fe80008000404 */
[----:B---3--:R0:W-:Y:S04]  /*d930*/  STS.U16 [R6+UR4+0xf000], R25 ;  /* 0x00f0001906007988 */ /* 0x0081e80008000404 */
[----:B0-----:R-:W2:Y:S04]  /*d940*/  LDL.LU R25, [R1+0x48] ;  /* 0x0000480001197983 */ /* 0x001ea80000300800 */
[----:B------:R-:W3:Y:S04]  /*d950*/  LDL.LU R10, [R1+0x2c] ;  /* 0x00002c00010a7983 */ /* 0x000ee80000300800 */
[----:B------:R-:W3:Y:S04]  /*d960*/  LDL.LU R9, [R1+0x3dc] ;  /* 0x0003dc0001097983 */ /* 0x000ee80000300800 */
[----:B----4-:R0:W-:Y:S04]  /*d970*/  STS.U16 [R6+UR4+0x11000], R26 ;  /* 0x0110001a06007988 */ /* 0x0101e80008000404 */
[----:B------:R-:W4:Y:S04]  /*d980*/  LDL.LU R0, [R1+0x3c8] ;  /* 0x0003c80001007983 */ /* 0x000f280000300800 */
[----:B0-----:R-:W4:Y:S04]  /*d990*/  LDL.LU R26, [R1+0x3b0] ;  /* 0x0003b000011a7983 */ /* 0x001f280000300800 */
[----:B------:R-:W4:Y:S04]  /*d9a0*/  LDL.LU R5, [R1+0x378] ;  /* 0x0003780001057983 */ /* 0x000f280000300800 */
[----:B------:R-:W4:Y:S04]  /*d9b0*/  LDL.LU R2, [R1+0x360] ;  /* 0x0003600001027983 */ /* 0x000f280000300800 */
        /* <DEDUP_REMOVED lines=13> */
[----:B------:R0:W-:Y:S04]  /*da90*/  STS.U16 [R6+UR4+0xb000], R21 ;  /* 0x00b0001506007988 */ /* 0x0001e80008000404 */
[----:B------:R-:W4:Y:S04]  /*daa0*/  LDL.LU R20, [R1+0x3b4] ;  /* 0x0003b40001147983 */ /* 0x000f280000300800 */
[----:B------:R1:W-:Y:S04]  /*dab0*/  STS.U16 [R6+UR4+0xd000], R22 ;  /* 0x00d0001606007988 */ /* 0x0003e80008000404 */
[----:B0-----:R-:W4:Y:S04]  /*dac0*/  LDL.LU R21, [R1+0x39c] ;  /* 0x00039c0001157983 */ /* 0x001f280000300800 */
[----:B------:R0:W-:Y:S04]  /*dad0*/  STS.U16 [R6+UR4+0x15000], R23 ;  /* 0x0150001706007988 */ /* 0x0001e80008000404 */
[----:B-1----:R-:W4:Y:S04]  /*dae0*/  LDL.LU R22, [R1+0x37c] ;  /* 0x00037c0001167983 */ /* 0x002f280000300800 */
[----:B------:R1:W-:Y:S04]  /*daf0*/  STS.U16 [R6+UR4+0x17000], R24 ;  /* 0x0170001806007988 */ /* 0x0003e80008000404 */
[----:B0-----:R-:W4:Y:S04]  /*db00*/  LDL.LU R23, [R1+0x364] ;  /* 0x0003640001177983 */ /* 0x001f280000300800 */
[----:B-1----:R-:W4:Y:S04]  /*db10*/  LDL.LU R24, [R1+0x34c] ;  /* 0x00034c0001187983 */ /* 0x002f280000300800 */
[----:B------:R-:W4:Y:S04]  /*db20*/  LDL.LU R4, [R1+0x60] ;  /* 0x0000600001047983 */ /* 0x000f280000300800 */
[----:B------:R0:W-:Y:S04]  /*db30*/  STS.U16 [R6+UR4+0x19000], R28 ;  /* 0x0190001c06007988 */ /* 0x0001e80008000404 */
[----:B0-----:R-:W4:Y:S04]  /*db40*/  LDL.LU R28, [R1+0x1a60] ;  /* 0x001a6000011c7983 */ /* 0x001f280000300800 */
[----:B--2---:R0:W-:Y:S04]  /*db50*/  STS.U16 [R6+UR4+0x1d000], R25 ;  /* 0x01d0001906007988 */ /* 0x0041e80008000404 */
[----:B---3--:R-:W-:Y:S04]  /*db60*/  STS.U16 [R6+UR4+0x1f000], R10 ;  /* 0x01f0000a06007988 */ /* 0x008fe80008000404 */
[----:B0-----:R-:W2:Y:S04]  /*db70*/  LDL.LU R25, [R1+0x128] ;  /* 0x0001280001197983 */ /* 0x001ea80000300800 */
[----:B----4-:R0:W-:Y:S02]  /*db80*/  STS.U16 [R6+UR4+0x1b000], R4 ;  /* 0x01b0000406007988 */ /* 0x0101e40008000404 */
[----:B0-----:R-:W0:Y:S02]  /*db90*/  S2R R4, SR_TID.X ;  /* 0x0000000000047919 */ /* 0x001e240000002100 */
[----:B------:R1:W-:Y:S04]  /*dba0*/  STS.U16 [R7+UR4+0x5400], R26 ;  /* 0x0054001a07007988 */ /* 0x0003e80008000404 */
[----:B------:R3:W-:Y:S04]  /*dbb0*/  STS.U16 [R7+UR4+0xf400], R27 ;  /* 0x00f4001b07007988 */ /* 0x0007e80008000404 */
[----:B-1----:R-:W4:Y:S04]  /*dbc0*/  LDL.LU R26, [R1+0x110] ;  /* 0x00011000011a7983 */ /* 0x002f280000300800 */
[----:B---3--:R-:W3:Y:S04]  /*dbd0*/  LDL.LU R27, [R1+0xf8] ;  /* 0x0000f800011b7983 */ /* 0x008ee80000300800 */
[----:B------:R-:W3:Y:S01]  /*dbe0*/  LDL.LU R10, [R1+0xe4] ;  /* 0x0000e400010a7983 */ /* 0x000ee20000300800 */
[----:B0-----:R-:W-:-:S05]  /*dbf0*/  LOP3.LUT R4, R4, 0x1ff, RZ, 0xc0, !PT ;  /* 0x000001ff04047812 */ /* 0x001fca00078ec0ff */
[----:B------:R-:W-:Y:S01]  /*dc00*/  IMAD.SHL.U32 R4, R4, 0x2, RZ ;  /* 0x0000000204047824 */ /* 0x000fe200078e00ff */
[----:B------:R-:W-:Y:S04]  /*dc10*/  STS.U16 [R7+UR4+0x1400], R9 ;  /* 0x0014000907007988 */ /* 0x000fe80008000404 */
[----:B------:R-:W-:Y:S01]  /*dc20*/  LOP3.LUT R6, R4, 0x60, RZ, 0x3c, !PT ;  /* 0x0000006004067812 */ /* 0x000fe200078e3cff */
[----:B------:R-:W-:Y:S04]  /*dc30*/  STS.U16 [R7+UR4+0x3400], R0 ;  /* 0x0034000007007988 */ /* 0x000fe80008000404 */
        /* <DEDUP_REMOVED lines=11> */
[----:B------:R0:W-:Y:S04]  /*dcf0*/  STS.U16 [R7+UR4+0x1f400], R18 ;  /* 0x01f4001207007988 */ /* 0x0001e80008000404 */
[----:B------:R-:W3:Y:S04]  /*dd00*/  LDL.LU R4, [R1+0x88] ;  /* 0x0000880001047983 */ /* 0x000ee80000300800 */
[----:B0-----:R-:W3:Y:S04]  /*dd10*/  LDL.LU R7, [R1+0xbc] ;  /* 0x0000bc0001077983 */ /* 0x001ee80000300800 */
[----:B------:R-:W3:Y:S04]  /*dd20*/  LDL.LU R9, [R1+0x74] ;  /* 0x0000740001097983 */ /* 0x000ee80000300800 */
        /* <DEDUP_REMOVED lines=12> */
[----:B------:R0:W-:Y:S04]  /*ddf0*/  STS.U16 [R6+UR4+0x1800], R19 ;  /* 0x0018001306007988 */ /* 0x0001e80008000404 */
[----:B------:R-:W3:Y:S04]  /*de00*/  LDL.LU R18, [R1+0xa4] ;  /* 0x0000a40001127983 */ /* 0x000ee80000300800 */
[----:B------:R1:W-:Y:S04]  /*de10*/  STS.U16 [R6+UR4+0x3800], R20 ;  /* 0x0038001406007988 */ /* 0x0003e80008000404 */
[----:B0-----:R-:W3:Y:S04]  /*de20*/  LDL.LU R19, [R1+0x8c] ;  /* 0x00008c0001137983 */ /* 0x001ee80000300800 */
[----:B------:R0:W-:Y:S04]  /*de30*/  STS.U16 [R6+UR4+0x5800], R21 ;  /* 0x0058001506007988 */ /* 0x0001e80008000404 */
[----:B-1----:R-:W3:Y:S04]  /*de40*/  LDL.LU R20, [R1+0x6c] ;  /* 0x00006c0001147983 */ /* 0x002ee80000300800 */
[----:B------:R1:W-:Y:S04]  /*de50*/  STS.U16 [R6+UR4+0x7800], R22 ;  /* 0x0078001606007988 */ /* 0x0003e80008000404 */
[----:B0-----:R-:W3:Y:S04]  /*de60*/  LDL.LU R21, [R1+0x50] ;  /* 0x0000500001157983 */ /* 0x001ee80000300800 */
[----:B------:R0:W-:Y:S04]  /*de70*/  STS.U16 [R6+UR4+0x9800], R23 ;  /* 0x0098001706007988 */ /* 0x0001e80008000404 */
[----:B-1----:R-:W3:Y:S04]  /*de80*/  LDL.LU R22, [R1+0x34] ;  /* 0x0000340001167983 */ /* 0x002ee80000300800 */
[----:B------:R1:W-:Y:S04]  /*de90*/  STS.U16 [R6+UR4+0xb800], R24 ;  /* 0x00b8001806007988 */ /* 0x0003e80008000404 */
[----:B0-----:R-:W3:Y:S04]  /*dea0*/  LDL.LU R23, [R1+0x20] ;  /* 0x0000200001177983 */ /* 0x001ee80000300800 */
[----:B--2---:R0:W-:Y:S04]  /*deb0*/  STS.U16 [R6+UR4+0xd800], R25 ;  /* 0x00d8001906007988 */ /* 0x0041e80008000404 */
[----:B-1----:R-:W2:Y:S04]  /*dec0*/  LDL.LU R24, [R1+0x1c] ;  /* 0x00001c0001187983 */ /* 0x002ea80000300800 */
[----:B0-----:R-:W2:Y:S04]  /*ded0*/  LDL.LU R25, [R1+0x14] ;  /* 0x0000140001197983 */ /* 0x001ea80000300800 */
[----:B----4-:R0:W-:Y:S04]  /*dee0*/  STS.U16 [R6+UR4+0xf800], R26 ;  /* 0x00f8001a06007988 */ /* 0x0101e80008000404 */
[----:B---3--:R1:W-:Y:S04]  /*def0*/  STS.U16 [R6+UR4+0x11800], R27 ;  /* 0x0118001b06007988 */ /* 0x0083e80008000404 */
[----:B------:R3:W-:Y:S04]  /*df00*/  STS.U16 [R6+UR4+0x13800], R10 ;  /* 0x0138000a06007988 */ /* 0x0007e80008000404 */
[----:B0-----:R-:W4:Y:S04]  /*df10*/  LDL.LU R26, [R1+0xc] ;  /* 0x00000c00011a7983 */ /* 0x001f280000300800 */
[----:B-1----:R-:W2:Y:S04]  /*df20*/  LDL.LU R27, [R1+0x4] ;  /* 0x00000400011b7983 */ /* 0x002ea80000300800 */
[----:B---3--:R-:W3:Y:S04]  /*df30*/  LDL.LU R10, [R1+0x1a5c] ;  /* 0x001a5c00010a7983 */ /* 0x008ee80000300800 */
[----:B------:R-:W-:Y:S04]  /*df40*/  STS.U16 [R6+UR4+0x17800], R4 ;  /* 0x0178000406007988 */ /* 0x000fe80008000404 */
[----:B------:R-:W-:Y:S04]  /*df50*/  STS.U16 [R6+UR4+0x15800], R7 ;  /* 0x0158000706007988 */ /* 0x000fe80008000404 */
[----:B------:R0:W-:Y:S04]  /*df60*/  STS.U16 [R6+UR4+0x19800], R9 ;  /* 0x0198000906007988 */ /* 0x0001e80008000404 */
[----:B------:R1:W-:Y:S04]  /*df70*/  STS.U16 [R6+UR4+0x1b800], R0 ;  /* 0x01b8000006007988 */ /* 0x0003e80008000404 */
[----:B------:R1:W-:Y:S04]  /*df80*/  STS.U16 [R6+UR4+0x1d800], R5 ;  /* 0x01d8000506007988 */ /* 0x0003e80008000404 */
[----:B0-----:R-:W2:Y:S04]  /*df90*/  LDL.LU R9, [R1+0x1a58] ;  /* 0x001a580001097983 */ /* 0x001ea80000300800 */
[----:B-1----:R-:W2:Y:S04]  /*dfa0*/  LDL.LU R0, [R1+0x1a54] ;  /* 0x001a540001007983 */ /* 0x002ea80000300800 */
[----:B------:R-:W2:Y:S04]  /*dfb0*/  LDL.LU R5, [R1+0x1a50] ;  /* 0x001a500001057983 */ /* 0x000ea80000300800 */
[----:B------:R0:W-:Y:S04]  /*dfc0*/  STS.U16 [R6+UR4+0x1f800], R2 ;  /* 0x01f8000206007988 */ /* 0x0001e80008000404 */
[----:B0-----:R-:W2:Y:S04]  /*dfd0*/  LDL.LU R2, [R1+0x1a4c] ;  /* 0x001a4c0001027983 */ /* 0x001ea80000300800 */
[----:B------:R-:W2:Y:S01]  /*dfe0*/  LDL.LU R6, [R1+0x14c] ;  /* 0x00014c0001067983 */ /* 0x000ea20000300800 */
[----:B------:R-:W0:Y:S01]  /*dff0*/  S2R R4, SR_TID.X ;  /* 0x0000000000047919 */ /* 0x000e220000002100 */
[----:B------:R-:W1:Y:S01]  /*e000*/  S2R R7, SR_TID.X ;  /* 0x0000000000077919 */ /* 0x000e620000002100 */
[----:B0-----:R-:W-:-:S02]  /*e010*/  LOP3.LUT R4, R4, 0x1ff, RZ, 0xc0, !PT ;  /* 0x000001ff04047812 */ /* 0x001fc400078ec0ff */
[----:B-1----:R-:W-:-:S03]  /*e020*/  LOP3.LUT R7, R7, 0x180, RZ, 0xc0, !PT ;  /* 0x0000018007077812 */ /* 0x002fc600078ec0ff */
[----:B------:R-:W-:Y:S01]  /*e030*/  IMAD.SHL.U32 R4, R4, 0x2, RZ ;  /* 0x0000000204047824 */ /* 0x000fe200078e00ff */
[----:B------:R-:W-:-:S04]  /*e040*/  SHF.R.U32.HI R7, RZ, 0x3, R7 ;  /* 0x00000003ff077819 */ /* 0x000fc80000011607 */
[C---:B------:R-:W-:Y:S02]  /*e050*/  LOP3.LUT R7, R4.reuse, R7, RZ, 0x3c, !PT ;  /* 0x0000000704077212 */ /* 0x040fe400078e3cff */
[----:B------:R-:W-:-:S05]  /*e060*/  LOP3.LUT R4, R4, 0x70, RZ, 0x3c, !PT ;  /* 0x0000007004047812 */ /* 0x000fca00078e3cff */
[----:B------:R0:W-:Y:S04]  /*e070*/  STS.U16 [R4+UR4+0x1c00], R8 ;  /* 0x001c000804007988 */ /* 0x0001e80008000404 */
[----:B------:R1:W-:Y:S04]  /*e080*/  STS.U16 [R4+UR4+0x3c00], R3 ;  /* 0x003c000304007988 */ /* 0x0003e80008000404 */
[----:B------:R1:W-:Y:S04]  /*e090*/  STS.U16 [R4+UR4+0x5c00], R12 ;  /* 0x005c000c04007988 */ /* 0x0003e80008000404 */
[----:B0-----:R-:W3:Y:S04]  /*e0a0*/  LDL.LU R8, [R1+0x1a48] ;  /* 0x001a480001087983 */ /* 0x001ee80000300800 */
[----:B-1----:R-:W3:Y:S04]  /*e0b0*/  LDL.LU R3, [R1+0x1a44] ;  /* 0x001a440001037983 */ /* 0x002ee80000300800 */
[----:B------:R-:W3:Y:S04]  /*e0c0*/  LDL.LU R12, [R1+0x1a40] ;  /* 0x001a4000010c7983 */ /* 0x000ee80000300800 */
[----:B------:R0:W-:Y:S04]  /*e0d0*/  STS.U16 [R4+UR4+0x7c00], R14 ;  /* 0x007c000e04007988 */ /* 0x0001e80008000404 */
[----:B------:R1:W-:Y:S04]  /*e0e0*/  STS.U16 [R4+UR4+0x9c00], R11 ;  /* 0x009c000b04007988 */ /* 0x0003e80008000404 */
[----:B------:R-:W-:Y:S04]  /*e0f0*/  STS.U16 [R4+UR4+0xdc00], R15 ;  /* 0x00dc000f04007988 */ /* 0x000fe80008000404 */
[----:B0-----:R-:W3:Y:S04]  /*e100*/  LDL.LU R14, [R1+0x1a3c] ;  /* 0x001a3c00010e7983 */ /* 0x001ee80000300800 */
[----:B-1----:R-:W3:Y:S04]  /*e110*/  LDL.LU R11, [R1+0x1a38] ;  /* 0x001a3800010b7983 */ /* 0x002ee80000300800 */
        /* <DEDUP_REMOVED lines=9> */
[----:B--2---:R0:W-:Y:S04]  /*e1b0*/  STS.U16 [R4+UR4+0xbc00], R6 ;  /* 0x00bc000604007988 */ /* 0x0041e80008000404 */
[----:B0-----:R-:W2:Y:S04]  /*e1c0*/  LDL.LU R6, [R1] ;  /* 0x0000000001067983 */ /* 0x001ea80000300800 */
[----:B------:R-:W2:Y:S04]  /*e1d0*/  LDL.LU R15, [R1+0x1a34] ;  /* 0x001a3400010f7983 */ /* 0x000ea80000300800 */
        /* <DEDUP_REMOVED lines=10> */
[----:B------:R0:W-:Y:S04]  /*e280*/  STS.U16 [R7+UR4+0x20000], R24 ;  /* 0x0200001807007988 */ /* 0x0001e80008000404 */
[----:B------:R1:W-:Y:S04]  /*e290*/  STS.U16 [R7+UR4+0x20800], R25 ;  /* 0x0208001907007988 */ /* 0x0003e80008000404 */
[----:B----4-:R4:W-:Y:S04]  /*e2a0*/  STS.U16 [R7+UR4+0x21000], R26 ;  /* 0x0210001a07007988 */ /* 0x0109e80008000404 */
[----:B0-----:R-:W2:Y:S04]  /*e2b0*/  LDL.LU R24, [R1+0x1a0c] ;  /* 0x001a0c0001187983 */ /* 0x001ea80000300800 */
[----:B-1----:R-:W2:Y:S04]  /*e2c0*/  LDL.LU R25, [R1+0x1a08] ;  /* 0x001a080001197983 */ /* 0x002ea80000300800 */
[----:B----4-:R-:W4:Y:S04]  /*e2d0*/  LDL.LU R26, [R1+0x1a04] ;  /* 0x001a0400011a7983 */ /* 0x010f280000300800 */
[----:B------:R0:W-:Y:S04]  /*e2e0*/  STS.U16 [R7+UR4+0x21800], R27 ;  /* 0x0218001b07007988 */ /* 0x0001e80008000404 */
[----:B0-----:R-:W3:Y:S04]  /*e2f0*/  LDL.LU R27, [R1+0x1a00] ;  /* 0x001a0000011b7983 */ /* 0x001ee80000300800 */
[----:B--2---:R-:W-:Y:S04]  /*e300*/  STS.U16 [R7+UR4+0x22800], R25 ;  /* 0x0228001907007988 */ /* 0x004fe80008000404 */
[----:B---3--:R0:W-:Y:S04]  /*e310*/  STS.U16 [R7+UR4+0x22000], R27 ;  /* 0x0220001b07007988 */ /* 0x0081e80008000404 */
[----:B0-----:R-:W2:Y:S04]  /*e320*/  LDL.LU R27, [R1+0x10] ;  /* 0x00001000011b7983 */ /* 0x001ea80000300800 */
[----:B------:R-:W3:Y:S04]  /*e330*/  LDL.LU R25, [R1+0x18] ;  /* 0x0000180001197983 */ /* 0x000ee80000300800 */
[----:B------:R0:W-:Y:S04]  /*e340*/  STS.U16 [R7+UR4+0x25000], R13 ;  /* 0x0250000d07007988 */ /* 0x0001e80008000404 */
[----:B------:R-:W-:Y:S01]  /*e350*/  STS.U16 [R7+UR4+0x23000], R23 ;  /* 0x0230001707007988 */ /* 0x000fe20008000404 */
[----:B0-----:R-:W-:-:S03]  /*e360*/  LOP3.LUT R13, R7, 0x40, RZ, 0x3c, !PT ;  /* 0x00000040070d7812 */ /* 0x001fc600078e3cff */
        /* <DEDUP_REMOVED lines=9> */
[----:B----4-:R-:W-:Y:S04]  /*e400*/  STS.U16 [R13+UR4+0x22400], R26 ;  /* 0x0224001a0d007988 */ /* 0x010fe80008000404 */
[----:B--2---:R-:W-:Y:S04]  /*e410*/  STS.U16 [R13+UR4+0x20c00], R27 ;  /* 0x020c001b0d007988 */ /* 0x004fe80008000404 */
[----:B---3--:R0:W-:Y:S04]  /*e420*/  STS.U16 [R13+UR4+0x20400], R25 ;  /* 0x020400190d007988 */ /* 0x0081e80008000404 */
[----:B0-----:R-:W2:Y:S04]  /*e430*/  LDL.LU.64 R24, [R1+0x2d0] ;  /* 0x0002d00001187983 */ /* 0x001ea80000300a00 */
[----:B------:R-:W3:Y:S04]  /*e440*/  LDL.LU.64 R26, [R1+0x2d8] ;  /* 0x0002d800011a7983 */ /* 0x000ee80000300a00 */
        /* <DEDUP_REMOVED lines=11> */
[----:B------:R-:W-:Y:S01]  /*e500*/  STS.U16 [R13+UR4+0x27c00], R10 ;  /* 0x027c000a0d007988 */ /* 0x000fe20008000404 */
[----:B------:R-:W-:Y:S06]  /*e510*/  BAR.SYNC.DEFER_BLOCKING 0x0 ;  /* 0x0000000000007b1d */ /* 0x000fec0000010000 */
[----:B------:R-:W0:Y:S04]  /*e520*/  LDSM.16.M88.4 R12, [R29+UR4+0x22000] ;  /* 0x022000041d0c783b */ /* 0x000e280008000200 */
[----:B------:R-:W1:Y:S04]  /*e530*/  LDSM.16.M88.4 R4, [R29+UR4+0x21000] ;  /* 0x021000041d04783b */ /* 0x000e680008000200 */
[----:B------:R-:W4:Y:S04]  /*e540*/  LDSM.16.M88.4 R16, [R29+UR4+0x20000] ;  /* 0x020000041d10783b */ /* 0x000f280008000200 */
[----:B------:R-:W-:Y:S04]  /*e550*/  LDSM.16.MT88.4 R20, [R28] ;  /* 0x000000001c14783b */ /* 0x000fe80000004200 */
[----:B------:R-:W-:Y:S01]  /*e560*/  LDSM.16.M88.4 R8, [R29+UR4+0x24000] ;  /* 0x024000041d08783b */ /* 0x000fe20008000200 */
[----:B0-----:R-:W-:-:S03]  /*e570*/  IMAD.MOV.U32 R0, RZ, RZ, R15 ;  /* 0x000000ffff007224 */ /* 0x001fc600078e000f */
[----:B---3--:R-:W-:Y:S04]  /*e580*/  STL.64 [R1+0x19f8], R26 ;  /* 0x0019f81a01007387 */ /* 0x008fe80000100a00 */
[----:B--2---:R-:W-:Y:S04]  /*e590*/  STL.64 [R1+0x19f0], R24 ;  /* 0x0019f01801007387 */ /* 0x004fe80000100a00 */
[----:B------:R-:W0:Y:S04]  /*e5a0*/  LDSM.16.M88.4 R24, [R29+UR4+0x25000] ;  /* 0x025000041d18783b */ /* 0x000e280008000200 */
[----:B-1----:R-:W-:Y:S04]  /*e5b0*/  STL.64 [R1+0x90], R4 ;  /* 0x0000900401007387 */ /* 0x002fe80000100a00 */
[----:B------:R-:W-:Y:S04]  /*e5c0*/  STL.64 [R1+0x98], R6 ;  /* 0x0000980601007387 */ /* 0x000fe80000100a00 */
[----:B----4-:R-:W-:Y:S04]  /*e5d0*/  STL.64 [R1+0xa0], R16 ;  /* 0x0000a01001007387 */ /* 0x010fe80000100a00 */
[----:B------:R-:W-:Y:S04]  /*e5e0*/  STL.64 [R1+0xa8], R18 ;  /* 0x0000a81201007387 */ /* 0x000fe80000100a00 */
[----:B------:R-:W-:Y:S04]  /*e5f0*/  STL [R1+0x19a8], R0 ;  /* 0x0019a80001007387 */ /* 0x000fe80000100800 */
[----:B------:R-:W-:Y:S04]  /*e600*/  STL.64 [R1+0x80], R12 ;  /* 0x0000800c01007387 */ /* 0x000fe80000100a00 */
[----:B------:R-:W-:Y:S04]  /*e610*/  STL.64 [R1+0x88], R14 ;  /* 0x0000880e01007387 */ /* 0x000fe80000100a00 */
[----:B------:R1:W-:Y:S04]  /*e620*/  STL.64 [R1+0x19e8], R12 ;  /* 0x0019e80c01007387 */ /* 0x0003e80000100a00 */
[----:B------:R-:W2:Y:S04]  /*e630*/  LDSM.16.M88.4 R4, [R29+UR4+0x23000] ;  /* 0x023000041d04783b */ /* 0x000ea80008000200 */
[----:B-1----:R-:W3:Y:S04]  /*e640*/  LDL.64 R12, [R1+0x90] ;  /* 0x00009000010c7983 */ /* 0x002ee80000100a00 */
[----:B0-----:R-:W-:Y:S04]  /*e650*/  STL.64 [R1+0x50], R24 ;  /* 0x0000501801007387 */ /* 0x001fe80000100a00 */
[----:B------:R0:W-:Y:S04]  /*e660*/  STL.64 [R1+0x58], R26 ;  /* 0x0000581a01007387 */ /* 0x0001e80000100a00 */
[----:B0-----:R-:W4:Y:S04]  /*e670*/  LDL.LU.64 R26, [R1+0x19f8] ;  /* 0x0019f800011a7983 */ /* 0x001f280000300a00 */
[----:B------:R-:W4:Y:S02]  /*e680*/  LDL.LU.64 R24, [R1+0x19f0] ;  /* 0x0019f00001187983 */ /* 0x000f240000300a00 */
[----:B----4-:R-:W-:-:S15]  /*e690*/  HMMA.16816.F32.BF16 R24, R20, R16, R24 ;  /* 0x000000101418723c */ /* 0x010fde0000041818 */
[----:B------:R-:W-:-:S04]  /*e6a0*/  NOP ;  /* 0x0000000000007918 */ /* 0x000fc80000000000 */
[----:B------:R0:W-:Y:S04]  /*e6b0*/  STL.64 [R1+0x140], R24 ;  /* 0x0001401801007387 */ /* 0x0001e80000100a00 */
[----:B------:R-:W-:Y:S04]  /*e6c0*/  STL.64 [R1+0x148], R26 ;  /* 0x0001481a01007387 */ /* 0x000fe80000100a00 */
[----:B--2---:R-:W-:Y:S04]  /*e6d0*/  STL.64 [R1+0x70], R4 ;  /* 0x0000700401007387 */ /* 0x004fe80000100a00 */
[----:B------:R-:W-:Y:S01]  /*e6e0*/  STL.64 [R1+0x78], R6 ;  /* 0x0000780601007387 */ /* 0x000fe20000100a00 */
[----:B0-----:R-:W-:-:S03]  /*e6f0*/  IMAD.MOV.U32 R24, RZ, RZ, R17 ;  /* 0x000000ffff187224 */ /* 0x001fc600078e0011 */
[----:B------:R0:W-:Y:S01]  /*e700*/  STL.64 [R1+0x19e0], R4 ;  /* 0x0019e00401007387 */ /* 0x0001e20000100a00 */
[----:B------:R-:W-:-:S03]  /*e710*/  IMAD.MOV.U32 R25, RZ, RZ, R16 ;  /* 0x000000ffff197224 */ /* 0x000fc600078e0010 */
[----:B------:R-:W1:Y:S04]  /*e720*/  LDSM.16.M88.4 R16, [R29+UR4+0x26000] ;  /* 0x026000041d10783b */ /* 0x000e680008000200 */
[----:B0-----:R-:W2:Y:S04]  /*e730*/  LDL.LU.64 R4, [R1+0x270] ;  /* 0x0002700001047983 */ /* 0x001ea80000300a00 */
[----:B------:R-:W2:Y:S04]  /*e740*/  LDL.LU.64 R6, [R1+0x278] ;  /* 0x0002780001067983 */ /* 0x000ea80000300a00 */
[----:B------:R-:W-:Y:S04]  /*e750*/  STL.64 [R1+0x60], R8 ;  /* 0x0000600801007387 */ /* 0x000fe80000100a00 */
[----:B------:R-:W-:Y:S04]  /*e760*/  STL.64 [R1+0x68], R10 ;  /* 0x0000680a01007387 */ /* 0x000fe80000100a00 */
[----:B------:R0:W-:Y:S04]  /*e770*/  STL.64 [R1+0x19d8], R8 ;  /* 0x0019d80801007387 */ /* 0x0001e80000100a00 */
[----:B0-----:R-:W4:Y:S04]  /*e780*/  LDL.LU.64 R8, [R1+0x250] ;  /* 0x0002500001087983 */ /* 0x001f280000300a00 */
[----:B------:R-:W4:Y:S04]  /*e790*/  LDL.LU.64 R10, [R1+0x258] ;  /* 0x00025800010a7983 */ /* 0x000f280000300a00 */
[----:B------:R-:W-:Y:S04]  /*e7a0*/  STL [R1+0x19b4], R24 ;  /* 0x0019b41801007387 */ /* 0x000fe80000100800 */
[----:B------:R0:W-:Y:S04]  /*e7b0*/  STL [R1+0x19b0], R25 ;  /* 0x0019b01901007387 */ /* 0x0001e80000100800 */
[----:B0-----:R-:W3:Y:S04]  /*e7c0*/  LDL.LU.64 R24, [R1+0x2a0] ;  /* 0x0002a00001187983 */ /* 0x001ee80000300a00 */
[----:B------:R-:W3:Y:S02]  /*e7d0*/  LDL.LU.64 R26, [R1+0x2a8] ;  /* 0x0002a800011a7983 */ /* 0x000ee40000300a00 */
[----:B---3--:R-:W-:-:S15]  /*e7e0*/  HMMA.16816.F32.BF16 R24, R20, R12, R24 ;  /* 0x0000000c1418723c */ /* 0x008fde0000041818 */
[----:B------:R-:W-:-:S04]  /*e7f0*/  NOP ;  /* 0x0000000000007918 */ /* 0x000fc80000000000 */
[----:B------:R-:W-:Y:S04]  /*e800*/  STL.64 [R1+0x130], R24 ;  /* 0x0001301801007387 */ /* 0x000fe80000100a00 */
[----:B------:R0:W-:Y:S02]  /*e810*/  STL.64 [R1+0x138], R26 ;  /* 0x0001381a01007387 */ /* 0x0001e40000100a00 */
[----:B0-----:R-:W-:Y:S02]  /*e820*/  IMAD.MOV.U32 R27, RZ, RZ, R12 ;  /* 0x000000ffff1b7224 */ /* 0x001fe400078e000c */
[----:B------:R-:W-:Y:S02]  /*e830*/  IMAD.MOV.U32 R26, RZ, RZ, R13 ;  /* 0x000000ffff1a7224 */ /* 0x000fe400078e000d */
[----:B------:R-:W0:Y:S04]  /*e840*/  LDSM.16.M88.4 R12, [R29+UR4+0x27000] ;  /* 0x027000041d0c783b */ /* 0x000e280008000200 */
[----:B-1----:R-:W-:Y:S04]  /*e850*/  STL.64 [R1+0x48], R18 ;  /* 0x0000481201007387 */ /* 0x002fe80000100a00 */
[----:B------:R1:W-:Y:S04]  /*e860*/  STL.64 [R1+0x19d0], R16 ;  /* 0x0019d01001007387 */ /* 0x0003e80000100a00 */
[----:B-1----:R-:W3:Y:S04]  /*e870*/  LDL.64 R16, [R1+0x50] ;  /* 0x0000500001107983 */ /* 0x002ee80000100a00 */
[----:B0-----:R0:W-:Y:S04]  /*e880*/  STL.64 [R1], R12 ;  /* 0x0000000c01007387 */ /* 0x0011e80000100a00 */
[----:B------:R2:W-:Y:S04]  /*e890*/  STL.64 [R1+0x8], R14 ;  /* 0x0000080e01007387 */ /* 0x0005e80000100a00 */
[----:B0-----:R-:W2:Y:S01]  /*e8a0*/  LDL.LU.64 R12, [R1+0x19e8] ;  /* 0x0019e800010c7983 */ /* 0x001ea20000300a00 */
[----:B------:R-:W-:-:S05]  /*e8b0*/  IMAD.MOV.U32 R0, RZ, RZ, R15 ;  /* 0x000000ffff007224 */ /* 0x000fca00078e000f */
[----:B------:R-:W-:Y:S04]  /*e8c0*/  STL [R1+0x19ac], R0 ;  /* 0x0019ac0001007387 */ /* 0x000fe80000100800 */
[----:B------:R-:W-:Y:S01]  /*e8d0*/  STL [R1+0x1770], R29 ;  /* 0x0017701d01007387 */ /* 0x000fe20000100800 */
[----:B--2---:R-:W-:Y:S03]  /*e8e0*/  HMMA.16816.F32.BF16 R12, R20, R12, R4 ;  /* 0x0000000c140c723c */ /* 0x004fe60000041804 */
[----:B------:R-:W4:-:S15]  /*e8f0*/  LDL.LU.64 R4, [R1+0x19e0] ;  /* 0x0019e00001047983 */ /* 0x000f1e0000300a00 */
[----:B------:R-:W-:Y:S01]  /*e900*/  NOP ;  /* 0x0000000000007918 */ /* 0x000fe20000000000 */
[----:B------:R0:W-:Y:S04]  /*e910*/  STL.64 [R1+0x120], R12 ;  /* 0x0001200c01007387 */ /* 0x0001e80000100a00 */
[----:B------:R1:W-:Y:S04]  /*e920*/  STL.64 [R1+0x128], R14 ;  /* 0x0001280e01007387 */ /* 0x0003e80000100a00 */
[----:B0-----:R-:W3:Y:S04]  /*e930*/  LDL.LU.64 R12, [R1+0x210] ;  /* 0x00021000010c7983 */ /* 0x001ee80000300a00 */
[----:B-1----:R-:W3:Y:S01]  /*e940*/  LDL.LU.64 R14, [R1+0x218] ;  /* 0x00021800010e7983 */ /* 0x002ee20000300a00 */
[----:B----4-:R-:W-:Y:S01]  /*e950*/  HMMA.16816.F32.BF16 R8, R20, R4, R8 ;  /* 0x000000041408723c */ /* 0x010fe20000041808 */
[----:B------:R-:W-:-:S02]  /*e960*/  IMAD.MOV.U32 R24, RZ, RZ, R4 ;  /* 0x000000ffff187224 */ /* 0x000fc400078e0004 */
[----:B------:R-:W-:Y:S02]  /*e970*/  IMAD.MOV.U32 R25, RZ, RZ, R5 ;  /* 0x000000ffff197224 */ /* 0x000fe400078e0005 */
[----:B------:R-:W-:-:S14]  /*e980*/  LDSM.16.MT88.4 R4, [R28+0x100] ;  /* 0x000100001c04783b */ /* 0x000fdc0000004200 */
[----:B------:R0:W-:Y:S04]  /*e990*/  STL.64 [R1+0x110], R8 ;  /* 0x0001100801007387 */ /* 0x0001e80000100a00 */
[----:B------:R-:W-:Y:S04]  /*e9a0*/  STL.64 [R1+0x118], R10 ;  /* 0x0001180a01007387 */ /* 0x000fe80000100a00 */
[----:B0-----:R-:W2:Y:S04]  /*e9b0*/  LDL.LU.64 R8, [R1+0x19d8] ;  /* 0x0019d80001087983 */ /* 0x001ea80000300a00 */
[----:B------:R-:W-:Y:S04]  /*e9c0*/  STL.64 [R1+0x19c0], R26 ;  /* 0x0019c01a01007387 */ /* 0x000fe80000100a00 */
[----:B------:R0:W-:Y:S04]  /*e9d0*/  STL.64 [R1+0x19b8], R24 ;  /* 0x0019b81801007387 */ /* 0x0001e80000100a00 */
[----:B0-----:R-:W4:Y:S04]  /*e9e0*/  LDL.LU.64 R24, [R1] ;  /* 0x0000000001187983 */ /* 0x001f280000300a00 */
[----:B----4-:R0:W-:Y:S04]  /*e9f0*/  STL.64 [R1+0x19c8], R24 ;  /* 0x0019c81801007387 */ /* 0x0101e80000100a00 */
[----:B0-----:R-:W4:Y:S04]  /*ea00*/  LDL.LU.64 R24, [R1+0x220] ;  /* 0x0002200001187983 */ /* 0x001f280000300a00 */
[----:B------:R-:W4:Y:S01]  /*ea10*/  LDL.LU.64 R26, [R1+0x228] ;  /* 0x00022800011a7983 */ /* 0x000f220000300a00 */
[----:B--2---:R-:W-:-:S02]  /*ea20*/  IMAD.MOV.U32 R0, RZ, RZ, R8 ;  /* 0x000000ffff007224 */ /* 0x004fc400078e0008 */
[----:B------:R-:W-:Y:S01]  /*ea30*/  IMAD.MOV.U32 R29, RZ, RZ, R9 ;  /* 0x000000ffff1d7224 */ /* 0x000fe200078e0009 */
[C---:B---3--:R-:W-:Y:S08]  /*ea40*/  HMMA.16816.F32.BF16 R12, R20.reuse, R16, R12 ;  /* 0x00000010140c723c */ /* 0x048ff0000004180c */
[----:B----4-:R-:W-:Y:S01]  /*ea50*/  HMMA.16816.F32.BF16 R24, R20, R8, R24 ;  /* 0x000000081418723c */ /* 0x010fe20000041818 */
[----:B------:R-:W0:-:S15]  /*ea60*/  LDSM.16.MT88.4 R8, [R28+0x200] ;  /* 0x000200001c08783b */ /* 0x000e1e0000004200 */
[----:B------:R-:W-:-:S03]  /*ea70*/  NOP ;  /* 0x0000000000007918 */ /* 0x000fc60000000000 */
[----:B------:R1:W-:Y:S04]  /*ea80*/  STL.64 [R1+0x100], R24 ;  /* 0x0001001801007387 */ /* 0x0003e80000100a00 */
[----:B------:R2:W-:Y:S04]  /*ea90*/  STL.64 [R1+0x108], R26 ;  /* 0x0001081a01007387 */ /* 0x0005e80000100a00 */
[----:B-1----:R-:W3:Y:S04]  /*eaa0*/  LDL.LU.64 R24, [R1+0x200] ;  /* 0x0002000001187983 */ /* 0x002ee80000300a00 */
[----:B--2---:R-:W3:Y:S04]  /*eab0*/  LDL.LU.64 R26, [R1+0x208] ;  /* 0x00020800011a7983 */ /* 0x004ee80000300a00 */
[----:B0-----:R0:W-:Y:S04]  /*eac0*/  STL.64 [R1+0x1958], R10 ;  /* 0x0019580a01007387 */ /* 0x0011e80000100a00 */
[----:B------:R-:W-:Y:S01]  /*ead0*/  STL.64 [R1+0x1950], R8 ;  /* 0x0019500801007387 */ /* 0x000fe20000100a00 */
[----:B0-----:R-:W-:-:S02]  /*eae0*/  IMAD.MOV.U32 R11, RZ, RZ, R16 ;  /* 0x000000ffff0b7224 */ /* 0x001fc400078e0010 */
[----:B------:R-:W-:Y:S02]  /*eaf0*/  IMAD.MOV.U32 R10, RZ, RZ, R17 ;  /* 0x000000ffff0a7224 */ /* 0x000fe400078e0011 */
[----:B------:R-:W3:Y:S01]  /*eb00*/  LDL.LU.64 R16, [R1+0x19d0] ;  /* 0x0019d00001107983 */ /* 0x000ee20000300a00 */
[----:B------:R-:W-:Y:S02]  /*eb10*/  IMAD.MOV.U32 R3, RZ, RZ, R14 ;  /* 0x000000ffff037224 */ /* 0x000fe400078e000e */
[----:B------:R-:W-:Y:S01]  /*eb20*/  IMAD.MOV.U32 R2, RZ, RZ, R15 ;  /* 0x000000ffff027224 */ /* 0x000fe200078e000f */
[----:B------:R-:W-:Y:S04]  /*eb30*/  STL.64 [R1+0xf0], R12 ;  /* 0x0000f00c01007387 */ /* 0x000fe80000100a00 */
[----:B------:R-:W0:Y:S04]  /*eb40*/  LDSM.16.MT88.4 R12, [R28+0x300] ;  /* 0x000300001c0c783b */ /* 0x000e280000004200 */
[----:B------:R-:W-:Y:S04]  /*eb50*/  STL [R1+0x183c], R2 ;  /* 0x00183c0201007387 */ /* 0x000fe80000100800 */
[----:B------:R-:W-:Y:S04]  /*eb60*/  STL [R1+0x1838], R3 ;  /* 0x0018380301007387 */ /* 0x000fe80000100800 */
[----:B0-----:R-:W-:Y:S04]  /*eb70*/  STL.64 [R1+0x18f8], R14 ;  /* 0x0018f80e01007387 */ /* 0x001fe80000100a00 */
[----:B------:R0:W-:Y:S04]  /*eb80*/  STL.64 [R1+0x18f0], R12 ;  /* 0x0018f00c01007387 */ /* 0x0001e80000100a00 */
[----:B0-----:R-:W2:Y:S04]  /*eb90*/  LDL.LU.64 R12, [R1+0x1f0] ;  /* 0x0001f000010c7983 */ /* 0x001ea80000300a00 */
[----:B------:R-:W2:Y:S01]  /*eba0*/  LDL.LU.64 R14, [R1+0x1f8] ;  /* 0x0001f800010e7983 */ /* 0x000ea20000300a00 */
[----:B---3--:R-:W-:-:S15]  /*ebb0*/  HMMA.16816.F32.BF16 R24, R20, R16, R24 ;  /* 0x000000101418723c */ /* 0x008fde0000041818 */
[----:B------:R-:W-:-:S04]  /*ebc0*/  NOP ;  /* 0x0000000000007918 */ /* 0x000fc80000000000 */
[----:B------:R0:W-:Y:S04]  /*ebd0*/  STL.64 [R1+0xe0], R24 ;  /* 0x0000e01801007387 */ /* 0x0001e80000100a00 */
[----:B------:R-:W-:Y:S04]  /*ebe0*/  STL.64 [R1+0xe8], R26 ;  /* 0x0000e81a01007387 */ /* 0x000fe80000100a00 */
[----:B0-----:R-:W2:Y:S01]  /*ebf0*/  LDL.LU.64 R24, [R1+0x19c8] ;  /* 0x0019c80001187983 */ /* 0x001ea20000300a00 */
[----:B------:R-:W-:Y:S02]  /*ec00*/  IMAD.MOV.U32 R9, RZ, RZ, R16 ;  /* 0x000000ffff097224 */ /* 0x000fe400078e0010 */
[----:B------:R-:W-:-:S02]  /*ec10*/  IMAD.MOV.U32 R8, RZ, RZ, R17 ;  /* 0x000000ffff087224 */ /* 0x000fc400078e0011 */
[----:B------:R-:W0:Y:S04]  /*ec20*/  LDSM.16.MT88.4 R16, [R28+0x4000] ;  /* 0x004000001c10783b */ /* 0x000e280000004200 */
[----:B0-----:R0:W-:Y:S04]  /*ec30*/  STL.64 [R1+0x1860], R18 ;  /* 0x0018601201007387 */ /* 0x0011e80000100a00 */
[----:B------:R1:W-:Y:S04]  /*ec40*/  STL.64 [R1+0x1858], R16 ;  /* 0x0018581001007387 */ /* 0x0003e80000100a00 */
[----:B------:R-:W3:Y:S01]  /*ec50*/  LDL.LU.64 R26, [R1+0x19c0] ;  /* 0x0019c000011a7983 */ /* 0x000ee20000300a00 */
[----:B--2---:R-:W-:Y:S01]  /*ec60*/  HMMA.16816.F32.BF16 R12, R20, R24, R12 ;  /* 0x00000018140c723c */ /* 0x004fe2000004180c */
[----:B0-----:R-:W-:-:S02]  /*ec70*/  IMAD.MOV.U32 R19, RZ, RZ, R24 ;  /* 0x000000ffff137224 */ /* 0x001fc400078e0018 */
[----:B------:R-:W-:Y:S02]  /*ec80*/  IMAD.MOV.U32 R18, RZ, RZ, R25 ;  /* 0x000000ffff127224 */ /* 0x000fe400078e0019 */
[----:B------:R-:W2:Y:S01]  /*ec90*/  LDL.LU.64 R24, [R1+0x19b8] ;  /* 0x0019b80001187983 */ /* 0x000ea20000300a00 */
[----:B-1----:R-:W-:Y:S02]  /*eca0*/  IMAD.MOV.U32 R16, RZ, RZ, R9 ;  /* 0x000000ffff107224 */ /* 0x002fe400078e0009 */
[----:B------:R-:W-:Y:S02]  /*ecb0*/  IMAD.MOV.U32 R17, RZ, RZ, R8 ;  /* 0x000000ffff117224 */ /* 0x000fe400078e0008 */
[----:B------:R-:W-:Y:S02]  /*ecc0*/  IMAD.MOV.U32 R8, RZ, RZ, R0 ;  /* 0x000000ffff087224 */ /* 0x000fe400078e0000 */
[----:B------:R-:W-:-:S07]  /*ecd0*/  IMAD.MOV.U32 R9, RZ, RZ, R29 ;  /* 0x000000ffff097224 */ /* 0x000fce00078e001d */
[----:B------:R2:W-:Y:S01]  /*ece0*/  STL.64 [R1+0xb0], R12 ;  /* 0x0000b00c01007387 */ /* 0x0005e20000100a00 */
[----:B------:R-:W-:Y:S02]  /*ecf0*/  IMAD.MOV.U32 R2, RZ, RZ, R14 ;  /* 0x000000ffff027224 */ /* 0x000fe400078e000e */
[----:B------:R-:W-:Y:S02]  /*ed00*/  IMAD.MOV.U32 R3, RZ, RZ, R15 ;  /* 0x000000ffff037224 */ /* 0x000fe400078e000f */
[----:B--2---:R-:W-:Y:S02]  /*ed10*/  IMAD.MOV.U32 R12, RZ, RZ, R24 ;  /* 0x000000ffff0c7224 */ /* 0x004fe400078e0018 */
[----:B------:R-:W-:Y:S01]  /*ed20*/  IMAD.MOV.U32 R13, RZ, RZ, R25 ;  /* 0x000000ffff0d7224 */ /* 0x000fe200078e0019 */
[----:B------:R-:W2:Y:S04]  /*ed30*/  LDL.LU R24, [R1+0x19b4] ;  /* 0x0019b40001187983 */ /* 0x000ea80000300800 */
[----:B------:R-:W4:Y:S04]  /*ed40*/  LDL.LU R25, [R1+0x19b0] ;  /* 0x0019b00001197983 */ /* 0x000f280000300800 */
[----:B------:R-:W-:Y:S04]  /*ed50*/  STL.64 [R1+0x1970], R12 ;  /* 0x0019700c01007387 */ /* 0x000fe80000100a00 */
[----:B------:R-:W2:Y:S04]  /*ed60*/  LDL.LU R0, [R1+0x19ac] ;  /* 0x0019ac0001007983 */ /* 0x000ea80000300800 */
[----:B------:R3:W-:Y:S02]  /*ed70*/  STL.64 [R1+0x1978], R8 ;  /* 0x0019780801007387 */ /* 0x0007e40000100a00 */
[----:B---3--:R-:W-:-:S02]  /*ed80*/  IMAD.MOV.U32 R8, RZ, RZ, R27 ;  /* 0x000000ffff087224 */ /* 0x008fc400078e001b */
[----:B------:R-:W-:-:S05]  /*ed90*/  IMAD.MOV.U32 R9, RZ, RZ, R26 ;  /* 0x000000ffff097224 */ /* 0x000fca00078e001a */
[----:B------:R-:W-:Y:S04]  /*eda0*/  STL.64 [R1+0x1990], R8 ;  /* 0x0019900801007387 */ /* 0x000fe80000100a00 */
[----:B------:R-:W3:Y:S04]  /*edb0*/  LDL.LU.64 R12, [R1+0x2e0] ;  /* 0x0002e000010c7983 */ /* 0x000ee80000300a00 */
[----:B------:R-:W2:Y:S04]  /*edc0*/  LDL.LU.64 R14, [R1+0x2e8] ;  /* 0x0002e800010e7983 */ /* 0x000ea80000300a00 */
[----:B--2---:R-:W-:Y:S04]  /*edd0*/  STL.64 [R1+0x1988], R14 ;  /* 0x0019880e01007387 */ /* 0x004fe80000100a00 */
[----:B---3--:R0:W-:Y:S04]  /*ede0*/  STL.64 [R1+0x1980], R12 ;  /* 0x0019800c01007387 */ /* 0x0081e80000100a00 */
[----:B0-----:R-:W2:Y:S04]  /*edf0*/  LDL.LU.64 R12, [R1+0x310] ;  /* 0x00031000010c7983 */ /* 0x001ea80000300a00 */
[----:B------:R-:W3:Y:S01]  /*ee00*/  LDL.LU.64 R14, [R1+0x318] ;  /* 0x00031800010e7983 */ /* 0x000ee20000300a00 */
[----:B----4-:R-:W-:-:S02]  /*ee10*/  IMAD.MOV.U32 R8, RZ, RZ, R25 ;  /* 0x000000ffff087224 */ /* 0x010fc400078e0019 */
[----:B------:R-:W-:Y:S02]  /*ee20*/  IMAD.MOV.U32 R9, RZ, RZ, R24 ;  /* 0x000000ffff097224 */ /* 0x000fe400078e0018 */
[----:B------:R-:W0:Y:S04]  /*ee30*/  LDSM.16.MT88.4 R24, [R28+0x4100] ;  /* 0x004100001c18783b */ /* 0x000e280000004200 */
[----:B---3--:R-:W-:Y:S04]  /*ee40*/  STL.64 [R1+0x19a0], R14 ;  /* 0x0019a00e01007387 */ /* 0x008fe80000100a00 */
[----:B--2---:R1:W-:Y:S04]  /*ee50*/  STL.64 [R1+0x1998], R12 ;  /* 0x0019980c01007387 */ /* 0x0043e80000100a00 */
[----:B-1----:R-:W2:Y:S04]  /*ee60*/  LDL.LU.64 R12, [R1+0x330] ;  /* 0x00033000010c7983 */ /* 0x002ea80000300a00 */
[----:B------:R-:W2:Y:S04]  /*ee70*/  LDL.LU.64 R14, [R1+0x338] ;  /* 0x00033800010e7983 */ /* 0x000ea80000300a00 */
[----:B------:R-:W3:Y:S04]  /*ee80*/  LDL.LU.64 R20, [R1+0x280] ;  /* 0x0002800001147983 */ /* 0x000ee80000300a00 */
[----:B------:R-:W3:Y:S04]  /*ee90*/  LDL.LU.64 R22, [R1+0x288] ;  /* 0x0002880001167983 */ /* 0x000ee80000300a00 */
[----:B------:R-:W-:Y:S04]  /*eea0*/  STL.64 [R1+0x1960], R16 ;  /* 0x0019601001007387 */ /* 0x000fe80000100a00 */
[----:B------:R-:W-:Y:S04]  /*eeb0*/  STL [R1+0x1844], R3 ;  /* 0x0018440301007387 */ /* 0x000fe80000100800 */
[----:B------:R-:W-:Y:S04]  /*eec0*/  STL [R1+0x1840], R2 ;  /* 0x0018400201007387 */ /* 0x000fe80000100800 */
[----:B------:R-:W-:Y:S04]  /*eed0*/  STL [R1+0x1848], R28 ;  /* 0x0018481c01007387 */ /* 0x000fe80000100800 */
[----:B0-----:R0:W-:Y:S04]  /*eee0*/  STL.64 [R1+0x17c8], R26 ;  /* 0x0017c81a01007387 */ /* 0x0011e80000100a00 */
[----:B------:R1:W-:Y:S04]  /*eef0*/  STL.64 [R1+0x17c0], R24 ;  /* 0x0017c01801007387 */ /* 0x0003e80000100a00 */
[----:B0-----:R-:W4:Y:S01]  /*ef00*/  LDL R26, [R1+0x8] ;  /* 0x00000800011a7983 */ /* 0x001f220000100800 */
[----:B------:R-:W-:-:S02]  /*ef10*/  IMAD.MOV.U32 R16, RZ, RZ, R11 ;  /* 0x000000ffff107224 */ /* 0x000fc400078e000b */
[----:B------:R-:W-:Y:S02]  /*ef20*/  IMAD.MOV.U32 R17, RZ, RZ, R10 ;  /* 0x000000ffff117224 */ /* 0x000fe400078e000a */
[----:B------:R-:W-:Y:S02]  /*ef30*/  IMAD.MOV.U32 R27, RZ, RZ, R0 ;  /* 0x000000ffff1b7224 */ /* 0x000fe400078e0000 */
[----:B-1----:R-:W-:Y:S02]  /*ef40*/  IMAD.MOV.U32 R24, RZ, RZ, R19 ;  /* 0x000000ffff187224 */ /* 0x002fe400078e0013 */
[----:B------:R-:W-:Y:S01]  /*ef50*/  IMAD.MOV.U32 R25, RZ, RZ, R18 ;  /* 0x000000ffff197224 */ /* 0x000fe200078e0012 */
[C---:B--2---:R-:W-:Y:S01]  /*ef60*/  HMMA.16816.F32.BF16 R8, R4.reuse, R8, R12 ;  /* 0x000000080408723c */ /* 0x044fe2000004180c */
[----:B----4-:R-:W-:Y:S04]  /*ef70*/  STL [R1+0x1900], R26 ;  /* 0x0019001a01007387 */ /* 0x010fe80000100800 */
[----:B------:R-:W2:Y:S04]  /*ef80*/  LDL.LU R0, [R1+0x19a8] ;  /* 0x0019a80001007983 */ /* 0x000ea80000300800 */
[----:B------:R-:W-:Y:S04]  /*ef90*/  STL [R1+0x1904], R27 ;  /* 0x0019041b01007387 */ /* 0x000fe80000100800 */
[----:B------:R0:W-:Y:S04]  /*efa0*/  STL.64 [R1+0x1968], R24 ;  /* 0x0019681801007387 */ /* 0x0001e80000100a00 */
[----:B0-----:R-:W4:Y:S04]  /*efb0*/  LDL.LU.64 R24, [R1+0x80] ;  /* 0x0000800001187983 */ /* 0x001f280000300a00 */
[----:B------:R-:W2:Y:S04]  /*efc0*/  LDL.LU.64 R14, [R1+0x19a0] ;  /* 0x0019a000010e7983 */ /* 0x000ea80000300a00 */
[----:B------:R-:W2:Y:S04]  /*efd0*/  LDL.LU.64 R12, [R1+0x1998] ;  /* 0x00199800010c7983 */ /* 0x000ea80000300a00 */
[----:B------:R0:W-:Y:S04]  /*efe0*/  STL.64 [R1+0x30], R8 ;  /* 0x0000300801007387 */ /* 0x0001e80000100a00 */
[----:B------:R2:W-:Y:S04]  /*eff0*/  STL.64 [R1+0x38], R10 ;  /* 0x0000380a01007387 */ /* 0x0005e80000100a00 */
[----:B0-----:R-:W2:Y:S02]  /*f000*/  LDL.LU.64 R8, [R1+0x1990] ;  /* 0x0019900001087983 */ /* 0x001ea40000300a00 */
[----:B--2---:R-:W-:Y:S02]  /*f010*/  HMMA.16816.F32.BF16 R8, R4, R8, R12 ;  /* 0x000000080408723c */ /* 0x004fe4000004180c */
[----:B------:R-:W4:Y:S04]  /*f020*/  LDL.LU.64 R14, [R1+0x1988] ;  /* 0x00198800010e7983 */ /* 0x000f280000300a00 */
[----:B------:R-:W4:-:S13]  /*f030*/  LDL.LU.64 R12, [R1+0x1980] ;  /* 0x00198000010c7983 */ /* 0x000f1a0000300a00 */
[----:B------:R-:W-:Y:S02]  /*f040*/  IMAD.MOV.U32 R2, RZ, RZ, R11 ;  /* 0x000000ffff027224 */ /* 0x000fe400078e000b */
[----:B------:R-:W-:Y:S01]  /*f050*/  IMAD.MOV.U32 R3, RZ, RZ, R10 ;  /* 0x000000ffff037224 */ /* 0x000fe200078e000a */
[----:B------:R0:W-:Y:S01]  /*f060*/  STL [R1+0x20], R8 ;  /* 0x0000200801007387 */ /* 0x0001e20000100800 */
[----:B------:R-:W-:-:S03]  /*f070*/  IMAD.MOV.U32 R28, RZ, RZ, R9 ;  /* 0x000000ffff1c7224 */ /* 0x000fc600078e0009 */
[----:B0-----:R-:W2:Y:S04]  /*f080*/  LDL.LU.64 R8, [R1+0x1978] ;  /* 0x0019780001087983 */ /* 0x001ea80000300a00 */
[----:B------:R-:W-:Y:S04]  /*f090*/  STL [R1+0x1854], R2 ;  /* 0x0018540201007387 */ /* 0x000fe80000100800 */
[----:B------:R-:W-:Y:S04]  /*f0a0*/  STL [R1+0x1850], R3 ;  /* 0x0018500301007387 */ /* 0x000fe80000100800 */
[----:B------:R-:W-:Y:S01]  /*f0b0*/  STL [R1+0x184c], R28 ;  /* 0x00184c1c01007387 */ /* 0x000fe20000100800 */
[----:B----4-:R-:W-:-:S15]  /*f0c0*/  HMMA.16816.F32.BF16 R12, R4, R24, R12 ;  /* 0x00000018040c723c */ /* 0x010fde000004180c */
[----:B------:R-:W-:-:S04]  /*f0d0*/  NOP ;  /* 0x0000000000007918 */ /* 0x000fc80000000000 */
[----:B------:R0:W-:Y:S04]  /*f0e0*/  STL.64 [R1+0x10], R12 ;  /* 0x0000100c01007387 */ /* 0x0001e80000100a00 */
[----:B------:R1:W-:Y:S04]  /*f0f0*/  STL.64 [R1+0x18], R14 ;  /* 0x0000180e01007387 */ /* 0x0003e80000100a00 */
[----:B0-----:R-:W3:Y:S01]  /*f100*/  LDL.LU.64 R12, [R1+0x1970] ;  /* 0x00197000010c7983 */ /* 0x001ee20000300a00 */
[----:B------:R-:W-:Y:S02]  /*f110*/  IMAD.MOV.U32 R3, RZ, RZ, R24 ;  /* 0x000000ffff037224 */ /* 0x000fe400078e0018 */
[----:B------:R-:W-:-:S02]  /*f120*/  IMAD.MOV.U32 R2, RZ, RZ, R25 ;  /* 0x000000ffff027224 */ /* 0x000fc400078e0019 */
[----:B------:R-:W4:Y:S04]  /*f130*/  LDL.LU.64 R24, [R1+0x190] ;  /* 0x0001900001187983 */ /* 0x000f280000300a00 */
[----:B------:R-:W4:Y:S01]  /*f140*/  LDL.LU.64 R26, [R1+0x198] ;  /* 0x00019800011a7983 */ /* 0x000f220000300a00 */
[----:B---3--:R-:W-:Y:S03]  /*f150*/  HMMA.16816.F32.BF16 R20, R4, R12, R20 ;  /* 0x0000000c0414723c */ /* 0x008fe60000041814 */
[----:B------:R-:W3:Y:S04]  /*f160*/  LDL.LU.64 R12, [R1+0x240] ;  /* 0x00024000010c7983 */ /* 0x000ee80000300a00 */
[----:B-1----:R-:W3:-:S12]  /*f170*/  LDL.LU.64 R14, [R1+0x248] ;  /* 0x00024800010e7983 */ /* 0x002ed80000300a00 */
[----:B------:R0:W-:Y:S04]  /*f180*/  STL.64 [R1+0x1780], R22 ;  /* 0x0017801601007387 */ /* 0x0001e80000100a00 */
[----:B------:R1:W-:Y:S04]  /*f190*/  STL.64 [R1+0x1778], R20 ;  /* 0x0017781401007387 */ /* 0x0003e80000100a00 */
[----:B0-----:R-:W2:Y:S01]  /*f1a0*/  LDL R22, [R1+0x88] ;  /* 0x0000880001167983 */ /* 0x001ea20000100800 */
[----:B------:R-:W-:Y:S02]  /*f1b0*/  IMAD.MOV.U32 R23, RZ, RZ, R0 ;  /* 0x000000ffff177224 */ /* 0x000fe400078e0000 */
[----:B-1----:R-:W-:-:S02]  /*f1c0*/  IMAD.MOV.U32 R20, RZ, RZ, R3 ;  /* 0x000000ffff147224 */ /* 0x002fc400078e0003 */
[----:B------:R-:W-:Y:S01]  /*f1d0*/  IMAD.MOV.U32 R21, RZ, RZ, R2 ;  /* 0x000000ffff157224 */ /* 0x000fe200078e0002 */
[----:B--2---:R-:W-:Y:S04]  /*f1e0*/  STL.64 [R1+0x1930], R22 ;  /* 0x0019301601007387 */ /* 0x004fe80000100a00 */
[----:B------:R0:W-:Y:S04]  /*f1f0*/  STL.64 [R1+0x1928], R20 ;  /* 0x0019281401007387 */ /* 0x0001e80000100a00 */
[----:B0-----:R-:W2:Y:S04]  /*f200*/  LDL.LU.64 R20, [R1+0x90] ;  /* 0x0000900001147983 */ /* 0x001ea80000300a00 */
[----:B--2---:R0:W-:Y:S04]  /*f210*/  STL.64 [R1+0x1948], R20 ;  /* 0x0019481401007387 */ /* 0x0041e80000100a00 */
[----:B0-----:R-:W2:Y:S04]  /*f220*/  LDL.LU.64 R20, [R1+0x260] ;  /* 0x0002600001147983 */ /* 0x001ea80000300a00 */
[----:B------:R-:W2:Y:S01]  /*f230*/  LDL.LU.64 R22, [R1+0x268] ;  /* 0x0002680001167983 */ /* 0x000ea20000300a00 */
[----:B----4-:R-:W-:-:S15]  /*f240*/  HMMA.16816.F32.BF16 R16, R4, R16, R24 ;  /* 0x000000100410723c */ /* 0x010fde0000041818 */
[----:B------:R-:W-:-:S04]  /*f250*/  NOP ;  /* 0x0000000000007918 */ /* 0x000fc80000000000 */
[----:B------:R-:W-:Y:S01]  /*f260*/  IMAD.MOV.U32 R29, RZ, RZ, R17 ;  /* 0x000000ffff1d7224 */ /* 0x000fe200078e0011 */
[----:B--2---:R-:W-:-:S15]  /*f270*/  HMMA.16816.F32.BF16 R8, R4, R8, R20 ;  /* 0x000000080408723c */ /* 0x004fde0000041814 */
[----:B------:R-:W-:-:S04]  /*f280*/  NOP ;  /* 0x0000000000007918 */ /* 0x000fc80000000000 */
[----:B------:R-:W-:Y:S01]  /*f290*/  IMAD.MOV.U32 R2, RZ, RZ, R9 ;  /* 0x000000ffff027224 */ /* 0x000fe200078e0009 */
[----:B------:R0:W-:Y:S01]  /*f2a0*/  STL [R1+0xd0], R8 ;  /* 0x0000d00801007387 */ /* 0x0001e20000100800 */
[----:B------:R-:W-:Y:S02]  /*f2b0*/  IMAD.MOV.U32 R3, RZ, RZ, R10 ;  /* 0x000000ffff037224 */ /* 0x000fe400078e000a */
[----:B------:R-:W-:Y:S01]  /*f2c0*/  IMAD.MOV.U32 R28, RZ, RZ, R11 ;  /* 0x000000ffff1c7224 */ /* 0x000fe200078e000b */
[----:B0-----:R-:W2:Y:S04]  /*f2d0*/  LDL.LU.64 R8, [R1+0x1e0] ;  /* 0x0001e00001087983 */ /* 0x001ea80000300a00 */
[----:B------:R-:W2:Y:S04]  /*f2e0*/  LDL.LU.64 R10, [R1+0x1e8] ;  /* 0x0001e800010a7983 */ /* 0x000ea80000300a00 */
[----:B------:R-:W4:Y:S04]  /*f2f0*/  LDL.LU.64 R20, [R1+0x320] ;  /* 0x0003200001147983 */ /* 0x000f280000300a00 */
[----:B------:R-:W4:Y:S04]  /*f300*/  LDL.LU.64 R22, [R1+0x328] ;  /* 0x0003280001167983 */ /* 0x000f280000300a00 */
[----:B------:R-:W2:Y:S04]  /*f310*/  LDL.LU.64 R24, [R1+0x1968] ;  /* 0x0019680001187983 */ /* 0x000ea80000300a00 */
[----:B------:R0:W-:Y:S04]  /*f320*/  STL [R1+0x190], R16 ;  /* 0x0001901001007387 */ /* 0x0001e80000100800 */
[----:B------:R-:W-:Y:S04]  /*f330*/  STL [R1+0x198], R18 ;  /* 0x0001981201007387 */ /* 0x000fe80000100800 */
[----:B0-----:R-:W3:Y:S02]  /*f340*/  LDL.LU.64 R16, [R1+0x1960] ;  /* 0x0019600001107983 */ /* 0x001ee40000300a00 */
[----:B---3--:R-:W-:-:S15]  /*f350*/  HMMA.16816.F32.BF16 R12, R4, R16, R12 ;  /* 0x00000010040c723c */ /* 0x008fde000004180c */
[----:B------:R-:W-:-:S04]  /*f360*/  NOP ;  /* 0x0000000000007918 */ /* 0x000fc80000000000 */
[----:B------:R0:W-:Y:S04]  /*f370*/  STL.64 [R1+0x220], R12 ;  /* 0x0002200c01007387 */ /* 0x0001e80000100a00 */
[----:B------:R1:W-:Y:S04]  /*f380*/  STL.64 [R1+0x228], R14 ;  /* 0x0002280e01007387 */ /* 0x0003e80000100a00 */
[----:B0-----:R-:W3:Y:S04]  /*f390*/  LDL.LU.64 R12, [R1+0x2c0] ;  /* 0x0002c000010c7983 */ /* 0x001ee80000300a00 */
[----:B-1----:R-:W3:Y:S01]  /*f3a0*/  LDL.LU.64 R14, [R1+0x2c8] ;  /* 0x0002c800010e7983 */ /* 0x002ee20000300a00 */
[----:B--2---:R-:W-:Y:S03]  /*f3b0*/  HMMA.16816.F32.BF16 R4, R4, R24, R8 ;  /* 0x000000180404723c */ /* 0x004fe60000041808 */
[----:B---3--:R-:W-:Y:S04]  /*f3c0*/  STL.64 [R1+0x1940], R14 ;  /* 0x0019400e01007387 */ /* 0x008fe80000100a00 */
[----:B------:R0:W-:Y:S04]  /*f3d0*/  STL.64 [R1+0x1938], R12 ;  /* 0x0019380c01007387 */ /* 0x0001e80000100a00 */
[----:B0-----:R-:W2:Y:S04]  /*f3e0*/  LDL.LU.64 R12, [R1+0x2f0] ;  /* 0x0002f000010c7983 */ /* 0x001ea80000300a00 */
[----:B------:R-:W2:Y:S04]  /*f3f0*/  LDL.LU.64 R14, [R1+0x2f8] ;  /* 0x0002f800010e7983 */ /* 0x000ea80000300a00 */
[----:B------:R0:W-:Y:S04]  /*f400*/  STL.64 [R1+0x1920], R16 ;  /* 0x0019201001007387 */ /* 0x0001e80000100a00 */
[----:B0-----:R-:W4:Y:S04]  /*f410*/  LDL.LU.64 R16, [R1+0xa0] ;  /* 0x0000a00001107983 */ /* 0x001f280000300a00 */
[----:B------:R-:W4:Y:S04]  /*f420*/  LDL.LU.64 R10, [R1+0x1958] ;  /* 0x00195800010a7983 */ /* 0x000f280000300a00 */
[----:B------:R-:W4:Y:S04]  /*f430*/  LDL.LU.64 R8, [R1+0x1950] ;  /* 0x0019500001087983 */ /* 0x000f280000300a00 */
[----:B------:R0:W-:Y:S04]  /*f440*/  STL.64 [R1+0x250], R4 ;  /* 0x0002500401007387 */ /* 0x0001e80000100a00 */
[----:B------:R1:W-:Y:S04]  /*f450*/  STL.64 [R1+0x258], R6 ;  /* 0x0002580601007387 */ /* 0x0003e80000100a00 */
[----:B0-----:R-:W3:Y:S04]  /*f460*/  LDL.LU.64 R4, [R1+0x70] ;  /* 0x0000700001047983 */ /* 0x001ee80000300a00 */
[----:B-1----:R-:W2:Y:S01]  /*f470*/  LDL.LU.64 R6, [R1+0x78] ;  /* 0x0000780001067983 */ /* 0x002ea20000300a00 */
[----:B------:R-:W-:Y:S01]  /*f480*/  IMAD.MOV.U32 R0, RZ, RZ, R19 ;  /* 0x000000ffff007224 */ /* 0x000fe200078e0013 */
[----:B----4-:R-:W-:Y:S01]  /*f490*/  HMMA.16816.F32.BF16 R20, R8, R16, R20 ;  /* 0x000000100814723c */ /* 0x010fe20000041814 */
[----:B------:R-:W-:-:S02]  /*f4a0*/  IMAD.MOV.U32 R27, RZ, RZ, R16 ;  /* 0x000000ffff1b7224 */ /* 0x000fc400078e0010 */
[----:B------:R-:W-:-:S15]  /*f4b0*/  IMAD.MOV.U32 R26, RZ, RZ, R17 ;  /* 0x000000ffff1a7224 */ /* 0x000fde00078e0011 */
[----:B------:R-:W-:Y:S01]  /*f4c0*/  NOP ;  /* 0x0000000000007918 */ /* 0x000fe20000000000 */
[----:B------:R0:W-:Y:S04]  /*f4d0*/  STL.64 [R1+0x260], R20 ;  /* 0x0002601401007387 */ /* 0x0001e80000100a00 */
[----:B------:R-:W-:Y:S04]  /*f4e0*/  STL.64 [R1+0x268], R22 ;  /* 0x0002681601007387 */ /* 0x000fe80000100a00 */
[----:B0-----:R-:W2:Y:S04]  /*f4f0*/  LDL.LU.64 R20, [R1+0x1948] ;  /* 0x0019480001147983 */ /* 0x001ea80000300a00 */
[----:B------:R-:W4:Y:S04]  /*f500*/  LDL.LU.64 R16, [R1+0x230] ;  /* 0x0002300001107983 */ /* 0x000f280000300a00 */
[----:B------:R-:W4:Y:S04]  /*f510*/  LDL.LU.64 R18, [R1+0x238] ;  /* 0x0002380001127983 */ /* 0x000f280000300a00 */
[----:B------:R-:W-:Y:S04]  /*f520*/  STL.64 [R1+0x1910], R26 ;  /* 0x0019101a01007387 */ /* 0x000fe80000100a00 */
[----:B------:R0:W-:Y:S04]  /*f530*/  STL.64 [R1+0x1908], R24 ;  /* 0x0019081801007387 */ /* 0x0001e80000100a00 */
[----:B0-----:R-:W3:Y:S01]  /*f540*/  LDL.LU.64 R24, [R1+0x50] ;  /* 0x0000500001187983 */ /* 0x001ee20000300a00 */
[----:B--2---:R-:W-:Y:S01]  /*f550*/  HMMA.16816.F32.BF16 R12, R8, R20, R12 ;  /* 0x00000014080c723c */ /* 0x004fe2000004180c */
[----:B------:R-:W-:-:S02]  /*f560*/  IMAD.MOV.U32 R27, RZ, RZ, R20 ;  /* 0x000000ffff1b7224 */ /* 0x000fc400078e0014 */
[----:B------:R-:W-:Y:S01]  /*f570*/  IMAD.MOV.U32 R26, RZ, RZ, R21 ;  /* 0x000000ffff1a7224 */ /* 0x000fe200078e0015 */
[----:B---3--:R0:W-:Y:S04]  /*f580*/  STL.64 [R1+0x1918], R24 ;  /* 0x0019181801007387 */ /* 0x0081e80000100a00 */
[----:B0-----:R-:W4:Y:S11]  /*f590*/  LDL.LU.64 R24, [R1+0x60] ;  /* 0x0000600001187983 */ /* 0x001f360000300a00 */
[----:B------:R-:W-:Y:S04]  /*f5a0*/  STL.64 [R1+0x270], R12 ;  /* 0x0002700c01007387 */ /* 0x000fe80000100a00 */
[----:B------:R0:W-:Y:S04]  /*f5b0*/  STL.64 [R1+0x278], R14 ;  /* 0x0002780e01007387 */ /* 0x0001e80000100a00 */
[----:B0-----:R-:W2:Y:S04]  /*f5c0*/  LDL.LU.64 R14, [R1+0x1940] ;  /* 0x00194000010e7983 */ /* 0x001ea80000300a00 */
[----:B------:R-:W2:Y:S04]  /*f5d0*/  LDL.LU.64 R12, [R1+0x1938] ;  /* 0x00193800010c7983 */ /* 0x000ea80000300a00 */
[----:B------:R-:W3:Y:S04]  /*f5e0*/  LDL.LU.64 R22, [R1+0x1930] ;  /* 0x0019300001167983 */ /* 0x000ee80000300a00 */
[----:B------:R-:W2:Y:S02]  /*f5f0*/  LDL.LU.64 R20, [R1+0x1928] ;  /* 0x0019280001147983 */ /* 0x000ea40000300a00 */
[----:B--2---:R-:W-:-:S15]  /*f600*/  HMMA.16816.F32.BF16 R12, R8, R20, R12 ;  /* 0x00000014080c723c */ /* 0x004fde000004180c */
[----:B------:R-:W-:-:S04]  /*f610*/  NOP ;  /* 0x0000000000007918 */ /* 0x000fc80000000000 */
[----:B------:R0:W-:Y:S04]  /*f620*/  STL.64 [R1+0x280], R12 ;  /* 0x0002800c01007387 */ /* 0x0001e80000100a00 */
[----:B------:R1:W-:Y:S04]  /*f630*/  STL.64 [R1+0x288], R14 ;  /* 0x0002880e01007387 */ /* 0x0003e80000100a00 */
[----:B0-----:R-:W2:Y:S04]  /*f640*/  LDL.LU.64 R12, [R1+0x1c0] ;  /* 0x0001c000010c7983 */ /* 0x001ea80000300a00 */
[----:B-1----:R-:W2:Y:S04]  /*f650*/  LDL.LU.64 R14, [R1+0x1c8] ;  /* 0x0001c800010e7983 */ /* 0x002ea80000300a00 */
[----:B---3--:R-:W-:Y:S04]  /*f660*/  STL.64 [R1+0x18c0], R22 ;  /* 0x0018c01601007387 */ /* 0x008fe80000100a00 */
[----:B------:R0:W-:Y:S04]  /*f670*/  STL.64 [R1+0x18b8], R20 ;  /* 0x0018b81401007387 */ /* 0x0001e80000100a00 */
[----:B0-----:R-:W3:Y:S04]  /*f680*/  LDL.LU.64 R20, [R1+0x290] ;  /* 0x0002900001147983 */ /* 0x001ee80000300a00 */
[----:B------:R-:W3:Y:S01]  /*f690*/  LDL.LU.64 R22, [R1+0x298] ;  /* 0x0002980001167983 */ /* 0x000ee20000300a00 */
[C---:B----4-:R-:W-:Y:S08]  /*f6a0*/  HMMA.16816.F32.BF16 R16, R8.reuse, R24, R16 ;  /* 0x000000180810723c */ /* 0x050ff00000041810 */
[----:B---3--:R-:W-:-:S15]  /*f6b0*/  HMMA.16816.F32.BF16 R20, R8, R4, R20 ;  /* 0x000000040814723c */ /* 0x008fde0000041814 */
[----:B------:R-:W-:-:S04]  /*f6c0*/  NOP ;  /* 0x0000000000007918 */ /* 0x000fc80000000000 */
[----:B------:R0:W-:Y:S04]  /*f6d0*/  STL.64 [R1+0x290], R20 ;  /* 0x0002901401007387 */ /* 0x0001e80000100a00 */
[----:B------:R-:W-:Y:S01]  /*f6e0*/  STL.64 [R1+0x298], R22 ;  /* 0x0002981601007387 */ /* 0x000fe20000100a00 */
[----:B0-----:R-:W-:Y:S02]  /*f6f0*/  IMAD.MOV.U32 R20, RZ, RZ, R27 ;  /* 0x000000ffff147224 */ /* 0x001fe400078e001b */
[----:B------:R-:W-:-:S05]  /*f700*/  IMAD.MOV.U32 R21, RZ, RZ, R26 ;  /* 0x000000ffff157224 */ /* 0x000fca00078e001a */
[----:B------:R0:W-:Y:S04]  /*f710*/  STL.64 [R1+0x18d8], R20 ;  /* 0x0018d81401007387 */ /* 0x0001e80000100a00 */
[----:B0-----:R-:W3:Y:S04]  /*f720*/  LDL.LU.64 R20, [R1+0x1d0] ;  /* 0x0001d00001147983 */ /* 0x001ee80000300a00 */
[----:B------:R-:W3:Y:S04]  /*f730*/  LDL.LU.64 R22, [R1+0x1d8] ;  /* 0x0001d80001167983 */ /* 0x000ee80000300a00 */
[----:B------:R-:W-:Y:S04]  /*f740*/  STL.64 [R1+0x18b0], R6 ;  /* 0x0018b00601007387 */ /* 0x000fe80000100a00 */
[----:B------:R0:W-:Y:S04]  /*f750*/  STL.64 [R1+0x18a8], R4 ;  /* 0x0018a80401007387 */ /* 0x0001e80000100a00 */
[----:B0-----:R-:W4:Y:S04]  /*f760*/  LDL.LU.64 R4, [R1+0x1a0] ;  /* 0x0001a00001047983 */ /* 0x001f280000300a00 */
[----:B------:R-:W4:Y:S04]  /*f770*/  LDL.LU.64 R6, [R1+0x1a8] ;  /* 0x0001a80001067983 */ /* 0x000f280000300a00 */
[----:B------:R0:W-:Y:S04]  /*f780*/  STL.64 [R1+0x2a0], R16 ;  /* 0x0002a01001007387 */ /* 0x0001e80000100a00 */
[----:B------:R1:W-:Y:S04]  /*f790*/  STL.64 [R1+0x2a8], R18 ;  /* 0x0002a81201007387 */ /* 0x0003e80000100a00 */
[----:B0-----:R-:W2:Y:S01]  /*f7a0*/  LDL.LU.64 R16, [R1+0x1920] ;  /* 0x0019200001107983 */ /* 0x001ea20000300a00 */
[----:B-1----:R-:W-:-:S02]  /*f7b0*/  IMAD.MOV.U32 R19, RZ, RZ, R24 ;  /* 0x000000ffff137224 */ /* 0x002fc400078e0018 */
[----:B------:R-:W-:Y:S02]  /*f7c0*/  IMAD.MOV.U32 R18, RZ, RZ, R25 ;  /* 0x000000ffff127224 */ /* 0x000fe400078e0019 */
[----:B------:R-:W3:Y:S02]  /*f7d0*/  LDL.LU.64 R24, [R1+0x1918] ;  /* 0x0019180001187983 */ /* 0x000ee40000300a00 */
[----:B---3--:R-:W-:-:S15]  /*f7e0*/  HMMA.16816.F32.BF16 R20, R8, R24, R20 ;  /* 0x000000180814723c */ /* 0x008fde0000041814 */
[----:B------:R-:W-:-:S04]  /*f7f0*/  NOP ;  /* 0x0000000000007918 */ /* 0x000fc80000000000 */
[----:B------:R-:W-:Y:S04]  /*f800*/  STL.64 [R1+0x2e0], R20 ;  /* 0x0002e01401007387 */ /* 0x000fe80000100a00 */
[----:B------:R0:W-:Y:S04]  /*f810*/  STL.64 [R1+0x2e8], R22 ;  /* 0x0002e81601007387 */ /* 0x0001e80000100a00 */
[----:B------:R-:W3:Y:S01]  /*f820*/  LDL.LU.64 R26, [R1+0x1910] ;  /* 0x00191000011a7983 */ /* 0x000ee20000300a00 */
[----:B0-----:R-:W-:Y:S02]  /*f830*/  IMAD.MOV.U32 R23, RZ, RZ, R24 ;  /* 0x000000ffff177224 */ /* 0x001fe400078e0018 */
[----:B------:R-:W-:-:S02]  /*f840*/  IMAD.MOV.U32 R22, RZ, RZ, R25 ;  /* 0x000000ffff167224 */ /* 0x000fc400078e0019 */
[----:B------:R-:W4:Y:S01]  /*f850*/  LDL.LU.64 R24, [R1+0x1908] ;  /* 0x0019080001187983 */ /* 0x000f220000300a00 */
[----:B--2---:R-:W-:Y:S01]  /*f860*/  HMMA.16816.F32.BF16 R12, R8, R16, R12 ;  /* 0x00000010080c723c */ /* 0x004fe2000004180c */
[----:B---3--:R-:W-:Y:S02]  /*f870*/  IMAD.MOV.U32 R20, RZ, RZ, R27 ;  /* 0x000000ffff147224 */ /* 0x008fe400078e001b */
[----:B------:R-:W2:Y:S01]  /*f880*/  LDL.LU R27, [R1+0x1904] ;  /* 0x00190400011b7983 */ /* 0x000ea20000300800 */
[----:B------:R-:W-:-:S03]  /*f890*/  IMAD.MOV.U32 R21, RZ, RZ, R26 ;  /* 0x000000ffff157224 */ /* 0x000fc600078e001a */
[----:B------:R-:W2:-:S12]  /*f8a0*/  LDL.LU R26, [R1+0x1900] ;  /* 0x00190000011a7983 */ /* 0x000e980000300800 */
[----:B------:R-:W-:Y:S04]  /*f8b0*/  STL.64 [R1+0x2f0], R12 ;  /* 0x0002f00c01007387 */ /* 0x000fe80000100a00 */
[----:B------:R0:W-:Y:S01]  /*f8c0*/  STL.64 [R1+0x2f8], R14 ;  /* 0x0002f80e01007387 */ /* 0x0001e20000100a00 */
[----:B----4-:R-:W-:Y:S03]  /*f8d0*/  HMMA.16816.F32.BF16 R8, R8, R24, R4 ;  /* 0x000000180808723c */ /* 0x010fe60000041804 */
[----:B0-----:R-:W3:Y:S04]  /*f8e0*/  LDL.LU.64 R14, [R1+0x18f8] ;  /* 0x0018f800010e7983 */ /* 0x001ee80000300a00 */
[----:B------:R-:W3:Y:S04]  /*f8f0*/  LDL.LU.64 R12, [R1+0x18f0] ;  /* 0x0018f000010c7983 */ /* 0x000ee80000300a00 */
[----:B------:R0:W-:Y:S02]  /*f900*/  STL.64 [R1+0x1878], R16 ;  /* 0x0018781001007387 */ /* 0x0001e40000100a00 */
[----:B0-----:R-:W-:-:S02]  /*f910*/  IMAD.MOV.U32 R16, RZ, RZ, R23 ;  /* 0x000000ffff107224 */ /* 0x001fc400078e0017 */
[----:B------:R-:W-:-:S05]  /*f920*/  IMAD.MOV.U32 R17, RZ, RZ, R22 ;  /* 0x000000ffff117224 */ /* 0x000fca00078e0016 */
[----:B------:R-:W-:Y:S04]  /*f930*/  STL.64 [R1+0x1890], R16 ;  /* 0x0018901001007387 */ /* 0x000fe80000100a00 */
[----:B------:R-:W4:Y:S04]  /*f940*/  LDL.LU.64 R4, [R1+0x1b0] ;  /* 0x0001b00001047983 */ /* 0x000f280000300a00 */
[----:B------:R-:W2:Y:S04]  /*f950*/  LDL.LU.64 R6, [R1+0x1b8] ;  /* 0x0001b80001067983 */ /* 0x000ea80000300a00 */
[----:B------:R-:W-:Y:S04]  /*f960*/  STL.64 [R1+0x2d0], R8 ;  /* 0x0002d00801007387 */ /* 0x000fe80000100a00 */
[----:B------:R-:W-:Y:S04]  /*f970*/  STL.64 [R1+0x2d8], R10 ;  /* 0x0002d80a01007387 */ /* 0x000fe80000100a00 */
[----:B--2---:R-:W-:Y:S04]  /*f980*/  STL.64 [R1+0x18d0], R6 ;  /* 0x0018d00601007387 */ /* 0x004fe80000100a00 */
[----:B----4-:R0:W-:Y:S04]  /*f990*/  STL.64 [R1+0x18c8], R4 ;  /* 0x0018c80401007387 */ /* 0x0101e80000100a00 */
[----:B0-----:R-:W2:Y:S04]  /*f9a0*/  LDL.LU.64 R4, [R1+0x2b0] ;  /* 0x0002b00001047983 */ /* 0x001ea80000300a00 */
[----:B------:R-:W4:Y:S04]  /*f9b0*/  LDL.LU.64 R6, [R1+0x2b8] ;  /* 0x0002b80001067983 */ /* 0x000f280000300a00 */
[----:B----4-:R-:W-:Y:S04]  /*f9c0*/  STL.64 [R1+0x18e8], R6 ;  /* 0x0018e80601007387 */ /* 0x010fe80000100a00 */
[----:B--2---:R0:W-:Y:S04]  /*f9d0*/  STL.64 [R1+0x18e0], R4 ;  /* 0x0018e00401007387 */ /* 0x0041e80000100a00 */
[----:B0-----:R-:W3:Y:S04]  /*f9e0*/  LDL.LU.64 R4, [R1+0x300] ;  /* 0x0003000001047983 */ /* 0x001ee80000300a00 */
[----:B------:R-:W3:Y:S04]  /*f9f0*/  LDL.LU.64 R6, [R1+0x308] ;  /* 0x0003080001067983 */ /* 0x000ee80000300a00 */
[----:B------:R-:W-:Y:S04]  /*fa00*/  STL.64 [R1+0x1870], R26 ;  /* 0x0018701a01007387 */ /* 0x000fe80000100a00 */
[----:B------:R-:W-:Y:S04]  /*fa10*/  STL.64 [R1+0x1868], R24 ;  /* 0x0018681801007387 */ /* 0x000fe80000100a00 */
[----:B------:R-:W2:Y:S04]  /*fa20*/  LDL R10, [R1+0x68] ;  /* 0x00006800010a7983 */ /* 0x000ea80000100800 */
[----:B------:R-:W2:Y:S01]  /*fa30*/  LDL R11, [R1+0x6c] ;  /* 0x00006c00010b7983 */ /* 0x000ea20000100800 */
[----:B------:R-:W-:-:S02]  /*fa40*/  IMAD.MOV.U32 R8, RZ, RZ, R19 ;  /* 0x000000ffff087224 */ /* 0x000fc400078e0013 */
[----:B------:R-:W-:Y:S01]  /*fa50*/  IMAD.MOV.U32 R9, RZ, RZ, R18 ;  /* 0x000000ffff097224 */ /* 0x000fe200078e0012 */
[----:B--2---:R-:W-:Y:S04]  /*fa60*/  STL.64 [R1+0x18a0], R10 ;  /* 0x0018a00a01007387 */ /* 0x004fe80000100a00 */
[----:B------:R0:W-:Y:S04]  /*fa70*/  STL.64 [R1+0x1898], R8 ;  /* 0x0018980801007387 */ /* 0x0001e80000100a00 */
[----:B0-----:R-:W2:Y:S04]  /*fa80*/  LDL.LU.64 R8, [R1+0x180] ;  /* 0x0001800001087983 */ /* 0x001ea80000300a00 */
[----:B------:R-:W2:Y:S04]  /*fa90*/  LDL.LU.64 R10, [R1+0x188] ;  /* 0x00018800010a7983 */ /* 0x000ea80000300a00 */
[----:B------:R-:W4:Y:S04]  /*faa0*/  LDL.LU.64 R16, [R1+0x170] ;  /* 0x0001700001107983 */ /* 0x000f280000300a00 */
[----:B------:R-:W4:Y:S04]  /*fab0*/  LDL.LU.64 R18, [R1+0x178] ;  /* 0x0001780001127983 */ /* 0x000f280000300a00 */
[----:B------:R-:W2:Y:S04]  /*fac0*/  LDL.LU.64 R24, [R1+0x150] ;  /* 0x0001500001187983 */ /* 0x000ea80000300a00 */
[----:B------:R-:W2:Y:S01]  /*fad0*/  LDL.LU.64 R26, [R1+0x158] ;  /* 0x00015800011a7983 */ /* 0x000ea20000300a00 */
[C---:B---3--:R-:W-:Y:S03]  /*fae0*/  HMMA.16816.F32.BF16 R20, R12.reuse, R20, R4 ;  /* 0x000000140c14723c */ /* 0x048fe60000041804 */
[----:B--2---:R-:W-:Y:S04]  /*faf0*/  STL.64 [R1+0x1888], R26 ;  /* 0x0018881a01007387 */ /* 0x004fe80000100a00 */
[----:B------:R0:W-:Y:S04]  /*fb00*/  STL.64 [R1+0x1880], R24 ;  /* 0x0018801801007387 */ /* 0x0001e80000100a00 */
[----:B0-----:R-:W2:Y:S04]  /*fb10*/  LDL.LU.64 R24, [R1+0x160] ;  /* 0x0001600001187983 */ /* 0x001ea80000300a00 */
[----:B------:R-:W2:Y:S04]  /*fb20*/  LDL.LU.64 R26, [R1+0x168] ;  /* 0x00016800011a7983 */ /* 0x000ea80000300a00 */
[----:B------:R-:W3:Y:S04]  /*fb30*/  LDL.LU.64 R6, [R1+0x18e8] ;  /* 0x0018e80001067983 */ /* 0x000ee80000300a00 */
[----:B------:R-:W3:Y:S04]  /*fb40*/  LDL.LU.64 R4, [R1+0x18e0] ;  /* 0x0018e00001047983 */ /* 0x000ee80000300a00 */
[----:B------:R0:W-:Y:S04]  /*fb50*/  STL.64 [R1+0x2c0], R20 ;  /* 0x0002c01401007387 */ /* 0x0001e80000100a00 */
[----:B------:R3:W-:Y:S04]  /*fb60*/  STL.64 [R1+0x2c8], R22 ;  /* 0x0002c81601007387 */ /* 0x0007e80000100a00 */
[----:B0-----:R-:W3:Y:S02]  /*fb70*/  LDL.LU.64 R20, [R1+0x18d8] ;  /* 0x0018d80001147983 */ /* 0x001ee40000300a00 */
[----:B---3--:R-:W-:Y:S02]  /*fb80*/  HMMA.16816.F32.BF16 R20, R12, R20, R4 ;  /* 0x000000140c14723c */ /* 0x008fe40000041804 */
[----:B------:R-:W3:Y:S04]  /*fb90*/  LDL.LU.64 R6, [R1+0x18d0] ;  /* 0x0018d00001067983 */ /* 0x000ee80000300a00 */
[----:B------:R-:W3:-:S13]  /*fba0*/  LDL.LU.64 R4, [R1+0x18c8] ;  /* 0x0018c80001047983 */ /* 0x000eda0000300a00 */
[----:B------:R-:W-:Y:S04]  /*fbb0*/  STL.64 [R1+0x2b0], R20 ;  /* 0x0002b01401007387 */ /* 0x000fe80000100a00 */
[----:B------:R0:W-:Y:S04]  /*fbc0*/  STL.64 [R1+0x2b8], R22 ;  /* 0x0002b81601007387 */ /* 0x0001e80000100a00 */
[----:B0-----:R-:W2:Y:S04]  /*fbd0*/  LDL.LU.64 R22, [R1+0x18c0] ;  /* 0x0018c00001167983 */ /* 0x001ea80000300a00 */
[----:B------:R-:W3:Y:S02]  /*fbe0*/  LDL.LU.64 R20, [R1+0x18b8] ;  /* 0x0018b80001147983 */ /* 0x000ee40000300a00 */
[----:B---3--:R-:W-:-:S15]  /*fbf0*/  HMMA.16816.F32.BF16 R4, R12, R20, R4 ;  /* 0x000000140c04723c */ /* 0x008fde0000041804 */
[----:B------:R-:W-:-:S04]  /*fc00*/  NOP ;  /* 0x0000000000007918 */ /* 0x000fc80000000000 */
[----:B------:R-:W-:Y:S04]  /*fc10*/  STL.64 [R1+0x300], R4 ;  /* 0x0003000401007387 */ /* 0x000fe80000100a00 */
[----:B------:R0:W-:Y:S04]  /*fc20*/  STL.64 [R1+0x308], R6 ;  /* 0x0003080601007387 */ /* 0x0001e80000100a00 */
[----:B0-----:R-:W3:Y:S04]  /*fc30*/  LDL.LU.64 R6, [R1+0x18b0] ;  /* 0x0018b00001067983 */ /* 0x001ee80000300a00 */
[----:B------:R-:W3:Y:S04]  /*fc40*/  LDL.LU.64 R4, [R1+0x18a8] ;  /* 0x0018a80001047983 */ /* 0x000ee80000300a00 */
[----:B--2---:R0:W-:Y:S04]  /*fc50*/  STL.64 [R1+0x1820], R22 ;  /* 0x0018201601007387 */ /* 0x0041e80000100a00 */
[----:B------:R-:W2:Y:S04]  /*fc60*/  LDL.LU R20, [R1+0x140] ;  /* 0x0001400001147983 */ /* 0x000ea80000300800 */
[----:B------:R-:W2:Y:S04]  /*fc70*/  LDL.LU R21, [R1+0x144] ;  /* 0x0001440001157983 */ /* 0x000ea80000300800 */
[----:B0-----:R-:W2:Y:S04]  /*fc80*/  LDL.LU R22, [R1+0x148] ;  /* 0x0001480001167983 */ /* 0x001ea80000300800 */
[----:B------:R-:W2:Y:S01]  /*fc90*/  LDL.LU R23, [R1+0x14c] ;  /* 0x00014c0001177983 */ /* 0x000ea20000300800 */
[----:B---3--:R-:W-:-:S15]  /*fca0*/  HMMA.16816.F32.BF16 R8, R12, R4, R8 ;  /* 0x000000040c08723c */ /* 0x008fde0000041808 */
[----:B------:R-:W-:-:S04]  /*fcb0*/  NOP ;  /* 0x0000000000007918 */ /* 0x000fc80000000000 */
[----:B------:R-:W-:Y:S04]  /*fcc0*/  STL.64 [R1+0x380], R8 ;  /* 0x0003800801007387 */ /* 0x000fe80000100a00 */
[----:B------:R0:W-:Y:S04]  /*fcd0*/  STL.64 [R1+0x388], R10 ;  /* 0x0003880a01007387 */ /* 0x0001e80000100a00 */
[----:B0-----:R-:W3:Y:S04]  /*fce0*/  LDL.LU.64 R10, [R1+0x18a0] ;  /* 0x0018a000010a7983 */ /* 0x001ee80000300a00 */
[----:B------:R-:W4:Y:S04]  /*fcf0*/  LDL.LU.64 R8, [R1+0x1898] ;  /* 0x0018980001087983 */ /* 0x000f280000300a00 */
[----:B------:R0:W-:Y:S04]  /*fd00*/  STL.64 [R1+0x1818], R6 ;  /* 0x0018180601007387 */ /* 0x0001e80000100a00 */
[----:B0-----:R-:W2:Y:S01]  /*fd10*/  LDL.64 R6, [R1+0xa8] ;  /* 0x0000a80001067983 */ /* 0x001ea20000100a00 */
[----:B----4-:R-:W-:-:S15]  /*fd20*/  HMMA.16816.F32.BF16 R16, R12, R8, R16 ;  /* 0x000000080c10723c */ /* 0x010fde0000041810 */
[----:B------:R-:W-:-:S04]  /*fd30*/  NOP ;  /* 0x0000000000007918 */ /* 0x000fc80000000000 */
[----:B------:R0:W-:Y:S04]  /*fd40*/  STL.64 [R1+0x370], R16 ;  /* 0x0003701001007387 */ /* 0x0001e80000100a00 */
[----:B------:R-:W-:Y:S04]  /*fd50*/  STL.64 [R1+0x378], R18 ;  /* 0x0003781201007387 */ /* 0x000fe80000100a00 */
[----:B0-----:R-:W4:Y:S04]  /*fd60*/  LDL.LU.64 R16, [R1+0x1890] ;  /* 0x0018900001107983 */ /* 0x001f280000300a00 */
[----:B---3--:R0:W-:Y:S04]  /*fd70*/  STL.64 [R1+0x1810], R10 ;  /* 0x0018100a01007387 */ /* 0x0081e80000100a00 */
[----:B------:R-:W3:Y:S04]  /*fd80*/  LDL.LU.64 R8, [R1+0xc0] ;  /* 0x0000c00001087983 */ /* 0x000ee80000300a00 */
[----:B0-----:R-:W3:Y:S01]  /*fd90*/  LDL.LU.64 R10, [R1+0xc8] ;  /* 0x0000c800010a7983 */ /* 0x001ee20000300a00 */
[----:B----4-:R-:W-:Y:S03]  /*fda0*/  HMMA.16816.F32.BF16 R16, R12, R16, R24 ;  /* 0x000000100c10723c */ /* 0x010fe60000041818 */
[----:B------:R-:W4:Y:S04]  /*fdb0*/  LDL.LU.64 R26, [R1+0x1888] ;  /* 0x00188800011a7983 */ /* 0x000f280000300a00 */
[----:B------:R-:W4:-:S12]  /*fdc0*/  LDL.LU.64 R24, [R1+0x1880] ;  /* 0x0018800001187983 */ /* 0x000f180000300a00 */
[----:B------:R0:W-:Y:S04]  /*fdd0*/  STL.64 [R1+0x360], R16 ;  /* 0x0003601001007387 */ /* 0x0001e80000100a00 */
[----:B------:R4:W-:Y:S04]  /*fde0*/  STL.64 [R1+0x368], R18 ;  /* 0x0003681201007387 */ /* 0x0009e80000100a00 */
[----:B0-----:R-:W4:Y:S02]  /*fdf0*/  LDL.LU.64 R16, [R1+0x1878] ;  /* 0x0018780001107983 */ /* 0x001f240000300a00 */
[----:B----4-:R-:W-:Y:S02]  /*fe00*/  HMMA.16816.F32.BF16 R16, R12, R16, R24 ;  /* 0x000000100c10723c */ /* 0x010fe40000041818 */
[----:B------:R-:W4:Y:S04]  /*fe10*/  LDL.LU.64 R26, [R1+0x1870] ;  /* 0x00187000011a7983 */ /* 0x000f280000300a00 */
[----:B------:R-:W3:-:S13]  /*fe20*/  LDL.LU.64 R24, [R1+0x1868] ;  /* 0x0018680001187983 */ /* 0x000eda0000300a00 */
[----:B------:R-:W-:Y:S04]  /*fe30*/  STL.64 [R1+0x350], R16 ;  /* 0x0003501001007387 */ /* 0x000fe80000100a00 */
[----:B------:R0:W-:Y:S04]  /*fe40*/  STL.64 [R1+0x358], R18 ;  /* 0x0003581201007387 */ /* 0x0001e80000100a00 */
[----:B0-----:R-:W2:Y:S04]  /*fe50*/  LDL.LU.64 R18, [R1+0x1860] ;  /* 0x0018600001127983 */ /* 0x001ea80000300a00 */
[----:B------:R-:W2:Y:S01]  /*fe60*/  LDL.LU.64 R16, [R1+0x1858] ;  /* 0x0018580001107983 */ /* 0x000ea20000300a00 */
[----:B---3--:R-:W-:Y:S03]  /*fe70*/  HMMA.16816.F32.BF16 R12, R12, R24, R8 ;  /* 0x000000180c0c723c */ /* 0x008fe60000041808 */
[----:B----4-:R-:W-:Y:S05]  /*fe80*/  STL.64 [R1+0x17d8], R26 ;  /* 0x0017d81a01007387 */ /* 0x010fea0000100a00 */
[----:B--2---:R-:W-:Y:S11]  /*fe90*/  HMMA.16816.F32.BF16 R8, R16, R6, R20 ;  /* 0x000000061008723c */ /* 0x004ff60000041814 */
[----:B------:R0:W-:Y:S04]  /*fea0*/  STL.64 [R1+0x240], R12 ;  /* 0x0002400c01007387 */ /* 0x0001e80000100a00 */
[----:B------:R1:W-:Y:S01]  /*feb0*/  STL.64 [R1+0x248], R14 ;  /* 0x0002480e01007387 */ /* 0x0003e20000100a00 */
[----:B0-----:R-:W-:-:S02]  /*fec0*/  IMAD.MOV.U32 R13, RZ, RZ, R2 ;  /* 0x000000ffff0d7224 */ /* 0x001fc400078e0002 */
[----:B-1----:R-:W-:Y:S02]  /*fed0*/  IMAD.MOV.U32 R14, RZ, RZ, R3 ;  /* 0x000000ffff0e7224 */ /* 0x002fe400078e0003 */
[----:B------:R-:W-:Y:S01]  /*fee0*/  IMAD.MOV.U32 R15, RZ, RZ, R28 ;  /* 0x000000ffff0f7224 */ /* 0x000fe200078e001c */
[----:B------:R-:W-:Y:S04]  /*fef0*/  STL.64 [R1+0x230], R8 ;  /* 0x0002300801007387 */ /* 0x000fe80000100a00 */
[----:B------:R-:W-:Y:S04]  /*ff00*/  STL.64 [R1+0x238], R10 ;  /* 0x0002380a01007387 */ /* 0x000fe80000100a00 */
[----:B------:R-:W2:Y:S04]  /*ff10*/  LDL.LU R12, [R1+0xd0] ;  /* 0x0000d000010c7983 */ /* 0x000ea80000300800 */
[----:B------:R-:W3:Y:S04]  /*ff20*/  LDL.LU R2, [R1+0x1854] ;  /* 0x0018540001027983 */ /* 0x000ee80000300800 */
[----:B------:R-:W4:Y:S04]  /*ff30*/  LDL.LU R3, [R1+0x1850] ;  /* 0x0018500001037983 */ /* 0x000f280000300800 */
[----:B------:R-:W2:Y:S04]  /*ff40*/  LDL.LU R28, [R1+0x184c] ;  /* 0x00184c00011c7983 */ /* 0x000ea80000300800 */
[----:B------:R-:W2:Y:S04]  /*ff50*/  LDL R26, [R1+0x48] ;  /* 0x00004800011a7983 */ /* 0x000ea80000100800 */
[----:B------:R-:W2:Y:S04]  /*ff60*/  LDL R27, [R1+0x4c] ;  /* 0x00004c00011b7983 */ /* 0x000ea80000100800 */
[----:B--2---:R-:W-:Y:S04]  /*ff70*/  STL.64 [R1+0x17f0], R26 ;  /* 0x0017f01a01007387 */ /* 0x004fe80000100a00 */
[----:B------:R-:W-:Y:S04]  /*ff80*/  STL.64 [R1+0x1790], R14 ;  /* 0x0017900e01007387 */ /* 0x000fe80000100a00 */
[----:B------:R0:W-:Y:S04]  /*ff90*/  STL.64 [R1+0x1788], R12 ;  /* 0x0017880c01007387 */ /* 0x0001e80000100a00 */
[----:B0-----:R-:W2:Y:S04]  /*ffa0*/  LDL.LU R12, [R1+0x10] ;  /* 0x00001000010c7983 */ /* 0x001ea80000300800 */
[----:B------:R-:W2:Y:S04]  /*ffb0*/  LDL.LU R13, [R1+0x14] ;  /* 0x00001400010d7983 */ /* 0x000ea80000300800 */
[----:B------:R-:W2:Y:S04]  /*ffc0*/  LDL.LU R14, [R1+0x18] ;  /* 0x00001800010e7983 */ /* 0x000ea80000300800 */
[----:B------:R-:W2:Y:S04]  /*ffd0*/  LDL.LU R15, [R1+0x1c] ;  /* 0x00001c00010f7983 */ /* 0x000ea80000300800 */
[----:B------:R-:W2:Y:S01]  /*ffe0*/  LDL.64 R26, [R1+0x58] ;  /* 0x00005800011a7983 */ /* 0x000ea20000100a00 */
[----:B------:R-:W-:-:S02]  /*fff0*/  IMAD.MOV.U32 R21, RZ, RZ, R6 ;  /* 0x000000ffff157224 */ /* 0x000fc400078e0006 */
[----:B------:R-:W-:Y:S01]  /*10000*/  IMAD.MOV.U32 R20, RZ, RZ, R7 ;  /* 0x000000ffff147224 */ /* 0x000fe200078e0007 */
[----:B--2---:R-:W-:Y:S04]  /*10010*/  STL.64 [R1+0x1808], R26 ;  /* 0x0018081a01007387 */ /* 0x004fe80000100a00 */
[----:B------:R4:W-:Y:S04]  /*10020*/  STL.64 [R1+0x17a0], R14 ;  /* 0x0017a00e01007387 */ /* 0x0009e80000100a00 */
[----:B------:R0:W-:Y:S01]  /*10030*/  STL.64 [R1+0x1798], R12 ;  /* 0x0017980c01007387 */ /* 0x0001e20000100a00 */
[----:B----4-:R-:W-:-:S03]  /*10040*/  IMAD.MOV.U32 R14, RZ, RZ, R3 ;  /* 0x000000ffff0e7224 */ /* 0x010fc600078e0003 */
[----:B0-----:R-:W2:Y:S01]  /*10050*/  LDL.LU R12, [R1+0x20] ;  /* 0x00002000010c7983 */ /* 0x001ea20000300800 */
[----:B------:R-:W-:-:S03]  /*10060*/  IMAD.MOV.U32 R13, RZ, RZ, R28 ;  /* 0x000000ffff0d7224 */ /* 0x000fc600078e001c */
[----:B------:R-:W4:Y:S04]  /*10070*/  LDL.LU R28, [R1+0x1848] ;  /* 0x00184800011c7983 */ /* 0x000f280000300800 */
[----:B------:R-:W2:Y:S01]  /*10080*/  LDL.LU R3, [R1+0x1844] ;  /* 0x0018440001037983 */ /* 0x000ea20000300800 */
[----:B---3--:R-:W-:-:S03]  /*10090*/  IMAD.MOV.U32 R15, RZ, RZ, R2 ;  /* 0x000000ffff0f7224 */ /* 0x008fc600078e0002 */
[----:B------:R-:W3:Y:S04]  /*100a0*/  LDL.LU R2, [R1+0x1840] ;  /* 0x0018400001027983 */ /* 0x000ee80000300800 */
[----:B------:R-:W2:Y:S04]  /*100b0*/  LDL.64 R22, [R1+0x98] ;  /* 0x0000980001167983 */ /* 0x000ea80000100a00 */
[----:B------:R-:W2:Y:S04]  /*100c0*/  LDL.LU R4, [R1+0x120] ;  /* 0x0001200001047983 */ /* 0x000ea80000300800 */
[----:B------:R-:W2:Y:S04]  /*100d0*/  LDL.LU R5, [R1+0x124] ;  /* 0x0001240001057983 */ /* 0x000ea80000300800 */
[----:B------:R-:W2:Y:S04]  /*100e0*/  LDL.LU R6, [R1+0x128] ;  /* 0x0001280001067983 */ /* 0x000ea80000300800 */
[----:B------:R-:W2:Y:S04]  /*100f0*/  LDL.LU R7, [R1+0x12c] ;  /* 0x00012c0001077983 */ /* 0x000ea80000300800 */
[----:B--2---:R-:W-:Y:S04]  /*10100*/  STL.64 [R1+0x1830], R6 ;  /* 0x0018300601007387 */ /* 0x004fe80000100a00 */
[----:B------:R0:W-:Y:S04]  /*10110*/  STL.64 [R1+0x1828], R4 ;  /* 0x0018280401007387 */ /* 0x0001e80000100a00 */
[----:B0-----:R-:W2:Y:S04]  /*10120*/  LDL.LU R4, [R1+0x130] ;  /* 0x0001300001047983 */ /* 0x001ea80000300800 */
        /* <DEDUP_REMOVED lines=11> */
[----:B------:R0:W-:Y:S04]  /*101e0*/  STL.64 [R1+0x17b0], R14 ;  /* 0x0017b00e01007387 */ /* 0x0001e80000100a00 */
[----:B------:R1:W-:Y:S01]  /*101f0*/  STL.64 [R1+0x17a8], R12 ;  /* 0x0017a80c01007387 */ /* 0x0003e20000100a00 */
[----:B0-----:R-:W-:-:S02]  /*10200*/  IMAD.MOV.U32 R14, RZ, RZ, R21 ;  /* 0x000000ffff0e7224 */ /* 0x001fc400078e0015 */
[----:B------:R-:W-:-:S05]  /*10210*/  IMAD.MOV.U32 R15, RZ, RZ, R20 ;  /* 0x000000ffff0f7224 */ /* 0x000fca00078e0014 */
[----:B------:R3:W-:Y:S04]  /*10220*/  STL.64 [R1+0x17d0], R14 ;  /* 0x0017d00e01007387 */ /* 0x0007e80000100a00 */
[----:B-1----:R-:W2:Y:S04]  /*10230*/  LDL.LU R12, [R1+0xb0] ;  /* 0x0000b000010c7983 */ /* 0x002ea80000300800 */
[----:B------:R-:W2:Y:S01]  /*10240*/  LDL.LU R13, [R1+0xb4] ;  /* 0x0000b400010d7983 */ /* 0x000ea20000300800 */
[----:B---3--:R-:W-:Y:S02]  /*10250*/  IMAD.MOV.U32 R14, RZ, RZ, R2 ;  /* 0x000000ffff0e7224 */ /* 0x008fe400078e0002 */
[----:B------:R-:W-:Y:S01]  /*10260*/  IMAD.MOV.U32 R15, RZ, RZ, R3 ;  /* 0x000000ffff0f7224 */ /* 0x000fe200078e0003 */
[----:B------:R-:W3:Y:S04]  /*10270*/  LDL.LU R2, [R1+0x183c] ;  /* 0x00183c0001027983 */ /* 0x000ee80000300800 */
[----:B------:R-:W3:Y:S04]  /*10280*/  LDL.LU R3, [R1+0x1838] ;  /* 0x0018380001037983 */ /* 0x000ee80000300800 */
[----:B------:R-:W-:Y:S04]  /*10290*/  STL.64 [R1+0x17e8], R14 ;  /* 0x0017e80e01007387 */ /* 0x000fe80000100a00 */
[----:B--2---:R0:W-:Y:S04]  /*102a0*/  STL.64 [R1+0x17e0], R12 ;  /* 0x0017e00c01007387 */ /* 0x0041e80000100a00 */
[----:B0-----:R-:W2:Y:S04]  /*102b0*/  LDL.LU R12, [R1+0xe0] ;  /* 0x0000e000010c7983 */ /* 0x001ea80000300800 */
[----:B------:R-:W2:Y:S04]  /*102c0*/  LDL.LU R13, [R1+0xe4] ;  /* 0x0000e400010d7983 */ /* 0x000ea80000300800 */
[----:B------:R-:W2:Y:S04]  /*102d0*/  LDL.LU R14, [R1+0xe8] ;  /* 0x0000e800010e7983 */ /* 0x000ea80000300800 */
[----:B------:R-:W2:Y:S01]  /*102e0*/  LDL.LU R15, [R1+0xec] ;  /* 0x0000ec00010f7983 */ /* 0x000ea20000300800 */
[----:B------:R-:W-:Y:S03]  /*102f0*/  HMMA.16816.F32.BF16 R4, R16, R22, R4 ;  /* 0x000000161004723c */ /* 0x000fe60000041804 */
[----:B--2---:R-:W-:Y:S04]  /*10300*/  STL.64 [R1+0x1800], R14 ;  /* 0x0018000e01007387 */ /* 0x004fe80000100a00 */
[----:B------:R0:W-:Y:S04]  /*10310*/  STL.64 [R1+0x17f8], R12 ;  /* 0x0017f80c01007387 */ /* 0x0001e80000100a00 */
[----:B0-----:R-:W2:Y:S04]  /*10320*/  LDL.LU R12, [R1+0xf0] ;  /* 0x0000f000010c7983 */ /* 0x001ea80000300800 */
[----:B------:R-:W2:Y:S04]  /*10330*/  LDL.LU R13, [R1+0xf4] ;  /* 0x0000f400010d7983 */ /* 0x000ea80000300800 */
[----:B------:R-:W-:Y:S04]  /*10340*/  STL.64 [R1+0x210], R4 ;  /* 0x0002100401007387 */ /* 0x000fe80000100a00 */
[----:B------:R0:W-:Y:S01]  /*10350*/  STL.64 [R1+0x218], R6 ;  /* 0x0002180601007387 */ /* 0x0001e20000100a00 */
[----:B---3--:R-:W-:-:S02]  /*10360*/  IMAD.MOV.U32 R14, RZ, RZ, R3 ;  /* 0x000000ffff0e7224 */ /* 0x008fc400078e0003 */
[----:B------:R-:W-:Y:S02]  /*10370*/  IMAD.MOV.U32 R15, RZ, RZ, R2 ;  /* 0x000000ffff0f7224 */ /* 0x000fe400078e0002 */
[----:B------:R-:W-:Y:S02]  /*10380*/  IMAD.MOV.U32 R3, RZ, RZ, R22 ;  /* 0x000000ffff037224 */ /* 0x000fe400078e0016 */
[----:B------:R-:W-:Y:S01]  /*10390*/  IMAD.MOV.U32 R2, RZ, RZ, R23 ;  /* 0x000000ffff027224 */ /* 0x000fe200078e0017 */
[----:B0-----:R-:W3:Y:S04]  /*103a0*/  LDL.LU.64 R6, [R1+0x1830] ;  /* 0x0018300001067983 */ /* 0x001ee80000300a00 */
[----:B------:R-:W3:Y:S04]  /*103b0*/  LDL.LU.64 R4, [R1+0x1828] ;  /* 0x0018280001047983 */ /* 0x000ee80000300a00 */
[----:B------:R-:W3:Y:S02]  /*103c0*/  LDL.LU.64 R22, [R1+0x1820] ;  /* 0x0018200001167983 */ /* 0x000ee40000300a00 */
[----:B---3--:R-:W-:-:S15]  /*103d0*/  HMMA.16816.F32.BF16 R4, R16, R22, R4 ;  /* 0x000000161004723c */ /* 0x008fde0000041804 */
[----:B------:R-:W-:-:S04]  /*103e0*/  NOP ;  /* 0x0000000000007918 */ /* 0x000fc80000000000 */
[----:B------:R-:W-:Y:S04]  /*103f0*/  STL.64 [R1+0x200], R4 ;  /* 0x0002000401007387 */ /* 0x000fe80000100a00 */
[----:B------:R0:W-:Y:S04]  /*10400*/  STL.64 [R1+0x208], R6 ;  /* 0x0002080601007387 */ /* 0x0001e80000100a00 */
[----:B0-----:R-:W3:Y:S04]  /*10410*/  LDL.LU.64 R6, [R1+0x1818] ;  /* 0x0018180001067983 */ /* 0x001ee80000300a00 */
[----:B------:R0:W-:Y:S04]  /*10420*/  STL.64 [R1+0x17b8], R22 ;  /* 0x0017b81601007387 */ /* 0x0001e80000100a00 */
        /* <DEDUP_REMOVED lines=8> */
[----:B0-----:R-:W3:Y:S02]  /*104b0*/  LDL.LU.64 R10, [R1+0x1810] ;  /* 0x00181000010a7983 */ /* 0x001ee40000300a00 */
[----:B---3--:R-:W-:-:S15]  /*104c0*/  HMMA.16816.F32.BF16 R24, R16, R10, R24 ;  /* 0x0000000a1018723c */ /* 0x008fde0000041818 */
[----:B------:R-:W-:-:S04]  /*104d0*/  NOP ;  /* 0x0000000000007918 */ /* 0x000fc80000000000 */
[----:B------:R-:W-:Y:S04]  /*104e0*/  STL.64 [R1+0x1e0], R24 ;  /* 0x0001e01801007387 */ /* 0x000fe80000100a00 */
[----:B------:R0:W-:Y:S04]  /*104f0*/  STL.64 [R1+0x1e8], R26 ;  /* 0x0001e81a01007387 */ /* 0x0001e80000100a00 */
[----:B0-----:R-:W2:Y:S02]  /*10500*/  LDL.LU.64 R26, [R1+0x1808] ;  /* 0x00180800011a7983 */ /* 0x001ea40000300a00 */
[----:B--2---:R-:W-:Y:S01]  /*10510*/  HMMA.16816.F32.BF16 R12, R16, R26, R12 ;  /* 0x0000001a100c723c */ /* 0x004fe2000004180c */
[----:B------:R-:W-:-:S02]  /*10520*/  IMAD.MOV.U32 R5, RZ, RZ, R26 ;  /* 0x000000ffff057224 */ /* 0x000fc400078e001a */
[----:B------:R-:W-:-:S15]  /*10530*/  IMAD.MOV.U32 R4, RZ, RZ, R27 ;  /* 0x000000ffff047224 */ /* 0x000fde00078e001b */
[----:B------:R-:W-:Y:S01]  /*10540*/  NOP ;  /* 0x0000000000007918 */ /* 0x000fe20000000000 */
[----:B------:R-:W-:Y:S04]  /*10550*/  STL.64 [R1+0x1d0], R12 ;  /* 0x0001d00c01007387 */ /* 0x000fe80000100a00 */
[----:B------:R0:W-:Y:S04]  /*10560*/  STL.64 [R1+0x1d8], R14 ;  /* 0x0001d80e01007387 */ /* 0x0001e80000100a00 */
[----:B0-----:R-:W2:Y:S04]  /*10570*/  LDL.LU.64 R14, [R1+0x1800] ;  /* 0x00180000010e7983 */ /* 0x001ea80000300a00 */
[----:B------:R-:W2:Y:S04]  /*10580*/  LDL.LU.64 R12, [R1+0x17f8] ;  /* 0x0017f800010c7983 */ /* 0x000ea80000300a00 */
[----:B------:R-:W2:Y:S02]  /*10590*/  LDL.LU.64 R26, [R1+0x17f0] ;  /* 0x0017f000011a7983 */ /* 0x000ea40000300a00 */
[----:B--2---:R-:W-:Y:S02]  /*105a0*/  HMMA.16816.F32.BF16 R24, R16, R26, R12 ;  /* 0x0000001a1018723c */ /* 0x004fe4000004180c */
[----:B------:R-:W2:Y:S04]  /*105b0*/  LDL.LU.64 R14, [R1+0x17e8] ;  /* 0x0017e800010e7983 */ /* 0x000ea80000300a00 */
[----:B------:R-:W2:-:S13]  /*105c0*/  LDL.LU.64 R12, [R1+0x17e0] ;  /* 0x0017e000010c7983 */ /* 0x000e9a0000300a00 */
[----:B------:R-:W-:Y:S04]  /*105d0*/  STL.64 [R1+0x1c0], R24 ;  /* 0x0001c01801007387 */ /* 0x000fe80000100a00 */
[----:B------:R0:W-:Y:S04]  /*105e0*/  STL.64 [R1+0x1c8], R26 ;  /* 0x0001c81a01007387 */ /* 0x0001e80000100a00 */
[----:B0-----:R-:W2:Y:S02]  /*105f0*/  LDL.LU.64 R26, [R1+0x17d8] ;  /* 0x0017d800011a7983 */ /* 0x001ea40000300a00 */
[----:B--2---:R-:W-:Y:S02]  /*10600*/  HMMA.16816.F32.BF16 R16, R16, R26, R12 ;  /* 0x0000001a1010723c */ /* 0x004fe4000004180c */
[----:B------:R-:W2:Y:S04]  /*10610*/  LDL.LU.64 R14, [R1+0x17d0] ;  /* 0x0017d000010e7983 */ /* 0x000ea80000300a00 */
[----:B------:R-:W2:Y:S04]  /*10620*/  LDL.LU.64 R26, [R1+0x17c8] ;  /* 0x0017c800011a7983 */ /* 0x000ea80000300a00 */
[----:B------:R-:W2:Y:S09]  /*10630*/  LDL.LU.64 R24, [R1+0x17c0] ;  /* 0x0017c00001187983 */ /* 0x000eb20000300a00 */
[----:B------:R-:W-:Y:S04]  /*10640*/  STL.64 [R1+0x1b0], R16 ;  /* 0x0001b01001007387 */ /* 0x000fe80000100a00 */
[----:B------:R0:W-:Y:S02]  /*10650*/  STL.64 [R1+0x1b8], R18 ;  /* 0x0001b81201007387 */ /* 0x0001e40000100a00 */
[----:B0-----:R-:W-:-:S02]  /*10660*/  IMAD.MOV.U32 R18, RZ, RZ, R3 ;  /* 0x000000ffff127224 */ /* 0x001fc400078e0003 */
[----:B------:R-:W-:Y:S01]  /*10670*/  IMAD.MOV.U32 R19, RZ, RZ, R2 ;  /* 0x000000ffff137224 */ /* 0x000fe200078e0002 */
[----:B--2---:R-:W-:Y:S01]  /*10680*/  HMMA.16816.F32.BF16 R12, R24, R14, R20 ;  /* 0x0000000e180c723c */ /* 0x004fe20000041814 */
[----:B------:R-:W2:-:S15]  /*10690*/  LDL.LU.64 R22, [R1+0x17b8] ;  /* 0x0017b80001167983 */ /* 0x000e9e0000300a00 */
[----:B------:R-:W-:-:S03]  /*106a0*/  NOP ;  /* 0x0000000000007918 */ /* 0x000fc60000000000 */
[----:B------:R-:W-:Y:S01]  /*106b0*/  IMAD.MOV.U32 R3, RZ, RZ, R14 ;  /* 0x000000ffff037224 */ /* 0x000fe200078e000e */
[----:B------:R0:W-:Y:S01]  /*106c0*/  STL.64 [R1+0x1a0], R12 ;  /* 0x0001a00c01007387 */ /* 0x0001e20000100a00 */
[----:B------:R-:W-:-:S03]  /*106d0*/  IMAD.MOV.U32 R2, RZ, RZ, R15 ;  /* 0x000000ffff027224 */ /* 0x000fc600078e000f */
[----:B------:R-:W3:Y:S04]  /*106e0*/  LDL.LU.64 R14, [R1+0x17b0] ;  /* 0x0017b000010e7983 */ /* 0x000ee80000300a00 */
[----:B0-----:R-:W3:Y:S04]  /*106f0*/  LDL.LU.64 R12, [R1+0x17a8] ;  /* 0x0017a800010c7983 */ /* 0x001ee80000300a00 */
[----:B------:R0:W-:Y:S04]  /*10700*/  STL [R1+0x15cc], R2 ;  /* 0x0015cc0201007387 */ /* 0x0001e80000100800 */
[----:B------:R1:W-:Y:S01]  /*10710*/  STL [R1+0x15c8], R3 ;  /* 0x0015c80301007387 */ /* 0x0003e20000100800 */
[----:B---3--:R-:W-:Y:S03]  /*10720*/  HMMA.16816.F32.BF16 R16, R24, R18, R12 ;  /* 0x000000121810723c */ /* 0x008fe6000004180c */
[----:B------:R-:W2:Y:S04]  /*10730*/  LDL.LU.64 R14, [R1+0x17a0] ;  /* 0x0017a000010e7983 */ /* 0x000ea80000300a00 */
[----:B------:R-:W2:-:S12]  /*10740*/  LDL.LU.64 R12, [R1+0x1798] ;  /* 0x00179800010c7983 */ /* 0x000e980000300a00 */
[----:B------:R-:W-:Y:S04]  /*10750*/  STL.64 [R1+0x180], R16 ;  /* 0x0001801001007387 */ /* 0x000fe80000100a00 */
[----:B------:R-:W-:Y:S01]  /*10760*/  STL.64 [R1+0x188], R18 ;  /* 0x0001881201007387 */ /* 0x000fe20000100a00 */
[----:B--2---:R-:W-:Y:S03]  /*10770*/  HMMA.16816.F32.BF16 R20, R24, R22, R12 ;  /* 0x000000161814723c */ /* 0x004fe6000004180c */
[----:B------:R-:W2:Y:S04]  /*10780*/  LDL.LU.64 R14, [R1+0x1790] ;  /* 0x00179000010e7983 */ /* 0x000ea80000300a00 */
[----:B------:R-:W2:-:S12]  /*10790*/  LDL.LU.64 R12, [R1+0x1788] ;  /* 0x00178800010c7983 */ /* 0x000e980000300a00 */
[----:B0-----:R-:W-:Y:S01]  /*107a0*/  IMAD.MOV.U32 R2, RZ, RZ, R22 ;  /* 0x000000ffff027224 */ /* 0x001fe200078e0016 */
[----:B------:R0:W-:Y:S01]  /*107b0*/  STL.64 [R1+0x170], R20 ;  /* 0x0001701401007387 */ /* 0x0001e20000100a00 */
[----:B-1----:R-:W-:-:S03]  /*107c0*/  IMAD.MOV.U32 R3, RZ, RZ, R23 ;  /* 0x000000ffff037224 */ /* 0x002fc600078e0017 */
[----:B------:R-:W3:Y:S04]  /*107d0*/  LDL.LU.64 R22, [R1+0x1780] ;  /* 0x0017800001167983 */ /* 0x000ee80000300a00 */
[----:B0-----:R-:W3:Y:S04]  /*107e0*/  LDL.LU.64 R20, [R1+0x1778] ;  /* 0x0017780001147983 */ /* 0x001ee80000300a00 */
[----:B------:R-:W-:Y:S04]  /*107f0*/  STL [R1+0x162c], R3 ;  /* 0x00162c0301007387 */ /* 0x000fe80000100800 */
[----:B------:R-:W-:Y:S01]  /*10800*/  STL [R1+0x1628], R2 ;  /* 0x0016280201007387 */ /* 0x000fe20000100800 */
[----:B------:R-:W-:-:S02]  /*10810*/  IMAD.MOV.U32 R18, RZ, RZ, R5 ;  /* 0x000000ffff127224 */ /* 0x000fc400078e0005 */
[----:B------:R-:W-:Y:S01]  /*10820*/  IMAD.MOV.U32 R19, RZ, RZ, R4 ;  /* 0x000000ffff137224 */ /* 0x000fe200078e0004 */
[C---:B--2---:R-:W-:Y:S01]  /*10830*/  HMMA.16816.F32.BF16 R12, R24.reuse, R10, R12 ;  /* 0x0000000a180c723c */ /* 0x044fe2000004180c */
[----:B----4-:R-:W-:Y:S07]  /*10840*/  LDSM.16.MT88.4 R8, [R28+0x4300] ;  /* 0x004300001c08783b */ /* 0x010fee0000004200 */
[----:B---3--:R-:W-:-:S15]  /*10850*/  HMMA.16816.F32.BF16 R20, R24, R6, R20 ;  /* 0x000000061814723c */ /* 0x008fde0000041814 */
[----:B------:R-:W-:-:S04]  /*10860*/  NOP ;  /* 0x0000000000007918 */ /* 0x000fc80000000000 */
[----:B------:R0:W-:Y:S02]  /*10870*/  STL.64 [R1+0x150], R20 ;  /* 0x0001501401007387 */ /* 0x0001e40000100a00 */
[----:B0-----:R-:W-:Y:S02]  /*10880*/  IMAD.MOV.U32 R21, RZ, RZ, R6 ;  /* 0x000000ffff157224 */ /* 0x001fe400078e0006 */
[----:B------:R-:W-:Y:S02]  /*10890*/  IMAD.MOV.U32 R20, RZ, RZ, R7 ;  /* 0x000000ffff147224 */ /* 0x000fe400078e0007 */
[----:B------:R-:W0:Y:S04]  /*108a0*/  LDSM.16.MT88.4 R4, [R28+0x4200] ;  /* 0x004200001c04783b */ /* 0x000e280000004200 */
[----:B------:R-:W-:Y:S04]  /*108b0*/  STL.64 [R1+0x158], R22 ;  /* 0x0001581601007387 */ /* 0x000fe80000100a00 */
[----:B0-----:R-:W-:Y:S04]  /*108c0*/  STL.64 [R1+0x1750], R6 ;  /* 0x0017500601007387 */ /* 0x001fe80000100a00 */
[----:B------:R0:W-:Y:S04]  /*108d0*/  STL.64 [R1+0x1748], R4 ;  /* 0x0017480401007387 */ /* 0x0001e80000100a00 */
[----:B0-----:R-:W2:Y:S01]  /*108e0*/  LDL.LU R4, [R1+0x190] ;  /* 0x0001900001047983 */ /* 0x001ea20000300800 */
[----:B------:R-:W-:-:S03]  /*108f0*/  IMAD.MOV.U32 R5, RZ, RZ, R29 ;  /* 0x000000ffff057224 */ /* 0x000fc600078e001d */
[----:B------:R-:W3:Y:S04]  /*10900*/  LDL.LU R29, [R1+0x1770] ;  /* 0x00177000011d7983 */ /* 0x000ee80000300800 */
[----:B------:R-:W2:Y:S04]  /*10910*/  LDL.LU R6, [R1+0x198] ;  /* 0x0001980001067983 */ /* 0x000ea80000300800 */
[----:B------:R0:W-:Y:S04]  /*10920*/  STL.64 [R1+0x16d0], R10 ;  /* 0x0016d00a01007387 */ /* 0x0001e80000100a00 */
[----:B------:R-:W-:Y:S04]  /*10930*/  STL.64 [R1+0x140], R12 ;  /* 0x0001400c01007387 */ /* 0x000fe80000100a00 */
[----:B------:R-:W-:Y:S04]  /*10940*/  STL.64 [R1+0x148], R14 ;  /* 0x0001480e01007387 */ /* 0x000fe80000100a00 */
[----:B------:R-:W-:Y:S01]  /*10950*/  STL.64 [R1+0x16c8], R8 ;  /* 0x0016c80801007387 */ /* 0x000fe20000100a00 */
[----:B------:R-:W-:-:S03]  /*10960*/  IMAD.MOV.U32 R7, RZ, RZ, R0 ;  /* 0x000000ffff077224 */ /* 0x000fc600078e0000 */
[----:B------:R-:W1:Y:S04]  /*10970*/  LDSM.16.MT88.4 R12, [R28+0x8000] ;  /* 0x008000001c0c783b */ /* 0x000e680000004200 */
[----:B0-----:R-:W4:Y:S01]  /*10980*/  LDL.LU.64 R10, [R1+0x8] ;  /* 0x00000800010a7983 */ /* 0x001f220000300a00 */
[----:B---3--:R-:W-:-:S03]  /*10990*/  LOP3.LUT R0, R29, 0x40, RZ, 0x3c, !PT ;  /* 0x000000401d007812 */ /* 0x008fc600078e3cff */
[----:B----4-:R-:W-:Y:S04]  /*109a0*/  STL.64 [R1+0x1758], R10 ;  /* 0x0017580a01007387 */ /* 0x010fe80000100a00 */
[----:B------:R-:W0:Y:S04]  /*109b0*/  LDSM.16.M88.4 R8, [R0+UR4+0x20000] ;  /* 0x020000040008783b */ /* 0x000e280008000200 */
[----:B------:R-:W-:Y:S04]  /*109c0*/  STL [R1+0x1270], R29 ;  /* 0x0012701d01007387 */ /* 0x000fe80000100800 */
[----:B-1----:R-:W-:Y:S04]  /*109d0*/  STL [R1+0x1634], R14 ;  /* 0x0016340e01007387 */ /* 0x002fe80000100800 */
[----:B------:R-:W-:Y:S04]  /*109e0*/  STL [R1+0x1630], R15 ;  /* 0x0016300f01007387 */ /* 0x000fe80000100800 */
[----:B------:R-:W3:Y:S04]  /*109f0*/  LDL R22, [R1+0x48] ;  /* 0x0000480001167983 */ /* 0x000ee80000100800 */
[----:B0-----:R0:W-:Y:S04]  /*10a00*/  STL.64 [R1+0x30], R8 ;  /* 0x0000300801007387 */ /* 0x0011e80000100a00 */
[----:B------:R1:W-:Y:S04]  /*10a10*/  STL.64 [R1+0x38], R10 ;  /* 0x0000380a01007387 */ /* 0x0003e80000100a00 */
[----:B------:R-:W3:Y:S01]  /*10a20*/  LDL R23, [R1+0x4c] ;  /* 0x00004c0001177983 */ /* 0x000ee20000100800 */
[----:B--2---:R-:W-:Y:S03]  /*10a30*/  HMMA.16816.F32.BF16 R16, R24, R18, R4 ;  /* 0x000000121810723c */ /* 0x004fe60000041804 */
[----:B------:R-:W-:Y:S04]  /*10a40*/  LDSM.16.M88.4 R4, [R0+UR4+0x22000] ;  /* 0x022000040004783b */ /* 0x000fe80008000200 */
[----:B---3--:R-:W-:Y:S04]  /*10a50*/  STL.64 [R1+0x1760], R22 ;  /* 0x0017601601007387 */ /* 0x008fe80000100a00 */
[----:B------:R-:W-:Y:S04]  /*10a60*/  STL.64 [R1+0x1768], R20 ;  /* 0x0017681401007387 */ /* 0x000fe80000100a00 */
[----:B0-----:R-:W2:Y:S04]  /*10a70*/  LDL.LU R8, [R1+0x220] ;  /* 0x0002200001087983 */ /* 0x001ea80000300800 */
[----:B------:R-:W2:Y:S04]  /*10a80*/  LDL.LU R9, [R1+0x224] ;  /* 0x0002240001097983 */ /* 0x000ea80000300800 */
[----:B-1----:R-:W2:Y:S04]  /*10a90*/  LDL.LU R10, [R1+0x228] ;  /* 0x00022800010a7983 */ /* 0x002ea80000300800 */
[----:B------:R-:W2:Y:S04]  /*10aa0*/  LDL.LU R11, [R1+0x22c] ;  /* 0x00022c00010b7983 */ /* 0x000ea80000300800 */
[----:B------:R-:W0:Y:S04]  /*10ab0*/  LDSM.16.M88.4 R20, [R0+UR4+0x21000] ;  /* 0x021000040014783b */ /* 0x000e280008000200 */
[----:B------:R-:W-:Y:S04]  /*10ac0*/  STL.64 [R1+0x130], R16 ;  /* 0x0001301001007387 */ /* 0x000fe80000100a00 */
[----:B------:R-:W-:Y:S04]  /*10ad0*/  STL.64 [R1+0x138], R18 ;  /* 0x0001381201007387 */ /* 0x000fe80000100a00 */
[----:B------:R-:W1:Y:S04]  /*10ae0*/  LDSM.16.M88.4 R16, [R0+UR4+0x23000] ;  /* 0x023000040010783b */ /* 0x000e680008000200 */
[----:B0-----:R-:W-:Y:S04]  /*10af0*/  STL.64 [R1+0x20], R20 ;  /* 0x0000201401007387 */ /* 0x001fe80000100a00 */
[----:B------:R-:W-:Y:S04]  /*10b00*/  STL.64 [R1+0x28], R22 ;  /* 0x0000281601007387 */ /* 0x000fe80000100a00 */
[----:B-1----:R-:W-:Y:S04]  /*10b10*/  STL [R1+0x154c], R18 ;  /* 0x00154c1201007387 */ /* 0x002fe80000100800 */
[----:B------:R-:W-:Y:S04]  /*10b20*/  STL.64 [R1+0x10], R4 ;  /* 0x0000100401007387 */ /* 0x000fe80000100a00 */
[----:B------:R-:W-:Y:S04]  /*10b30*/  STL.64 [R1+0x18], R6 ;  /* 0x0000180601007387 */ /* 0x000fe80000100a00 */
[----:B------:R-:W0:Y:S04]  /*10b40*/  LDSM.16.M88.4 R4, [R0+UR4+0x24000] ;  /* 0x024000040004783b */ /* 0x000e280008000200 */
[----:B------:R-:W1:Y:S04]  /*10b50*/  LDSM.16.M88.4 R20, [R0+UR4+0x25000] ;  /* 0x025000040014783b */ /* 0x000e680008000200 */
[----:B------:R-:W-:Y:S04]  /*10b60*/  STL [R1+0x1548], R19 ;  /* 0x0015481301007387 */ /* 0x000fe80000100800 */
[----:B0-----:R0:W-:Y:S01]  /*10b70*/  STL.64 [R1+0xc0], R4 ;  /* 0x0000c00401007387 */ /* 0x0011e20000100a00 */
[----:B------:R-:W-:-:S03]  /*10b80*/  IMAD.MOV.U32 R3, RZ, RZ, R4 ;  /* 0x000000ffff037224 */ /* 0x000fc600078e0004 */
[----:B------:R3:W-:Y:S01]  /*10b90*/  STL.64 [R1+0xc8], R6 ;  /* 0x0000c80601007387 */ /* 0x0007e20000100a00 */
[----:B------:R-:W-:Y:S02]  /*10ba0*/  IMAD.MOV.U32 R2, RZ, RZ, R5 ;  /* 0x000000ffff027224 */ /* 0x000fe400078e0005 */
[----:B-1----:R-:W-:Y:S02]  /*10bb0*/  IMAD.MOV.U32 R14, RZ, RZ, R20 ;  /* 0x000000ffff0e7224 */ /* 0x002fe400078e0014 */
[----:B------:R-:W-:Y:S01]  /*10bc0*/  IMAD.MOV.U32 R15, RZ, RZ, R21 ;  /* 0x000000ffff0f7224 */ /* 0x000fe200078e0015 */
[----:B0-----:R-:W4:Y:S04]  /*10bd0*/  LDL.LU R4, [R1+0x250] ;  /* 0x0002500001047983 */ /* 0x001f280000300800 */
[----:B------:R-:W4:Y:S04]  /*10be0*/  LDL.LU R5, [R1+0x254] ;  /* 0x0002540001057983 */ /* 0x000f280000300800 */
[----:B---3--:R-:W4:Y:S04]  /*10bf0*/  LDL.LU R6, [R1+0x258] ;  /* 0x0002580001067983 */ /* 0x008f280000300800 */
[----:B------:R-:W4:Y:S04]  /*10c00*/  LDL.LU R7, [R1+0x25c] ;  /* 0x00025c0001077983 */ /* 0x000f280000300800 */
[----:B------:R-:W-:Y:S04]  /*10c10*/  STL [R1+0x1678], R3 ;  /* 0x0016780301007387 */ /* 0x000fe80000100800 */
[----:B------:R0:W-:Y:S04]  /*10c20*/  STL.64 [R1+0xb0], R20 ;  /* 0x0000b01401007387 */ /* 0x0001e80000100a00 */
[----:B------:R-:W-:Y:S04]  /*10c30*/  STL.64 [R1+0xb8], R22 ;  /* 0x0000b81601007387 */ /* 0x000fe80000100a00 */
[----:B0-----:R-:W3:Y:S04]  /*10c40*/  LDL.LU.64 R20, [R1+0x1768] ;  /* 0x0017680001147983 */ /* 0x001ee80000300a00 */
[----:B------:R3:W-:Y:S04]  /*10c50*/  STL.64 [R1+0x1640], R14 ;  /* 0x0016400e01007387 */ /* 0x0007e80000100a00 */
[----:B------:R-:W-:Y:S01]  /*10c60*/  STL.64 [R1+0x1638], R12 ;  /* 0x0016380c01007387 */ /* 0x000fe20000100a00 */
[----:B---3--:R-:W-:-:S02]  /*10c70*/  IMAD.MOV.U32 R14, RZ, RZ, R21 ;  /* 0x000000ffff0e7224 */ /* 0x008fc400078e0015 */
[----:B------:R-:W-:Y:S02]  /*10c80*/  IMAD.MOV.U32 R15, RZ, RZ, R20 ;  /* 0x000000ffff0f7224 */ /* 0x000fe400078e0014 */
[----:B------:R-:W0:Y:S04]  /*10c90*/  LDSM.16.M88.4 R20, [R0+UR4+0x26000] ;  /* 0x026000040014783b */ /* 0x000e280008000200 */
[----:B------:R1:W-:Y:S04]  /*10ca0*/  STL.64 [R1+0x1720], R14 ;  /* 0x0017200e01007387 */ /* 0x0003e80000100a00 */
[----:B-1----:R-:W3:Y:S04]  /*10cb0*/  LDL.LU.64 R14, [R1+0x88] ;  /* 0x00008800010e7983 */ /* 0x002ee80000300a00 */
[----:B---3--:R1:W-:Y:S04]  /*10cc0*/  STL.64 [R1+0x1728], R14 ;  /* 0x0017280e01007387 */ /* 0x0083e80000100a00 */
[----:B-1----:R-:W3:Y:S04]  /*10cd0*/  LDL.LU.64 R14, [R1+0x98] ;  /* 0x00009800010e7983 */ /* 0x002ee80000300a00 */
[----:B---3--:R1:W-:Y:S04]  /*10ce0*/  STL.64 [R1+0x1730], R14 ;  /* 0x0017300e01007387 */ /* 0x0083e80000100a00 */
[----:B-1----:R-:W3:Y:S04]  /*10cf0*/  LDL.LU.64 R14, [R1+0xa8] ;  /* 0x0000a800010e7983 */ /* 0x002ee80000300a00 */
[----:B0-----:R-:W-:Y:S04]  /*10d00*/  STL.64 [R1+0xe0], R20 ;  /* 0x0000e01401007387 */ /* 0x001fe80000100a00 */
[----:B------:R-:W-:Y:S04]  /*10d10*/  STL.64 [R1+0xe8], R22 ;  /* 0x0000e81601007387 */ /* 0x000fe80000100a00 */
[----:B------:R-:W0:Y:S04]  /*10d20*/  LDSM.16.M88.4 R20, [R0+UR4+0x27000] ;  /* 0x027000040014783b */ /* 0x000e280008000200 */
[----:B0-----:R-:W-:Y:S04]  /*10d30*/  STL.64 [R1+0x100], R20 ;  /* 0x0001001401007387 */ /* 0x001fe80000100a00 */
[----:B------:R0:W-:Y:S04]  /*10d40*/  STL.64 [R1+0x108], R22 ;  /* 0x0001081601007387 */ /* 0x0001e80000100a00 */
[----:B0-----:R-:W2:Y:S04]  /*10d50*/  LDL.LU.64 R22, [R1+0x1760] ;  /* 0x0017600001167983 */ /* 0x001ea80000300a00 */
[----:B------:R-:W-:Y:S01]  /*10d60*/  STL [R1+0xef0], R0 ;  /* 0x000ef00001007387 */ /* 0x000fe20000100800 */
[----:B--2---:R-:W-:Y:S03]  /*10d70*/  HMMA.16816.F32.BF16 R20, R24, R22, R8 ;  /* 0x000000161814723c */ /* 0x004fe60000041808 */
[----:B------:R-:W4:-:S15]  /*10d80*/  LDL.LU.64 R10, [R1+0x1758] ;  /* 0x00175800010a7983 */ /* 0x000f1e0000300a00 */
[----:B------:R-:W-:Y:S01]  /*10d90*/  NOP ;  /* 0x0000000000007918 */ /* 0x000fe20000000000 */
[----:B------:R-:W-:Y:S04]  /*10da0*/  STL.64 [R1+0x120], R20 ;  /* 0x0001201401007387 */ /* 0x000fe80000100a00 */
[----:B------:R-:W-:Y:S04]  /*10db0*/  STL.64 [R1+0x128], R22 ;  /* 0x0001281601007387 */ /* 0x000fe80000100a00 */
[----:B------:R-:W0:Y:S04]  /*10dc0*/  LDSM.16.MT88.4 R20, [R28+0x8100] ;  /* 0x008100001c14783b */ /* 0x000e280000004200 */
[----:B0-----:R-:W-:Y:S04]  /*10dd0*/  STL.64 [R1+0x15b0], R22 ;  /* 0x0015b01601007387 */ /* 0x001fe80000100a00 */
[----:B------:R0:W-:Y:S04]  /*10de0*/  STL.64 [R1+0x15a8], R20 ;  /* 0x0015a81401007387 */ /* 0x0001e80000100a00 */
[----:B0-----:R-:W2:Y:S04]  /*10df0*/  LDL.LU R20, [R1+0x280] ;  /* 0x0002800001147983 */ /* 0x001ea80000300800 */
[----:B------:R-:W2:Y:S04]  /*10e00*/  LDL.LU R21, [R1+0x284] ;  /* 0x0002840001157983 */ /* 0x000ea80000300800 */
[----:B------:R-:W2:Y:S04]  /*10e10*/  LDL.LU R22, [R1+0x288] ;  /* 0x0002880001167983 */ /* 0x000ea80000300800 */
[----:B------:R-:W2:Y:S01]  /*10e20*/  LDL.LU R23, [R1+0x28c] ;  /* 0x00028c0001177983 */ /* 0x000ea20000300800 */
[----:B----4-:R-:W-:Y:S03]  /*10e30*/  HMMA.16816.F32.BF16 R24, R24, R10, R4 ;  /* 0x0000000a1818723c */ /* 0x010fe60000041804 */
[----:B--2---:R-:W-:Y:S04]  /*10e40*/  STL.64 [R1+0x1740], R22 ;  /* 0x0017401601007387 */ /* 0x004fe80000100a00 */
[----:B------:R0:W-:Y:S04]  /*10e50*/  STL.64 [R1+0x1738], R20 ;  /* 0x0017381401007387 */ /* 0x0001e80000100a00 */
[----:B0-----:R-:W2:Y:S04]  /*10e60*/  LDL.LU R20, [R1+0x260] ;  /* 0x0002600001147983 */ /* 0x001ea80000300800 */
[----:B------:R-:W2:Y:S04]  /*10e70*/  LDL.LU R21, [R1+0x264] ;  /* 0x0002640001157983 */ /* 0x000ea80000300800 */
[----:B------:R-:W2:Y:S04]  /*10e80*/  LDL.LU R22, [R1+0x268] ;  /* 0x0002680001167983 */ /* 0x000ea80000300800 */
[----:B------:R-:W2:Y:S04]  /*10e90*/  LDL.LU R23, [R1+0x26c] ;  /* 0x00026c0001177983 */ /* 0x000ea80000300800 */
[----:B------:R-:W2:Y:S04]  /*10ea0*/  LDL.LU.64 R6, [R1+0x1750] ;  /* 0x0017500001067983 */ /* 0x000ea80000300a00 */
[----:B------:R-:W2:Y:S01]  /*10eb0*/  LDL.LU.64 R4, [R1+0x1748] ;  /* 0x0017480001047983 */ /* 0x000ea20000300a00 */
[----:B------:R-:W-:-:S03]  /*10ec0*/  IMAD.MOV.U32 R18, RZ, RZ, R26 ;  /* 0x000000ffff127224 */ /* 0x000fc600078e001a */
[----:B------:R-:W-:Y:S01]  /*10ed0*/  STL.64 [R1+0x110], R24 ;  /* 0x0001101801007387 */ /* 0x000fe20000100a00 */
[----:B------:R-:W-:-:S03]  /*10ee0*/  IMAD.MOV.U32 R19, RZ, RZ, R27 ;  /* 0x000000ffff137224 */ /* 0x000fc600078e001b */
[----:B------:R-:W0:Y:S04]  /*10ef0*/  LDSM.16.MT88.4 R24, [R28+0x8200] ;  /* 0x008200001c18783b */ /* 0x000e280000004200 */
[----:B------:R1:W-:Y:S04]  /*10f00*/  STL.64 [R1+0x16e0], R10 ;  /* 0x0016e00a01007387 */ /* 0x0003e80000100a00 */
[----:B------:R-:W4:Y:S04]  /*10f10*/  LDL.LU R8, [R1+0x270] ;  /* 0x0002700001087983 */ /* 0x000f280000300800 */
[----:B------:R-:W4:Y:S04]  /*10f20*/  LDL.LU R9, [R1+0x274] ;  /* 0x0002740001097983 */ /* 0x000f280000300800 */
[----:B-1----:R-:W4:Y:S04]  /*10f30*/  LDL.LU R10, [R1+0x278] ;  /* 0x00027800010a7983 */ /* 0x002f280000300800 */
[----:B------:R-:W4:Y:S04]  /*10f40*/  LDL.LU R11, [R1+0x27c] ;  /* 0x00027c00010b7983 */ /* 0x000f280000300800 */
[----:B------:R-:W-:Y:S04]  /*10f50*/  STL.64 [R1+0x1600], R18 ;  /* 0x0016001201007387 */ /* 0x000fe80000100a00 */
[----:B------:R1:W-:Y:S01]  /*10f60*/  STL.64 [R1+0x15f8], R16 ;  /* 0x0015f81001007387 */ /* 0x0003e20000100a00 */
[----:B---3--:R-:W-:-:S03]  /*10f70*/  IMAD.MOV.U32 R3, RZ, RZ, R14 ;  /* 0x000000ffff037224 */ /* 0x008fc600078e000e */
[----:B-1----:R-:W3:Y:S04]  /*10f80*/  LDL.LU R16, [R1+0x290] ;  /* 0x0002900001107983 */ /* 0x002ee80000300800 */
[----:B------:R-:W3:Y:S04]  /*10f90*/  LDL.LU R17, [R1+0x294] ;  /* 0x0002940001117983 */ /* 0x000ee80000300800 */
[----:B------:R-:W3:Y:S04]  /*10fa0*/  LDL.LU R18, [R1+0x298] ;  /* 0x0002980001127983 */ /* 0x000ee80000300800 */
[----:B------:R-:W3:Y:S01]  /*10fb0*/  LDL.LU R19, [R1+0x29c] ;  /* 0x00029c0001137983 */ /* 0x000ee20000300800 */
[----:B------:R-:W-:-:S03]  /*10fc0*/  IMAD.MOV.U32 R0, RZ, RZ, R15 ;  /* 0x000000ffff007224 */ /* 0x000fc600078e000f */
[----:B0-----:R-:W-:Y:S04]  /*10fd0*/  STL [R1+0x150c], R25 ;  /* 0x00150c1901007387 */ /* 0x001fe80000100800 */
[----:B------:R-:W-:Y:S04]  /*10fe0*/  STL [R1+0x1508], R26 ;  /* 0x0015081a01007387 */ /* 0x000fe80000100800 */
[----:B------:R-:W-:Y:S04]  /*10ff0*/  STL [R1+0x1504], R27 ;  /* 0x0015041b01007387 */ /* 0x000fe80000100800 */
[----:B------:R-:W-:Y:S01]  /*11000*/  STL [R1+0x1500], R28 ;  /* 0x0015001c01007387 */ /* 0x000fe20000100800 */
[----:B--2---:R-:W-:-:S15]  /*11010*/  HMMA.16816.F32.BF16 R20, R4, R14, R20 ;  /* 0x0000000e0414723c */ /* 0x004fde0000041814 */
[----:B------:R-:W-:-:S04]  /*11020*/  NOP ;  /* 0x0000000000007918 */ /* 0x000fc80000000000 */
[----:B------:R-:W-:Y:S04]  /*11030*/  STL.64 [R1+0xf0], R20 ;  /* 0x0000f01401007387 */ /* 0x000fe80000100a00 */
[----:B------:R0:W-:Y:S04]  /*11040*/  STL.64 [R1+0xf8], R22 ;  /* 0x0000f81601007387 */ /* 0x0001e80000100a00 */
[----:B0-----:R-:W2:Y:S04]  /*11050*/  LDL.LU.64 R22, [R1+0x1740] ;  /* 0x0017400001167983 */ /* 0x001ea80000300a00 */
[----:B------:R-:W2:Y:S04]  /*11060*/  LDL.LU.64 R20, [R1+0x1738] ;  /* 0x0017380001147983 */ /* 0x000ea80000300a00 */
[----:B------:R-:W4:Y:S02]  /*11070*/  LDL.LU.64 R14, [R1+0x1730] ;  /* 0x00173000010e7983 */ /* 0x000f240000300a00 */
[----:B----4-:R-:W-:-:S15]  /*11080*/  HMMA.16816.F32.BF16 R8, R4, R14, R8 ;  /* 0x0000000e0408723c */ /* 0x010fde0000041808 */
[----:B------:R-:W-:-:S04]  /*11090*/  NOP ;  /* 0x0000000000007918 */ /* 0x000fc80000000000 */
[----:B------:R0:W-:Y:S04]  /*110a0*/  STL.64 [R1+0xd0], R8 ;  /* 0x0000d00801007387 */ /* 0x0001e80000100a00 */
[----:B------:R-:W-:Y:S01]  /*110b0*/  STL.64 [R1+0xd8], R10 ;  /* 0x0000d80a01007387 */ /* 0x000fe20000100a00 */
[----:B0-----:R-:W-:Y:S02]  /*110c0*/  IMAD.MOV.U32 R9, RZ, RZ, R14 ;  /* 0x000000ffff097224 */ /* 0x001fe400078e000e */
[----:B------:R-:W-:Y:S02]  /*110d0*/  IMAD.MOV.U32 R8, RZ, RZ, R15 ;  /* 0x000000ffff087224 */ /* 0x000fe400078e000f */
[----:B------:R-:W2:Y:S02]  /*110e0*/  LDL.LU.64 R14, [R1+0x1728] ;  /* 0x00172800010e7983 */ /* 0x000ea40000300a00 */
[----:B--2---:R-:W-:-:S15]  /*110f0*/  HMMA.16816.F32.BF16 R20, R4, R14, R20 ;  /* 0x0000000e0414723c */ /* 0x004fde0000041814 */
[----:B------:R-:W-:-:S04]  /*11100*/  NOP ;  /* 0x0000000000007918 */ /* 0x000fc80000000000 */
[----:B------:R-:W-:Y:S04]  /*11110*/  STL.64 [R1+0x160], R20 ;  /* 0x0001601401007387 */ /* 0x000fe80000100a00 */
[----:B------:R0:W-:Y:S02]  /*11120*/  STL.64 [R1+0x168], R22 ;  /* 0x0001681601007387 */ /* 0x0001e40000100a00 */
[----:B0-----:R-:W-:Y:S02]  /*11130*/  IMAD.MOV.U32 R23, RZ, RZ, R14 ;  /* 0x000000ffff177224 */ /* 0x001fe400078e000e */
[----:B------:R-:W-:Y:S02]  /*11140*/  IMAD.MOV.U32 R22, RZ, RZ, R15 ;  /* 0x000000ffff167224 */ /* 0x000fe400078e000f */
[----:B------:R-:W2:Y:S04]  /*11150*/  LDL.LU.64 R14, [R1+0x1720] ;  /* 0x00172000010e7983 */ /* 0x000ea80000300a00 */
[----:B------:R-:W-:Y:S04]  /*11160*/  STL.64 [R1+0x1708], R22 ;  /* 0x0017081601007387 */ /* 0x000fe80000100a00 */
[----:B--2---:R0:W-:Y:S04]  /*11170*/  STL.64 [R1+0x1688], R14 ;  /* 0x0016880e01007387 */ /* 0x0041e80000100a00 */
[----:B------:R-:W2:Y:S01]  /*11180*/  LDL.LU R12, [R1+0x300] ;  /* 0x00030000010c7983 */ /* 0x000ea20000300800 */
[----:B---3--:R-:W-:Y:S03]  /*11190*/  HMMA.16816.F32.BF16 R16, R4, R14, R16 ;  /* 0x0000000e0410723c */ /* 0x008fe60000041810 */
[----:B------:R-:W2:Y:S04]  /*111a0*/  LDL.LU R13, [R1+0x304] ;  /* 0x00030400010d7983 */ /* 0x000ea80000300800 */
[----:B0-----:R-:W3:Y:S04]  /*111b0*/  LDL.LU R14, [R1+0x308] ;  /* 0x00030800010e7983 */ /* 0x001ee80000300800 */
[----:B------:R-:W3:Y:S08]  /*111c0*/  LDL.LU R15, [R1+0x30c] ;  /* 0x00030c00010f7983 */ /* 0x000ef00000300800 */
[----:B------:R-:W-:-:S02]  /*111d0*/  IMAD.MOV.U32 R25, RZ, RZ, R16 ;  /* 0x000000ffff197224 */ /* 0x000fc400078e0010 */
[----:B------:R-:W-:Y:S01]  /*111e0*/  IMAD.MOV.U32 R26, RZ, RZ, R17 ;  /* 0x000000ffff1a7224 */ /* 0x000fe200078e0011 */
[----:B------:R-:W4:Y:S01]  /*111f0*/  LDL.LU R16, [R1+0x2a0] ;  /* 0x0002a00001107983 */ /* 0x000f220000300800 */
[----:B------:R-:W-:-:S03]  /*11200*/  IMAD.MOV.U32 R27, RZ, RZ, R18 ;  /* 0x000000ffff1b7224 */ /* 0x000fc600078e0012 */
[----:B------:R-:W4:Y:S01]  /*11210*/  LDL.LU R17, [R1+0x2a4] ;  /* 0x0002a40001117983 */ /* 0x000f220000300800 */
[----:B------:R-:W-:-:S03]  /*11220*/  IMAD.MOV.U32 R28, RZ, RZ, R19 ;  /* 0x000000ffff1c7224 */ /* 0x000fc600078e0013 */
[----:B------:R-:W4:Y:S04]  /*11230*/  LDL.LU R18, [R1+0x2a8] ;  /* 0x0002a80001127983 */ /* 0x000f280000300800 */
[----:B------:R-:W4:Y:S04]  /*11240*/  LDL.LU R19, [R1+0x2ac] ;  /* 0x0002ac0001137983 */ /* 0x000f280000300800 */
[----:B---3--:R0:W-:Y:S04]  /*11250*/  STL.64 [R1+0x1698], R14 ;  /* 0x0016980e01007387 */ /* 0x0081e80000100a00 */
[----:B--2---:R-:W-:Y:S01]  /*11260*/  STL.64 [R1+0x1690], R12 ;  /* 0x0016900c01007387 */ /* 0x004fe20000100a00 */
[----:B0-----:R-:W-:-:S02]  /*11270*/  IMAD.MOV.U32 R14, RZ, RZ, R9 ;  /* 0x000000ffff0e7224 */ /* 0x001fc400078e0009 */
[----:B------:R-:W-:-:S05]  /*11280*/  IMAD.MOV.U32 R15, RZ, RZ, R8 ;  /* 0x000000ffff0f7224 */ /* 0x000fca00078e0008 */
[----:B------:R0:W-:Y:S02]  /*11290*/  STL.64 [R1+0x16b0], R14 ;  /* 0x0016b00e01007387 */ /* 0x0001e40000100a00 */
[----:B0-----:R-:W-:Y:S02]  /*112a0*/  IMAD.MOV.U32 R14, RZ, RZ, R3 ;  /* 0x000000ffff0e7224 */ /* 0x001fe400078e0003 */
[----:B------:R-:W-:-:S05]  /*112b0*/  IMAD.MOV.U32 R15, RZ, RZ, R0 ;  /* 0x000000ffff0f7224 */ /* 0x000fca00078e0000 */
[----:B------:R0:W-:Y:S04]  /*112c0*/  STL.64 [R1+0x16d8], R14 ;  /* 0x0016d80e01007387 */ /* 0x0001e80000100a00 */
[----:B------:R-:W2:Y:S04]  /*112d0*/  LDL.LU R12, [R1+0x2d0] ;  /* 0x0002d000010c7983 */ /* 0x000ea80000300800 */
[----:B------:R-:W2:Y:S04]  /*112e0*/  LDL.LU R13, [R1+0x2d4] ;  /* 0x0002d400010d7983 */ /* 0x000ea80000300800 */
[----:B0-----:R-:W3:Y:S04]  /*112f0*/  LDL.LU R14, [R1+0x2d8] ;  /* 0x0002d800010e7983 */ /* 0x001ee80000300800 */
[----:B------:R-:W3:Y:S04]  /*11300*/  LDL.LU R15, [R1+0x2dc] ;  /* 0x0002dc00010f7983 */ /* 0x000ee80000300800 */
[----:B---3--:R-:W-:Y:S04]  /*11310*/  STL.64 [R1+0x16f0], R14 ;  /* 0x0016f00e01007387 */ /* 0x008fe80000100a00 */
[----:B--2---:R0:W-:Y:S04]  /*11320*/  STL.64 [R1+0x16e8], R12 ;  /* 0x0016e80c01007387 */ /* 0x0041e80000100a00 */
[----:B0-----:R-:W2:Y:S04]  /*11330*/  LDL.LU R12, [R1+0x2f0] ;  /* 0x0002f000010c7983 */ /* 0x001ea80000300800 */
[----:B------:R-:W2:Y:S04]  /*11340*/  LDL.LU R13, [R1+0x2f4] ;  /* 0x0002f400010d7983 */ /* 0x000ea80000300800 */
[----:B------:R-:W3:Y:S04]  /*11350*/  LDL.LU R14, [R1+0x2f8] ;  /* 0x0002f800010e7983 */ /* 0x000ee80000300800 */
[----:B------:R-:W3:Y:S04]  /*11360*/  LDL.LU R15, [R1+0x2fc] ;  /* 0x0002fc00010f7983 */ /* 0x000ee80000300800 */
[----:B------:R-:W2:Y:S04]  /*11370*/  LDL.LU R20, [R1+0x2e0] ;  /* 0x0002e00001147983 */ /* 0x000ea80000300800 */
[----:B------:R-:W2:Y:S04]  /*11380*/  LDL.LU R21, [R1+0x2e4] ;  /* 0x0002e40001157983 */ /* 0x000ea80000300800 */
[----:B------:R-:W2:Y:S04]  /*11390*/  LDL.LU R22, [R1+0x2e8] ;  /* 0x0002e80001167983 */ /* 0x000ea80000300800 */
[----:B------:R-:W2:Y:S04]  /*113a0*/  LDL.LU R23, [R1+0x2ec] ;  /* 0x0002ec0001177983 */ /* 0x000ea80000300800 */
[----:B--2---:R-:W-:Y:S04]  /*113b0*/  STL.64 [R1+0x1718], R22 ;  /* 0x0017181601007387 */ /* 0x004fe80000100a00 */
[----:B------:R-:W-:Y:S04]  /*113c0*/  STL.64 [R1+0x1710], R20 ;  /* 0x0017101401007387 */ /* 0x000fe80000100a00 */
[----:B---3--:R0:W-:Y:S04]  /*113d0*/  STL.64 [R1+0x1700], R14 ;  /* 0x0017000e01007387 */ /* 0x0081e80000100a00 */
[----:B------:R-:W-:Y:S04]  /*113e0*/  STL.64 [R1+0x16f8], R12 ;  /* 0x0016f80c01007387 */ /* 0x000fe80000100a00 */
[----:B0-----:R-:W2:Y:S04]  /*113f0*/  LDL.LU.64 R14, [R1+0x58] ;  /* 0x00005800010e7983 */ /* 0x001ea80000300a00 */
[----:B------:R-:W3:Y:S04]  /*11400*/  LDL.LU.64 R10, [R1+0x48] ;  /* 0x00004800010a7983 */ /* 0x000ee80000300a00 */
[----:B------:R0:W-:Y:S04]  /*11410*/  STL.64 [R1+0x1518], R26 ;  /* 0x0015181a01007387 */ /* 0x0001e80000100a00 */
[----:B------:R-:W-:Y:S04]  /*11420*/  STL.64 [R1+0x1510], R24 ;  /* 0x0015101801007387 */ /* 0x000fe80000100a00 */
[----:B0-----:R-:W4:Y:S02]  /*11430*/  LDL.LU.64 R26, [R1+0x68] ;  /* 0x00006800011a7983 */ /* 0x001f240000300a00 */
[----:B----4-:R-:W-:Y:S01]  /*11440*/  HMMA.16816.F32.BF16 R20, R4, R26, R16 ;  /* 0x0000001a0414723c */ /* 0x010fe20000041810 */
[----:B------:R-:W-:-:S02]  /*11450*/  IMAD.MOV.U32 R17, RZ, RZ, R26 ;  /* 0x000000ffff117224 */ /* 0x000fc400078e001a */
[----:B------:R-:W-:-:S15]  /*11460*/  IMAD.MOV.U32 R16, RZ, RZ, R27 ;  /* 0x000000ffff107224 */ /* 0x000fde00078e001b */
[----:B------:R-:W-:Y:S01]  /*11470*/  NOP ;  /* 0x0000000000007918 */ /* 0x000fe20000000000 */
[----:B------:R-:W-:Y:S01]  /*11480*/  IMAD.MOV.U32 R26, RZ, RZ, R22 ;  /* 0x000000ffff1a7224 */ /* 0x000fe200078e0016 */
[----:B------:R0:W-:Y:S01]  /*11490*/  STL [R1+0x220], R20 ;  /* 0x0002201401007387 */ /* 0x0001e20000100800 */
[----:B------:R-:W-:Y:S02]  /*114a0*/  IMAD.MOV.U32 R0, RZ, RZ, R23 ;  /* 0x000000ffff007224 */ /* 0x000fe400078e0017 */
[----:B------:R-:W-:Y:S01]  /*114b0*/  IMAD.MOV.U32 R27, RZ, RZ, R21 ;  /* 0x000000ffff1b7224 */ /* 0x000fe200078e0015 */
[----:B------:R-:W2:Y:S04]  /*114c0*/  LDL.LU.64 R22, [R1+0x1718] ;  /* 0x0017180001167983 */ /* 0x000ea80000300a00 */
[----:B0-----:R-:W2:Y:S04]  /*114d0*/  LDL.LU.64 R20, [R1+0x1710] ;  /* 0x0017100001147983 */ /* 0x001ea80000300a00 */
[----:B------:R-:W4:Y:S04]  /*114e0*/  LDL.64 R24, [R1+0x100] ;  /* 0x0001000001187983 */ /* 0x000f280000100a00 */
[----:B------:R-:W-:Y:S04]  /*114f0*/  STL.64 [R1+0x15c0], R26 ;  /* 0x0015c01a01007387 */ /* 0x000fe80000100a00 */
[----:B----4-:R0:W-:Y:S04]  /*11500*/  STL.64 [R1+0x15b8], R24 ;  /* 0x0015b81801007387 */ /* 0x0101e80000100a00 */
[----:B0-----:R-:W4:Y:S04]  /*11510*/  LDL.LU R24, [R1+0x380] ;  /* 0x0003800001187983 */ /* 0x001f280000300800 */
[----:B------:R-:W4:Y:S04]  /*11520*/  LDL.LU R25, [R1+0x384] ;  /* 0x0003840001197983 */ /* 0x000f280000300800 */
[----:B------:R-:W3:Y:S04]  /*11530*/  LDL.LU R26, [R1+0x388] ;  /* 0x00038800011a7983 */ /* 0x000ee80000300800 */
[----:B------:R-:W3:Y:S01]  /*11540*/  LDL.LU R27, [R1+0x38c] ;  /* 0x00038c00011b7983 */ /* 0x000ee20000300800 */
[----:B--2---:R-:W-:Y:S03]  /*11550*/  HMMA.16816.F32.BF16 R20, R4, R14, R20 ;  /* 0x0000000e0414723c */ /* 0x004fe60000041814 */
[----:B---3--:R-:W-:Y:S04]  /*11560*/  STL.64 [R1+0x16a8], R26 ;  /* 0x0016a81a01007387 */ /* 0x008fe80000100a00 */
[----:B----4-:R0:W-:Y:S04]  /*11570*/  STL.64 [R1+0x16a0], R24 ;  /* 0x0016a01801007387 */ /* 0x0101e80000100a00 */
[----:B0-----:R-:W2:Y:S04]  /*11580*/  LDL.LU R24, [R1+0x2b0] ;  /* 0x0002b00001187983 */ /* 0x001ea80000300800 */
[----:B------:R-:W2:Y:S04]  /*11590*/  LDL.LU R25, [R1+0x2b4] ;  /* 0x0002b40001197983 */ /* 0x000ea80000300800 */
[----:B------:R-:W3:Y:S04]  /*115a0*/  LDL.LU R26, [R1+0x2b8] ;  /* 0x0002b800011a7983 */ /* 0x000ee80000300800 */
[----:B------:R-:W3:Y:S04]  /*115b0*/  LDL.LU R27, [R1+0x2bc] ;  /* 0x0002bc00011b7983 */ /* 0x000ee80000300800 */
[----:B---3--:R-:W-:Y:S04]  /*115c0*/  STL.64 [R1+0x16c0], R26 ;  /* 0x0016c01a01007387 */ /* 0x008fe80000100a00 */
[----:B--2---:R0:W-:Y:S04]  /*115d0*/  STL.64 [R1+0x16b8], R24 ;  /* 0x0016b81801007387 */ /* 0x0041e80000100a00 */
[----:B0-----:R-:W2:Y:S04]  /*115e0*/  LDL.LU R24, [R1+0x2c0] ;  /* 0x0002c00001187983 */ /* 0x001ea80000300800 */
[----:B------:R-:W2:Y:S04]  /*115f0*/  LDL.LU R25, [R1+0x2c4] ;  /* 0x0002c40001197983 */ /* 0x000ea80000300800 */
[----:B------:R-:W2:Y:S04]  /*11600*/  LDL.LU R26, [R1+0x2c8] ;  /* 0x0002c800011a7983 */ /* 0x000ea80000300800 */
[----:B------:R-:W2:Y:S04]  /*11610*/  LDL.LU R27, [R1+0x2cc] ;  /* 0x0002cc00011b7983 */ /* 0x000ea80000300800 */
[----:B------:R0:W-:Y:S04]  /*11620*/  STL.64 [R1+0x260], R20 ;  /* 0x0002601401007387 */ /* 0x0001e80000100a00 */
[----:B------:R1:W-:Y:S01]  /*11630*/  STL.64 [R1+0x268], R22 ;  /* 0x0002681601007387 */ /* 0x0003e20000100a00 */
[----:B0-----:R-:W-:-:S03]  /*11640*/  IMAD.MOV.U32 R21, RZ, RZ, R14 ;  /* 0x000000ffff157224 */ /* 0x001fc600078e000e */
[----:B-1----:R-:W3:Y:S01]  /*11650*/  LDL.LU.64 R22, [R1+0x1708] ;  /* 0x0017080001167983 */ /* 0x002ee20000300a00 */
[----:B------:R-:W-:-:S03]  /*11660*/  IMAD.MOV.U32 R20, RZ, RZ, R15 ;  /* 0x000000ffff147224 */ /* 0x000fc600078e000f */
[----:B------:R-:W4:Y:S04]  /*11670*/  LDL.LU.64 R14, [R1+0x1700] ;  /* 0x00170000010e7983 */ /* 0x000f280000300a00 */
[----:B------:R-:W4:Y:S01]  /*11680*/  LDL.LU.64 R12, [R1+0x16f8] ;  /* 0x0016f800010c7983 */ /* 0x000f220000300a00 */
[----:B------:R-:W-:Y:S02]  /*11690*/  IMAD.MOV.U32 R19, RZ, RZ, R10 ;  /* 0x000000ffff137224 */ /* 0x000fe400078e000a */
[----:B------:R-:W-:Y:S01]  /*116a0*/  IMAD.MOV.U32 R18, RZ, RZ, R11 ;  /* 0x000000ffff127224 */ /* 0x000fe200078e000b */
[----:B----4-:R-:W-:-:S15]  /*116b0*/  HMMA.16816.F32.BF16 R12, R4, R10, R12 ;  /* 0x0000000a040c723c */ /* 0x010fde000004180c */
[----:B------:R-:W-:-:S04]  /*116c0*/  NOP ;  /* 0x0000000000007918 */ /* 0x000fc80000000000 */
[----:B------:R-:W-:Y:S04]  /*116d0*/  STL.64 [R1+0x340], R12 ;  /* 0x0003400c01007387 */ /* 0x000fe80000100a00 */
[----:B------:R0:W-:Y:S04]  /*116e0*/  STL.64 [R1+0x348], R14 ;  /* 0x0003480e01007387 */ /* 0x0001e80000100a00 */
[----:B0-----:R-:W4:Y:S04]  /*116f0*/  LDL.LU.64 R14, [R1+0x16f0] ;  /* 0x0016f000010e7983 */ /* 0x001f280000300a00 */
[----:B------:R-:W4:Y:S04]  /*11700*/  LDL.LU.64 R12, [R1+0x16e8] ;  /* 0x0016e800010c7983 */ /* 0x000f280000300a00 */
[----:B------:R-:W4:Y:S02]  /*11710*/  LDL.LU.64 R10, [R1+0x16e0] ;  /* 0x0016e000010a7983 */ /* 0x000f240000300a00 */
[----:B----4-:R-:W-:Y:S02]  /*11720*/  HMMA.16816.F32.BF16 R4, R4, R10, R12 ;  /* 0x0000000a0404723c */ /* 0x010fe4000004180c */
[----:B------:R-:W2:Y:S01]  /*11730*/  LDL.LU.64 R14, [R1+0x16d8] ;  /* 0x0016d800010e7983 */ /* 0x000ea20000300a00 */
[----:B------:R-:W-:-:S02]  /*11740*/  IMAD.MOV.U32 R3, RZ, RZ, R10 ;  /* 0x000000ffff037224 */ /* 0x000fc400078e000a */
[----:B------:R-:W-:-:S14]  /*11750*/  IMAD.MOV.U32 R29, RZ, RZ, R11 ;  /* 0x000000ffff1d7224 */ /* 0x000fdc00078e000b */
[----:B------:R-:W-:Y:S04]  /*11760*/  STL.64 [R1+0x330], R4 ;  /* 0x0003300401007387 */ /* 0x000fe80000100a00 */
[----:B------:R-:W-:Y:S04]  /*11770*/  STL.64 [R1+0x338], R6 ;  /* 0x0003380601007387 */ /* 0x000fe80000100a00 */
        /* <DEDUP_REMOVED lines=10> */
[----:B------:R-:W2:-:S13]  /*11820*/  LDL.LU.64 R24, [R1+0x16a0] ;  /* 0x0016a00001187983 */ /* 0x000e9a0000300a00 */
[----:B------:R-:W-:Y:S04]  /*11830*/  STL.64 [R1+0x310], R12 ;  /* 0x0003100c01007387 */ /* 0x000fe80000100a00 */
[----:B------:R0:W-:Y:S04]  /*11840*/  STL.64 [R1+0x318], R14 ;  /* 0x0003180e01007387 */ /* 0x0001e80000100a00 */
[----:B0-----:R-:W4:Y:S04]  /*11850*/  LDL.LU.64 R14, [R1+0x1698] ;  /* 0x00169800010e7983 */ /* 0x001f280000300a00 */
[----:B------:R-:W4:Y:S01]  /*11860*/  LDL.LU.64 R12, [R1+0x1690] ;  /* 0x00169000010c7983 */ /* 0x000f220000300a00 */
[----:B---3--:R-:W-:-:S02]  /*11870*/  IMAD.MOV.U32 R6, RZ, RZ, R23 ;  /* 0x000000ffff067224 */ /* 0x008fc400078e0017 */
[----:B------:R-:W-:-:S07]  /*11880*/  IMAD.MOV.U32 R7, RZ, RZ, R22 ;  /* 0x000000ffff077224 */ /* 0x000fce00078e0016 */
[----:B----4-:R-:W-:Y:S01]  /*11890*/  HMMA.16816.F32.BF16 R4, R8, R6, R12 ;  /* 0x000000060804723c */ /* 0x010fe2000004180c */
[----:B------:R-:W2:-:S15]  /*118a0*/  LDL.LU.64 R14, [R1+0x1688] ;  /* 0x00168800010e7983 */ /* 0x000e9e0000300a00 */
[----:B------:R-:W-:-:S03]  /*118b0*/  NOP ;  /* 0x0000000000007918 */ /* 0x000fc60000000000 */
[----:B------:R-:W-:Y:S04]  /*118c0*/  STL.64 [R1+0x300], R4 ;  /* 0x0003000401007387 */ /* 0x000fe80000100a00 */
[----:B------:R2:W-:Y:S04]  /*118d0*/  STL.64 [R1+0x308], R6 ;  /* 0x0003080601007387 */ /* 0x0005e80000100a00 */
[----:B------:R-:W3:Y:S01]  /*118e0*/  LDL.LU R12, [R1+0x240] ;  /* 0x00024000010c7983 */ /* 0x000ee20000300800 */
[----:B--2---:R-:W-:-:S15]  /*118f0*/  HMMA.16816.F32.BF16 R4, R8, R14, R24 ;  /* 0x0000000e0804723c */ /* 0x004fde0000041818 */
[----:B------:R-:W-:-:S04]  /*11900*/  NOP ;  /* 0x0000000000007918 */ /* 0x000fc80000000000 */
[----:B------:R-:W-:Y:S04]  /*11910*/  STL.64 [R1+0x2f0], R4 ;  /* 0x0002f00401007387 */ /* 0x000fe80000100a00 */
[----:B------:R0:W-:Y:S04]  /*11920*/  STL.64 [R1+0x2f8], R6 ;  /* 0x0002f80601007387 */ /* 0x0001e80000100a00 */
[----:B------:R-:W3:Y:S04]  /*11930*/  LDL.LU R13, [R1+0x244] ;  /* 0x00024400010d7983 */ /* 0x000ee80000300800 */
[----:B------:R-:W2:Y:S04]  /*11940*/  LDL.LU R14, [R1+0x248] ;  /* 0x00024800010e7983 */ /* 0x000ea80000300800 */
[----:B------:R-:W2:Y:S01]  /*11950*/  LDL.LU R15, [R1+0x24c] ;  /* 0x00024c00010f7983 */ /* 0x000ea20000300800 */
[----:B0-----:R-:W-:-:S02]  /*11960*/  IMAD.MOV.U32 R7, RZ, RZ, R16 ;  /* 0x000000ffff077224 */ /* 0x001fc400078e0010 */
[----:B------:R-:W-:Y:S01]  /*11970*/  IMAD.MOV.U32 R6, RZ, RZ, R17 ;  /* 0x000000ffff067224 */ /* 0x000fe200078e0011 */
[----:B--2---:R0:W-:Y:S04]  /*11980*/  STL.64 [R1+0x1650], R14 ;  /* 0x0016500e01007387 */ /* 0x0041e80000100a00 */
[----:B---3--:R-:W-:Y:S01]  /*11990*/  STL.64 [R1+0x1648], R12 ;  /* 0x0016480c01007387 */ /* 0x008fe20000100a00 */
[----:B0-----:R-:W-:Y:S02]  /*119a0*/  IMAD.MOV.U32 R14, RZ, RZ, R19 ;  /* 0x000000ffff0e7224 */ /* 0x001fe400078e0013 */
[----:B------:R-:W-:-:S05]  /*119b0*/  IMAD.MOV.U32 R15, RZ, RZ, R18 ;  /* 0x000000ffff0f7224 */ /* 0x000fca00078e0012 */
[----:B------:R0:W-:Y:S04]  /*119c0*/  STL.64 [R1+0x1660], R14 ;  /* 0x0016600e01007387 */ /* 0x0001e80000100a00 */
[----:B------:R-:W2:Y:S04]  /*119d0*/  LDL.LU R16, [R1+0x200] ;  /* 0x0002000001107983 */ /* 0x000ea80000300800 */
[----:B------:R-:W2:Y:S04]  /*119e0*/  LDL.LU R17, [R1+0x204] ;  /* 0x0002040001117983 */ /* 0x000ea80000300800 */
[----:B------:R-:W3:Y:S04]  /*119f0*/  LDL.LU R18, [R1+0x208] ;  /* 0x0002080001127983 */ /* 0x000ee80000300800 */
[----:B------:R-:W3:Y:S01]  /*11a00*/  LDL.LU R19, [R1+0x20c] ;  /* 0x00020c0001137983 */ /* 0x000ee20000300800 */
[----:B0-----:R-:W-:-:S02]  /*11a10*/  IMAD.MOV.U32 R14, RZ, RZ, R21 ;  /* 0x000000ffff0e7224 */ /* 0x001fc400078e0015 */
[----:B------:R-:W-:-:S05]  /*11a20*/  IMAD.MOV.U32 R15, RZ, RZ, R20 ;  /* 0x000000ffff0f7224 */ /* 0x000fca00078e0014 */
[----:B------:R0:W-:Y:S04]  /*11a30*/  STL.64 [R1+0x1680], R14 ;  /* 0x0016800e01007387 */ /* 0x0001e80000100a00 */
[----:B------:R-:W4:Y:S04]  /*11a40*/  LDL.LU R12, [R1+0x370] ;  /* 0x00037000010c7983 */ /* 0x000f280000300800 */
[----:B------:R-:W4:Y:S04]  /*11a50*/  LDL.LU R13, [R1+0x374] ;  /* 0x00037400010d7983 */ /* 0x000f280000300800 */
[----:B0-----:R-:W4:Y:S04]  /*11a60*/  LDL.LU R14, [R1+0x378] ;  /* 0x00037800010e7983 */ /* 0x001f280000300800 */
[----:B------:R-:W4:Y:S04]  /*11a70*/  LDL.LU R15, [R1+0x37c] ;  /* 0x00037c00010f7983 */ /* 0x000f280000300800 */
[----:B---3--:R-:W-:Y:S04]  /*11a80*/  STL.64 [R1+0x1610], R18 ;  /* 0x0016101201007387 */ /* 0x008fe80000100a00 */
[----:B--2---:R0:W-:Y:S04]  /*11a90*/  STL.64 [R1+0x1608], R16 ;  /* 0x0016081001007387 */ /* 0x0041e80000100a00 */
[----:B0-----:R-:W2:Y:S04]  /*11aa0*/  LDL.64 R16, [R1+0x20] ;  /* 0x0000200001107983 */ /* 0x001ea80000100a00 */
[----:B--2---:R0:W-:Y:S04]  /*11ab0*/  STL.64 [R1+0x1618], R16 ;  /* 0x0016181001007387 */ /* 0x0041e80000100a00 */
[----:B0-----:R-:W2:Y:S04]  /*11ac0*/  LDL.64 R16, [R1+0x30] ;  /* 0x0000300001107983 */ /* 0x001ea80000100a00 */
[----:B--2---:R0:W-:Y:S04]  /*11ad0*/  STL.64 [R1+0x1658], R16 ;  /* 0x0016581001007387 */ /* 0x0041e80000100a00 */
[----:B0-----:R-:W2:Y:S04]  /*11ae0*/  LDL.LU R16, [R1+0x350] ;  /* 0x0003500001107983 */ /* 0x001ea80000300800 */
[----:B------:R-:W2:Y:S04]  /*11af0*/  LDL.LU R17, [R1+0x354] ;  /* 0x0003540001117983 */ /* 0x000ea80000300800 */
[----:B------:R-:W3:Y:S04]  /*11b00*/  LDL.LU R18, [R1+0x358] ;  /* 0x0003580001127983 */ /* 0x000ee80000300800 */
[----:B------:R-:W3:Y:S01]  /*11b10*/  LDL.LU R19, [R1+0x35c] ;  /* 0x00035c0001137983 */ /* 0x000ee20000300800 */
[----:B----4-:R-:W-:Y:S03]  /*11b20*/  HMMA.16816.F32.BF16 R12, R8, R6, R12 ;  /* 0x00000006080c723c */ /* 0x010fe6000004180c */
[----:B---3--:R-:W-:Y:S04]  /*11b30*/  STL.64 [R1+0x1670], R18 ;  /* 0x0016701201007387 */ /* 0x008fe80000100a00 */
[----:B--2---:R0:W-:Y:S04]  /*11b40*/  STL.64 [R1+0x1668], R16 ;  /* 0x0016681001007387 */ /* 0x0041e80000100a00 */
[----:B0-----:R-:W2:Y:S04]  /*11b50*/  LDL.LU R16, [R1+0x360] ;  /* 0x0003600001107983 */ /* 0x001ea80000300800 */
[----:B------:R-:W2:Y:S04]  /*11b60*/  LDL.LU R17, [R1+0x364] ;  /* 0x0003640001117983 */ /* 0x000ea80000300800 */
[----:B------:R-:W2:Y:S04]  /*11b70*/  LDL.LU R18, [R1+0x368] ;  /* 0x0003680001127983 */ /* 0x000ea80000300800 */
[----:B------:R-:W2:Y:S04]  /*11b80*/  LDL.LU R19, [R1+0x36c] ;  /* 0x00036c0001137983 */ /* 0x000ea80000300800 */
[----:B------:R-:W3:Y:S01]  /*11b90*/  LDL.64 R24, [R1+0x10] ;  /* 0x0000100001187983 */ /* 0x000ee20000100a00 */
[----:B------:R-:W-:-:S02]  /*11ba0*/  IMAD.MOV.U32 R5, RZ, RZ, R14 ;  /* 0x000000ffff057224 */ /* 0x000fc400078e000e */
[----:B------:R-:W-:Y:S01]  /*11bb0*/  IMAD.MOV.U32 R4, RZ, RZ, R15 ;  /* 0x000000ffff047224 */ /* 0x000fe200078e000f */
[----:B---3--:R0:W-:Y:S04]  /*11bc0*/  STL.64 [R1+0x1620], R24 ;  /* 0x0016201801007387 */ /* 0x0081e80000100a00 */
[----:B0-----:R-:W3:Y:S04]  /*11bd0*/  LDL.LU R24, [R1+0x230] ;  /* 0x0002300001187983 */ /* 0x001ee80000300800 */
[----:B------:R-:W3:Y:S04]  /*11be0*/  LDL.LU R25, [R1+0x234] ;  /* 0x0002340001197983 */ /* 0x000ee80000300800 */
[----:B------:R-:W3:Y:S04]  /*11bf0*/  LDL.LU R26, [R1+0x238] ;  /* 0x00023800011a7983 */ /* 0x000ee80000300800 */
[----:B------:R-:W3:Y:S04]  /*11c00*/  LDL.LU R27, [R1+0x23c] ;  /* 0x00023c00011b7983 */ /* 0x000ee80000300800 */
[----:B------:R-:W4:Y:S04]  /*11c10*/  LDL.LU R20, [R1+0x1f0] ;  /* 0x0001f00001147983 */ /* 0x000f280000300800 */
[----:B------:R-:W4:Y:S04]  /*11c20*/  LDL.LU R21, [R1+0x1f4] ;  /* 0x0001f40001157983 */ /* 0x000f280000300800 */
[----:B------:R-:W4:Y:S04]  /*11c30*/  LDL.LU R22, [R1+0x1f8] ;  /* 0x0001f80001167983 */ /* 0x000f280000300800 */
[----:B------:R-:W4:Y:S04]  /*11c40*/  LDL.LU R23, [R1+0x1fc] ;  /* 0x0001fc0001177983 */ /* 0x000f280000300800 */
[----:B------:R-:W2:Y:S01]  /*11c50*/  LDL.LU.64 R14, [R1+0x1680] ;  /* 0x00168000010e7983 */ /* 0x000ea20000300a00 */
[----:B------:R-:W-:-:S02]  /*11c60*/  IMAD.MOV.U32 R7, RZ, RZ, R12 ;  /* 0x000000ffff077224 */ /* 0x000fc400078e000c */
[----:B------:R-:W-:Y:S01]  /*11c70*/  IMAD.MOV.U32 R6, RZ, RZ, R13 ;  /* 0x000000ffff067224 */ /* 0x000fe200078e000d */
[----:B------:R-:W-:Y:S04]  /*11c80*/  STL [R1+0x14ac], R5 ;  /* 0x0014ac0501007387 */ /* 0x000fe80000100800 */
[----:B------:R0:W-:Y:S04]  /*11c90*/  STL [R1+0x14a8], R6 ;  /* 0x0014a80601007387 */ /* 0x0001e80000100800 */
[----:B------:R-:W-:Y:S04]  /*11ca0*/  STL [R1+0x14a4], R7 ;  /* 0x0014a40701007387 */ /* 0x000fe80000100800 */
[----:B------:R-:W-:Y:S01]  /*11cb0*/  STL [R1+0x14a0], R4 ;  /* 0x0014a00401007387 */ /* 0x000fe20000100800 */
[----:B0-----:R-:W-:-:S03]  /*11cc0*/  IMAD.MOV.U32 R6, RZ, RZ, R3 ;  /* 0x000000ffff067224 */ /* 0x001fc600078e0003 */
[----:B------:R-:W3:Y:S01]  /*11cd0*/  LDL.LU R3, [R1+0x1678] ;  /* 0x0016780001037983 */ /* 0x000ee20000300800 */
[----:B--2---:R-:W-:Y:S03]  /*11ce0*/  HMMA.16816.F32.BF16 R12, R8, R14, R16 ;  /* 0x0000000e080c723c */ /* 0x004fe60000041810 */
[----:B------:R-:W2:Y:S04]  /*11cf0*/  LDL.LU.64 R18, [R1+0x1670] ;  /* 0x0016700001127983 */ /* 0x000ea80000300a00 */
[----:B------:R-:W2:-:S12]  /*11d00*/  LDL.LU.64 R16, [R1+0x1668] ;  /* 0x0016680001107983 */ /* 0x000e980000300a00 */
[----:B------:R-:W-:Y:S04]  /*11d10*/  STL.64 [R1+0x2d0], R12 ;  /* 0x0002d00c01007387 */ /* 0x000fe80000100a00 */
[----:B------:R0:W-:Y:S04]  /*11d20*/  STL.64 [R1+0x2d8], R14 ;  /* 0x0002d80e01007387 */ /* 0x0001e80000100a00 */
[----:B0-----:R-:W2:Y:S02]  /*11d30*/  LDL.LU.64 R14, [R1+0x1660] ;  /* 0x00166000010e7983 */ /* 0x001ea40000300a00 */
[----:B--2---:R-:W-:Y:S02]  /*11d40*/  HMMA.16816.F32.BF16 R12, R8, R14, R16 ;  /* 0x0000000e080c723c */ /* 0x004fe40000041810 */
[----:B------:R-:W2:-:S15]  /*11d50*/  LDL.LU.64 R16, [R1+0x1658] ;  /* 0x0016580001107983 */ /* 0x000e9e0000300a00 */
[----:B------:R-:W-:Y:S02]  /*11d60*/  NOP ;  /* 0x0000000000007918 */ /* 0x000fe40000000000 */
[----:B------:R-:W-:Y:S04]  /*11d70*/  STL.64 [R1+0x2c0], R12 ;  /* 0x0002c00c01007387 */ /* 0x000fe80000100a00 */
[----:B------:R0:W-:Y:S04]  /*11d80*/  STL.64 [R1+0x2c8], R14 ;  /* 0x0002c80e01007387 */ /* 0x0001e80000100a00 */
[----:B0-----:R-:W2:Y:S04]  /*11d90*/  LDL.LU.64 R14, [R1+0x1650] ;  /* 0x00165000010e7983 */ /* 0x001ea80000300a00 */
[----:B------:R-:W2:Y:S01]  /*11da0*/  LDL.LU.64 R12, [R1+0x1648] ;  /* 0x00164800010c7983 */ /* 0x000ea20000300a00 */
[----:B------:R-:W-:-:S07]  /*11db0*/  IMAD.MOV.U32 R7, RZ, RZ, R29 ;  /* 0x000000ffff077224 */ /* 0x000fce00078e001d */
[----:B--2---:R-:W-:Y:S01]  /*11dc0*/  HMMA.16816.F32.BF16 R8, R8, R6, R12 ;  /* 0x000000060808723c */ /* 0x004fe2000004180c */
[----:B------:R-:W2:Y:S04]  /*11dd0*/  LDL.LU.64 R14, [R1+0x1640] ;  /* 0x00164000010e7983 */ /* 0x000ea80000300a00 */
[----:B------:R-:W3:-:S14]  /*11de0*/  LDL.LU.64 R12, [R1+0x1638] ;  /* 0x00163800010c7983 */ /* 0x000edc0000300a00 */
[----:B------:R-:W-:Y:S01]  /*11df0*/  IMAD.MOV.U32 R4, RZ, RZ, R8 ;  /* 0x000000ffff047224 */ /* 0x000fe200078e0008 */
[----:B------:R0:W-:Y:S04]  /*11e00*/  STL [R1+0x2b4], R9 ;  /* 0x0002b40901007387 */ /* 0x0001e80000100800 */
[----:B------:R-:W-:Y:S01]  /*11e10*/  STL [R1+0x2b8], R10 ;  /* 0x0002b80a01007387 */ /* 0x000fe20000100800 */
[----:B--2---:R-:W-:Y:S02]  /*11e20*/  IMAD.MOV.U32 R8, RZ, RZ, R14 ;  /* 0x000000ffff087224 */ /* 0x004fe400078e000e */
[----:B0-----:R-:W-:Y:S01]  /*11e30*/  IMAD.MOV.U32 R9, RZ, RZ, R15 ;  /* 0x000000ffff097224 */ /* 0x001fe200078e000f */
[----:B------:R-:W2:Y:S04]  /*11e40*/  LDL.LU R14, [R1+0x1634] ;  /* 0x00163400010e7983 */ /* 0x000ea80000300800 */
[----:B------:R-:W2:Y:S01]  /*11e50*/  LDL.LU R15, [R1+0x1630] ;  /* 0x00163000010f7983 */ /* 0x000ea20000300800 */
[----:B------:R-:W-:-:S03]  /*11e60*/  IMAD.MOV.U32 R29, RZ, RZ, R11 ;  /* 0x000000ffff1d7224 */ /* 0x000fc600078e000b */
[----:B------:R3:W-:Y:S01]  /*11e70*/  STL.64 [R1+0x15e0], R8 ;  /* 0x0015e00801007387 */ /* 0x0007e20000100a00 */
[----:B------:R-:W-:Y:S02]  /*11e80*/  IMAD.MOV.U32 R11, RZ, RZ, R16 ;  /* 0x000000ffff0b7224 */ /* 0x000fe400078e0010 */
[----:B---3--:R-:W-:Y:S02]  /*11e90*/  IMAD.MOV.U32 R8, RZ, RZ, R3 ;  /* 0x000000ffff087224 */ /* 0x008fe400078e0003 */
[----:B------:R-:W-:Y:S01]  /*11ea0*/  IMAD.MOV.U32 R9, RZ, RZ, R2 ;  /* 0x000000ffff097224 */ /* 0x000fe200078e0002 */
[----:B------:R-:W3:Y:S04]  /*11eb0*/  LDL.LU R3, [R1+0x162c] ;  /* 0x00162c0001037983 */ /* 0x000ee80000300800 */
[----:B------:R-:W3:Y:S04]  /*11ec0*/  LDL.LU R2, [R1+0x1628] ;  /* 0x0016280001027983 */ /* 0x000ee80000300800 */
[----:B------:R-:W-:Y:S04]  /*11ed0*/  STL [R1+0x14b4], R29 ;  /* 0x0014b41d01007387 */ /* 0x000fe80000100800 */
[----:B------:R0:W-:Y:S01]  /*11ee0*/  STL [R1+0x14b0], R4 ;  /* 0x0014b00401007387 */ /* 0x0001e20000100800 */
[----:B------:R-:W-:-:S03]  /*11ef0*/  IMAD.MOV.U32 R10, RZ, RZ, R17 ;  /* 0x000000ffff0a7224 */ /* 0x000fc600078e0011 */
[----:B0-----:R-:W3:Y:S04]  /*11f00*/  LDL.LU R4, [R1+0x210] ;  /* 0x0002100001047983 */ /* 0x001ee80000300800 */
[----:B------:R-:W3:Y:S04]  /*11f10*/  LDL.LU R5, [R1+0x214] ;  /* 0x0002140001057983 */ /* 0x000ee80000300800 */
[----:B------:R-:W3:Y:S04]  /*11f20*/  LDL.LU R6, [R1+0x218] ;  /* 0x0002180001067983 */ /* 0x000ee80000300800 */
[----:B------:R-:W3:Y:S01]  /*11f30*/  LDL.LU R7, [R1+0x21c] ;  /* 0x00021c0001077983 */ /* 0x000ee20000300800 */
[----:B--2---:R-:W-:-:S15]  /*11f40*/  HMMA.16816.F32.BF16 R24, R12, R16, R24 ;  /* 0x000000100c18723c */ /* 0x004fde0000041818 */
[----:B------:R-:W-:-:S04]  /*11f50*/  NOP ;  /* 0x0000000000007918 */ /* 0x000fc80000000000 */
[----:B------:R0:W-:Y:S04]  /*11f60*/  STL.64 [R1+0x2a0], R24 ;  /* 0x0002a01801007387 */ /* 0x0001e80000100a00 */
[----:B------:R-:W-:Y:S04]  /*11f70*/  STL.64 [R1+0x2a8], R26 ;  /* 0x0002a81a01007387 */ /* 0x000fe80000100a00 */
[----:B0-----:R-:W2:Y:S04]  /*11f80*/  LDL.LU.64 R24, [R1+0x1620] ;  /* 0x0016200001187983 */ /* 0x001ea80000300a00 */
[----:B------:R-:W3:Y:S02]  /*11f90*/  LDL.LU.64 R16, [R1+0x1618] ;  /* 0x0016180001107983 */ /* 0x000ee40000300a00 */
[----:B---3--:R-:W-:-:S15]  /*11fa0*/  HMMA.16816.F32.BF16 R4, R12, R16, R4 ;  /* 0x000000100c04723c */ /* 0x008fde0000041804 */
[----:B------:R-:W-:-:S04]  /*11fb0*/  NOP ;  /* 0x0000000000007918 */ /* 0x000fc80000000000 */
[----:B------:R0:W-:Y:S04]  /*11fc0*/  STL.64 [R1+0x290], R4 ;  /* 0x0002900401007387 */ /* 0x0001e80000100a00 */
[----:B------:R-:W-:Y:S04]  /*11fd0*/  STL.64 [R1+0x298], R6 ;  /* 0x0002980601007387 */ /* 0x000fe80000100a00 */
[----:B------:R-:W2:Y:S01]  /*11fe0*/  LDL.LU.64 R18, [R1+0x1610] ;  /* 0x0016100001127983 */ /* 0x000ea20000300a00 */
[----:B0-----:R-:W-:Y:S02]  /*11ff0*/  IMAD.MOV.U32 R5, RZ, RZ, R16 ;  /* 0x000000ffff057224 */ /* 0x001fe400078e0010 */
[----:B------:R-:W-:-:S02]  /*12000*/  IMAD.MOV.U32 R4, RZ, RZ, R17 ;  /* 0x000000ffff047224 */ /* 0x000fc400078e0011 */
[----:B------:R-:W2:Y:S02]  /*12010*/  LDL.LU.64 R16, [R1+0x1608] ;  /* 0x0016080001107983 */ /* 0x000ea40000300a00 */
[----:B--2---:R-:W-:-:S15]  /*12020*/  HMMA.16816.F32.BF16 R16, R12, R24, R16 ;  /* 0x000000180c10723c */ /* 0x004fde0000041810 */
[----:B------:R-:W-:-:S04]  /*12030*/  NOP ;  /* 0x0000000000007918 */ /* 0x000fc80000000000 */
[----:B------:R-:W-:Y:S04]  /*12040*/  STL.64 [R1+0x280], R16 ;  /* 0x0002801001007387 */ /* 0x000fe80000100a00 */
[----:B------:R0:W-:Y:S04]  /*12050*/  STL.64 [R1+0x288], R18 ;  /* 0x0002881201007387 */ /* 0x0001e80000100a00 */
[----:B0-----:R-:W2:Y:S04]  /*12060*/  LDL.LU.64 R18, [R1+0x1600] ;  /* 0x0016000001127983 */ /* 0x001ea80000300a00 */
[----:B------:R-:W4:Y:S01]  /*12070*/  LDL.LU.64 R16, [R1+0x15f8] ;  /* 0x0015f80001107983 */ /* 0x000f220000300a00 */
[----:B------:R-:W-:-:S02]  /*12080*/  IMAD.MOV.U32 R7, RZ, RZ, R24 ;  /* 0x000000ffff077224 */ /* 0x000fc400078e0018 */
[----:B------:R-:W-:Y:S01]  /*12090*/  IMAD.MOV.U32 R6, RZ, RZ, R25 ;  /* 0x000000ffff067224 */ /* 0x000fe200078e0019 */
[----:B----4-:R-:W-:Y:S01]  /*120a0*/  HMMA.16816.F32.BF16 R20, R12, R16, R20 ;  /* 0x000000100c14723c */ /* 0x010fe20000041814 */
[----:B--2---:R-:W-:Y:S04]  /*120b0*/  STL.64 [R1+0x1560], R18 ;  /* 0x0015601201007387 */ /* 0x004fe80000100a00 */
[----:B------:R0:W-:Y:S02]  /*120c0*/  STL.64 [R1+0x1558], R16 ;  /* 0x0015581001007387 */ /* 0x0001e40000100a00 */
[----:B0-----:R-:W-:Y:S02]  /*120d0*/  IMAD.MOV.U32 R16, RZ, RZ, R7 ;  /* 0x000000ffff107224 */ /* 0x001fe400078e0007 */
[----:B------:R-:W-:-:S10]  /*120e0*/  IMAD.MOV.U32 R17, RZ, RZ, R6 ;  /* 0x000000ffff117224 */ /* 0x000fd400078e0006 */
[----:B------:R-:W-:Y:S04]  /*120f0*/  STL.64 [R1+0x270], R20 ;  /* 0x0002701401007387 */ /* 0x000fe80000100a00 */
[----:B------:R-:W-:Y:S04]  /*12100*/  STL.64 [R1+0x278], R22 ;  /* 0x0002781601007387 */ /* 0x000fe80000100a00 */
[----:B------:R0:W-:Y:S02]  /*12110*/  STL.64 [R1+0x1578], R16 ;  /* 0x0015781001007387 */ /* 0x0001e40000100a00 */
[----:B0-----:R-:W-:-:S02]  /*12120*/  IMAD.MOV.U32 R17, RZ, RZ, R4 ;  /* 0x000000ffff117224 */ /* 0x001fc400078e0004 */
[----:B------:R-:W-:Y:S01]  /*12130*/  IMAD.MOV.U32 R16, RZ, RZ, R5 ;  /* 0x000000ffff107224 */ /* 0x000fe200078e0005 */
[----:B------:R-:W2:Y:S04]  /*12140*/  LDL.LU R4, [R1+0x1c0] ;  /* 0x0001c00001047983 */ /* 0x000ea80000300800 */
[----:B------:R-:W2:Y:S04]  /*12150*/  LDL.LU R5, [R1+0x1c4] ;  /* 0x0001c40001057983 */ /* 0x000ea80000300800 */
[----:B------:R-:W3:Y:S04]  /*12160*/  LDL.LU R6, [R1+0x1c8] ;  /* 0x0001c80001067983 */ /* 0x000ee80000300800 */
[----:B------:R-:W3:Y:S04]  /*12170*/  LDL.LU R7, [R1+0x1cc] ;  /* 0x0001cc0001077983 */ /* 0x000ee80000300800 */
[----:B---3--:R-:W-:Y:S04]  /*12180*/  STL.64 [R1+0x15d8], R6 ;  /* 0x0015d80601007387 */ /* 0x008fe80000100a00 */
[----:B--2---:R0:W-:Y:S04]  /*12190*/  STL.64 [R1+0x15d0], R4 ;  /* 0x0015d00401007387 */ /* 0x0041e80000100a00 */
        /* <DEDUP_REMOVED lines=10> */
[----:B------:R-:W3:Y:S04]  /*12240*/  LDL.64 R24, [R1+0xe0] ;  /* 0x0000e00001187983 */ /* 0x000ee80000100a00 */
[----:B------:R-:W4:Y:S04]  /*12250*/  LDL.LU R20, [R1+0x1b0] ;  /* 0x0001b00001147983 */ /* 0x000f280000300800 */
[----:B------:R-:W4:Y:S04]  /*12260*/  LDL.LU R21, [R1+0x1b4] ;  /* 0x0001b40001157983 */ /* 0x000f280000300800 */
[----:B------:R-:W4:Y:S04]  /*12270*/  LDL.LU R22, [R1+0x1b8] ;  /* 0x0001b80001167983 */ /* 0x000f280000300800 */
[----:B------:R-:W4:Y:S04]  /*12280*/  LDL.LU R23, [R1+0x1bc] ;  /* 0x0001bc0001177983 */ /* 0x000f280000300800 */
[----:B------:R0:W-:Y:S02]  /*12290*/  STL.64 [R1+0x1590], R16 ;  /* 0x0015901001007387 */ /* 0x0001e40000100a00 */
[----:B0-----:R-:W-:-:S02]  /*122a0*/  IMAD.MOV.U32 R16, RZ, RZ, R11 ;  /* 0x000000ffff107224 */ /* 0x001fc400078e000b */
[----:B------:R-:W-:Y:S02]  /*122b0*/  IMAD.MOV.U32 R17, RZ, RZ, R10 ;  /* 0x000000ffff117224 */ /* 0x000fe400078e000a */
[----:B--2---:R-:W-:Y:S01]  /*122c0*/  HMMA.16816.F32.BF16 R8, R12, R8, R4 ;  /* 0x000000080c08723c */ /* 0x004fe20000041804 */
[----:B------:R-:W2:Y:S04]  /*122d0*/  LDL.LU.64 R6, [R1+0x15f0] ;  /* 0x0015f00001067983 */ /* 0x000ea80000300a00 */
[----:B------:R-:W2:-:S14]  /*122e0*/  LDL.LU.64 R4, [R1+0x15e8] ;  /* 0x0015e80001047983 */ /* 0x000e9c0000300a00 */
[----:B------:R0:W-:Y:S04]  /*122f0*/  STL.64 [R1+0x250], R8 ;  /* 0x0002500801007387 */ /* 0x0001e80000100a00 */
[----:B------:R-:W-:Y:S04]  /*12300*/  STL.64 [R1+0x258], R10 ;  /* 0x0002580a01007387 */ /* 0x000fe80000100a00 */
[----:B0-----:R-:W2:Y:S02]  /*12310*/  LDL.LU.64 R8, [R1+0x15e0] ;  /* 0x0015e00001087983 */ /* 0x001ea40000300a00 */
[----:B--2---:R-:W-:-:S15]  /*12320*/  HMMA.16816.F32.BF16 R4, R12, R8, R4 ;  /* 0x000000080c04723c */ /* 0x004fde0000041804 */
[----:B------:R-:W-:-:S04]  /*12330*/  NOP ;  /* 0x0000000000007918 */ /* 0x000fc80000000000 */
[----:B------:R-:W-:Y:S04]  /*12340*/  STL.64 [R1+0x240], R4 ;  /* 0x0002400401007387 */ /* 0x000fe80000100a00 */
[----:B------:R0:W-:Y:S04]  /*12350*/  STL.64 [R1+0x248], R6 ;  /* 0x0002480601007387 */ /* 0x0001e80000100a00 */
[----:B0-----:R-:W3:Y:S04]  /*12360*/  LDL.LU.64 R6, [R1+0x15d8] ;  /* 0x0015d80001067983 */ /* 0x001ee80000300a00 */
[----:B------:R-:W3:Y:S04]  /*12370*/  LDL.LU.64 R4, [R1+0x15d0] ;  /* 0x0015d00001047983 */ /* 0x000ee80000300a00 */
[----:B------:R0:W-:Y:S04]  /*12380*/  STL.64 [R1+0x1550], R8 ;  /* 0x0015500801007387 */ /* 0x0001e80000100a00 */
[----:B0-----:R-:W2:Y:S04]  /*12390*/  LDL.LU R8, [R1+0x150] ;  /* 0x0001500001087983 */ /* 0x001ea80000300800 */
[----:B------:R-:W2:Y:S04]  /*123a0*/  LDL.LU R9, [R1+0x154] ;  /* 0x0001540001097983 */ /* 0x000ea80000300800 */
[----:B------:R-:W2:Y:S04]  /*123b0*/  LDL.LU R10, [R1+0x158] ;  /* 0x00015800010a7983 */ /* 0x000ea80000300800 */
[----:B------:R-:W2:Y:S04]  /*123c0*/  LDL.LU R11, [R1+0x15c] ;  /* 0x00015c00010b7983 */ /* 0x000ea80000300800 */
[----:B--2---:R-:W-:Y:S04]  /*123d0*/  STL.64 [R1+0x1570], R10 ;  /* 0x0015700a01007387 */ /* 0x004fe80000100a00 */
[----:B------:R0:W-:Y:S04]  /*123e0*/  STL.64 [R1+0x1568], R8 ;  /* 0x0015680801007387 */ /* 0x0001e80000100a00 */
[----:B0-----:R-:W2:Y:S04]  /*123f0*/  LDL.LU R8, [R1+0x170] ;  /* 0x0001700001087983 */ /* 0x001ea80000300800 */
[----:B------:R-:W2:Y:S01]  /*12400*/  LDL.LU R9, [R1+0x174] ;  /* 0x0001740001097983 */ /* 0x000ea20000300800 */
[----:B------:R-:W-:-:S02]  /*12410*/  IMAD.MOV.U32 R10, RZ, RZ, R2 ;  /* 0x000000ffff0a7224 */ /* 0x000fc400078e0002 */
[----:B------:R-:W-:Y:S01]  /*12420*/  IMAD.MOV.U32 R11, RZ, RZ, R3 ;  /* 0x000000ffff0b7224 */ /* 0x000fe200078e0003 */
[----:B------:R-:W4:Y:S04]  /*12430*/  LDL.LU R2, [R1+0x15cc] ;  /* 0x0015cc0001027983 */ /* 0x000f280000300800 */
[----:B------:R-:W4:Y:S04]  /*12440*/  LDL.LU R3, [R1+0x15c8] ;  /* 0x0015c80001037983 */ /* 0x000f280000300800 */
[----:B------:R-:W-:Y:S01]  /*12450*/  STL.64 [R1+0x1588], R10 ;  /* 0x0015880a01007387 */ /* 0x000fe20000100a00 */
[----:B---3--:R-:W-:Y:S03]  /*12460*/  HMMA.16816.F32.BF16 R4, R12, R24, R4 ;  /* 0x000000180c04723c */ /* 0x008fe60000041804 */
        /* <DEDUP_REMOVED lines=9> */
[----:B------:R0:W-:Y:S04]  /*12500*/  STL.64 [R1+0x230], R4 ;  /* 0x0002300401007387 */ /* 0x0001e80000100a00 */
[----:B------:R-:W-:Y:S04]  /*12510*/  STL.64 [R1+0x238], R6 ;  /* 0x0002380601007387 */ /* 0x000fe80000100a00 */
[----:B------:R-:W3:Y:S01]  /*12520*/  LDL.LU.64 R26, [R1+0x15c0] ;  /* 0x0015c000011a7983 */ /* 0x000ee20000300a00 */
[----:B0-----:R-:W-:-:S02]  /*12530*/  IMAD.MOV.U32 R5, RZ, RZ, R24 ;  /* 0x000000ffff057224 */ /* 0x001fc400078e0018 */
[----:B------:R-:W-:Y:S02]  /*12540*/  IMAD.MOV.U32 R4, RZ, RZ, R25 ;  /* 0x000000ffff047224 */ /* 0x000fe400078e0019 */
[----:B------:R-:W2:Y:S01]  /*12550*/  LDL.LU.64 R24, [R1+0x15b8] ;  /* 0x0015b80001187983 */ /* 0x000ea20000300a00 */
[----:B----4-:R-:W-:Y:S02]  /*12560*/  IMAD.MOV.U32 R10, RZ, RZ, R3 ;  /* 0x000000ffff0a7224 */ /* 0x010fe400078e0003 */
[----:B------:R-:W-:Y:S01]  /*12570*/  IMAD.MOV.U32 R11, RZ, RZ, R2 ;  /* 0x000000ffff0b7224 */ /* 0x000fe200078e0002 */
[----:B--2---:R-:W-:Y:S01]  /*12580*/  HMMA.16816.F32.BF16 R12, R12, R24, R20 ;  /* 0x000000180c0c723c */ /* 0x004fe20000041814 */
[----:B------:R-:W2:Y:S04]  /*12590*/  LDL.LU.64 R22, [R1+0x15b0] ;  /* 0x0015b00001167983 */ /* 0x000ea80000300a00 */
[----:B------:R-:W2:Y:S04]  /*125a0*/  LDL.LU.64 R20, [R1+0x15a8] ;  /* 0x0015a80001147983 */ /* 0x000ea80000300a00 */
[----:B------:R-:W-:Y:S10]  /*125b0*/  STL.64 [R1+0x1520], R24 ;  /* 0x0015201801007387 */ /* 0x000ff40000100a00 */
[----:B------:R0:W-:Y:S04]  /*125c0*/  STL.64 [R1+0x210], R12 ;  /* 0x0002100c01007387 */ /* 0x0001e80000100a00 */
[----:B------:R-:W-:Y:S04]  /*125d0*/  STL.64 [R1+0x218], R14 ;  /* 0x0002180e01007387 */ /* 0x000fe80000100a00 */
[----:B0-----:R-:W4:Y:S01]  /*125e0*/  LDL.LU.64 R12, [R1+0xc0] ;  /* 0x0000c000010c7983 */ /* 0x001f220000300a00 */
[----:B--2---:R-:W-:Y:S03]  /*125f0*/  HMMA.16816.F32.BF16 R16, R20, R16, R8 ;  /* 0x000000101410723c */ /* 0x004fe60000041808 */
[----:B------:R-:W2:Y:S04]  /*12600*/  LDL.LU.64 R10, [R1+0x15a0] ;  /* 0x0015a000010a7983 */ /* 0x000ea80000300a00 */
[----:B------:R-:W2:-:S12]  /*12610*/  LDL.LU.64 R8, [R1+0x1598] ;  /* 0x0015980001087983 */ /* 0x000e980000300a00 */
[----:B------:R0:W-:Y:S04]  /*12620*/  STL.64 [R1+0x1f0], R16 ;  /* 0x0001f01001007387 */ /* 0x0001e80000100a00 */
[----:B0-----:R-:W2:Y:S01]  /*12630*/  LDL.LU.64 R16, [R1+0x1590] ;  /* 0x0015900001107983 */ /* 0x001ea20000300a00 */
[----:B------:R-:W-:Y:S02]  /*12640*/  IMAD.MOV.U32 R3, RZ, RZ, R18 ;  /* 0x000000ffff037224 */ /* 0x000fe400078e0012 */
[----:B------:R-:W-:-:S05]  /*12650*/  IMAD.MOV.U32 R2, RZ, RZ, R19 ;  /* 0x000000ffff027224 */ /* 0x000fca00078e0013 */
[----:B------:R-:W-:Y:S04]  /*12660*/  STL [R1+0x138c], R2 ;  /* 0x00138c0201007387 */ /* 0x000fe80000100800 */
[----:B------:R-:W-:Y:S01]  /*12670*/  STL [R1+0x1388], R3 ;  /* 0x0013880301007387 */ /* 0x000fe20000100800 */
[----:B--2---:R-:W-:Y:S03]  /*12680*/  HMMA.16816.F32.BF16 R16, R20, R16, R8 ;  /* 0x000000101410723c */ /* 0x004fe60000041808 */
[----:B------:R-:W2:Y:S04]  /*12690*/  LDL.LU.64 R10, [R1+0x1588] ;  /* 0x00158800010a7983 */ /* 0x000ea80000300a00 */
[----:B------:R-:W2:-:S12]  /*126a0*/  LDL.LU.64 R8, [R1+0x1580] ;  /* 0x0015800001087983 */ /* 0x000e980000300a00 */
[----:B------:R0:W-:Y:S04]  /*126b0*/  STL.64 [R1+0x1e0], R16 ;  /* 0x0001e01001007387 */ /* 0x0001e80000100a00 */
[----:B------:R2:W-:Y:S04]  /*126c0*/  STL.64 [R1+0x1e8], R18 ;  /* 0x0001e81201007387 */ /* 0x0005e80000100a00 */
[----:B0-----:R-:W2:Y:S02]  /*126d0*/  LDL.LU.64 R16, [R1+0x1578] ;  /* 0x0015780001107983 */ /* 0x001ea40000300a00 */
[----:B--2---:R-:W-:Y:S02]  /*126e0*/  HMMA.16816.F32.BF16 R16, R20, R16, R8 ;  /* 0x000000101410723c */ /* 0x004fe40000041808 */
[----:B------:R-:W2:Y:S04]  /*126f0*/  LDL.LU.64 R10, [R1+0x1570] ;  /* 0x00157000010a7983 */ /* 0x000ea80000300a00 */
[----:B------:R-:W2:-:S13]  /*12700*/  LDL.LU.64 R8, [R1+0x1568] ;  /* 0x0015680001087983 */ /* 0x000e9a0000300a00 */
[----:B------:R-:W-:Y:S01]  /*12710*/  IMAD.MOV.U32 R2, RZ, RZ, R18 ;  /* 0x000000ffff027224 */ /* 0x000fe200078e0012 */
[----:B------:R0:W-:Y:S01]  /*12720*/  STL.64 [R1+0x1d0], R16 ;  /* 0x0001d01001007387 */ /* 0x0001e20000100a00 */
[----:B------:R-:W-:-:S03]  /*12730*/  IMAD.MOV.U32 R3, RZ, RZ, R19 ;  /* 0x000000ffff037224 */ /* 0x000fc600078e0013 */
[----:B------:R-:W2:Y:S04]  /*12740*/  LDL.LU.64 R18, [R1+0x1560] ;  /* 0x0015600001127983 */ /* 0x000ea80000300a00 */
[----:B0-----:R-:W2:Y:S04]  /*12750*/  LDL.LU.64 R16, [R1+0x1558] ;  /* 0x0015580001107983 */ /* 0x001ea80000300a00 */
[----:B------:R-:W-:Y:S04]  /*12760*/  STL [R1+0x13dc], R3 ;  /* 0x0013dc0301007387 */ /* 0x000fe80000100800 */
[----:B------:R-:W-:Y:S01]  /*12770*/  STL [R1+0x13d8], R2 ;  /* 0x0013d80201007387 */ /* 0x000fe20000100800 */
[----:B------:R-:W-:-:S02]  /*12780*/  IMAD.MOV.U32 R24, RZ, RZ, R5 ;  /* 0x000000ffff187224 */ /* 0x000fc400078e0005 */
[----:B------:R-:W-:Y:S01]  /*12790*/  IMAD.MOV.U32 R25, RZ, RZ, R4 ;  /* 0x000000ffff197224 */ /* 0x000fe200078e0004 */
[----:B--2---:R-:W-:Y:S01]  /*127a0*/  HMMA.16816.F32.BF16 R8, R20, R16, R8 ;  /* 0x000000101408723c */ /* 0x004fe20000041808 */
[----:B------:R-:W-:Y:S02]  /*127b0*/  IMAD.MOV.U32 R6, RZ, RZ, R18 ;  /* 0x000000ffff067224 */ /* 0x000fe400078e0012 */
[----:B------:R-:W-:-:S15]  /*127c0*/  IMAD.MOV.U32 R7, RZ, RZ, R19 ;  /* 0x000000ffff077224 */ /* 0x000fde00078e0013 */
[----:B------:R-:W-:Y:S01]  /*127d0*/  NOP ;  /* 0x0000000000007918 */ /* 0x000fe20000000000 */
[----:B------:R0:W-:Y:S04]  /*127e0*/  STL.64 [R1+0x1c0], R8 ;  /* 0x0001c00801007387 */ /* 0x0001e80000100a00 */
[----:B------:R-:W-:Y:S04]  /*127f0*/  STL.64 [R1+0x1c8], R10 ;  /* 0x0001c80a01007387 */ /* 0x000fe80000100a00 */
[----:B0-----:R-:W2:Y:S04]  /*12800*/  LDL.LU.64 R8, [R1+0x1550] ;  /* 0x0015500001087983 */ /* 0x001ea80000300a00 */
[----:B---3--:R-:W-:Y:S04]  /*12810*/  STL.64 [R1+0x1540], R26 ;  /* 0x0015401a01007387 */ /* 0x008fe80000100a00 */
[----:B------:R0:W-:Y:S04]  /*12820*/  STL.64 [R1+0x1538], R24 ;  /* 0x0015381801007387 */ /* 0x0001e80000100a00 */
[----:B0-----:R-:W2:Y:S04]  /*12830*/  LDL.LU R24, [R1+0x130] ;  /* 0x0001300001187983 */ /* 0x001ea80000300800 */
[----:B------:R-:W2:Y:S04]  /*12840*/  LDL.LU R25, [R1+0x134] ;  /* 0x0001340001197983 */ /* 0x000ea80000300800 */
[----:B------:R-:W2:Y:S04]  /*12850*/  LDL.LU R26, [R1+0x138] ;  /* 0x00013800011a7983 */ /* 0x000ea80000300800 */
[----:B------:R-:W2:Y:S04]  /*12860*/  LDL.LU R27, [R1+0x13c] ;  /* 0x00013c00011b7983 */ /* 0x000ea80000300800 */
[----:B------:R-:W3:Y:S04]  /*12870*/  LDL.LU R4, [R1+0x110] ;  /* 0x0001100001047983 */ /* 0x000ee80000300800 */
[----:B------:R-:W3:Y:S04]  /*12880*/  LDL.LU R5, [R1+0x114] ;  /* 0x0001140001057983 */ /* 0x000ee80000300800 */
[----:B------:R-:W2:Y:S04]  /*12890*/  LDL.LU R18, [R1+0x154c] ;  /* 0x00154c0001127983 */ /* 0x000ea80000300800 */
[----:B------:R-:W2:Y:S04]  /*128a0*/  LDL.LU R19, [R1+0x1548] ;  /* 0x0015480001137983 */ /* 0x000ea80000300800 */
[----:B------:R-:W-:Y:S04]  /*128b0*/  STL.64 [R1+0x1530], R6 ;  /* 0x0015300601007387 */ /* 0x000fe80000100a00 */
[----:B---3--:R0:W-:Y:S04]  /*128c0*/  STL.64 [R1+0x1528], R4 ;  /* 0x0015280401007387 */ /* 0x0081e80000100a00 */
[----:B0-----:R-:W3:Y:S04]  /*128d0*/  LDL.LU R4, [R1+0x120] ;  /* 0x0001200001047983 */ /* 0x001ee80000300800 */
[----:B------:R-:W3:Y:S04]  /*128e0*/  LDL.LU R5, [R1+0x124] ;  /* 0x0001240001057983 */ /* 0x000ee80000300800 */
[----:B------:R-:W3:Y:S04]  /*128f0*/  LDL.LU R6, [R1+0x128] ;  /* 0x0001280001067983 */ /* 0x000ee80000300800 */
[----:B------:R-:W3:Y:S04]  /*12900*/  LDL.LU R7, [R1+0x12c] ;  /* 0x00012c0001077983 */ /* 0x000ee80000300800 */
[----:B--2---:R-:W-:Y:S04]  /*12910*/  STL.64 [R1+0x14d0], R18 ;  /* 0x0014d01201007387 */ /* 0x004fe80000100a00 */
[----:B------:R0:W-:Y:S04]  /*12920*/  STL.64 [R1+0x14c8], R16 ;  /* 0x0014c81001007387 */ /* 0x0001e80000100a00 */
[----:B0-----:R-:W2:Y:S04]  /*12930*/  LDL.LU.64 R16, [R1+0x10] ;  /* 0x0000100001107983 */ /* 0x001ea80000300a00 */
[----:B--2---:R0:W-:Y:S04]  /*12940*/  STL.64 [R1+0x14e0], R16 ;  /* 0x0014e01001007387 */ /* 0x0041e80000100a00 */
[----:B0-----:R-:W4:Y:S04]  /*12950*/  LDL.LU R16, [R1+0x140] ;  /* 0x0001400001107983 */ /* 0x001f280000300800 */
[----:B------:R-:W4:Y:S04]  /*12960*/  LDL.LU R17, [R1+0x144] ;  /* 0x0001440001117983 */ /* 0x000f280000300800 */
[----:B------:R-:W4:Y:S04]  /*12970*/  LDL.LU R18, [R1+0x148] ;  /* 0x0001480001127983 */ /* 0x000f280000300800 */
[----:B------:R-:W4:Y:S02]  /*12980*/  LDL.LU R19, [R1+0x14c] ;  /* 0x00014c0001137983 */ /* 0x000f240000300800 */
[----:B----4-:R-:W-:-:S15]  /*12990*/  HMMA.16816.F32.BF16 R16, R20, R12, R16 ;  /* 0x0000000c1410723c */ /* 0x010fde0000041810 */
[----:B------:R-:W-:-:S04]  /*129a0*/  NOP ;  /* 0x0000000000007918 */ /* 0x000fc80000000000 */
[----:B------:R0:W-:Y:S04]  /*129b0*/  STL.64 [R1+0x1b0], R16 ;  /* 0x0001b01001007387 */ /* 0x0001e80000100a00 */
[----:B------:R-:W-:Y:S04]  /*129c0*/  STL.64 [R1+0x1b8], R18 ;  /* 0x0001b81201007387 */ /* 0x000fe80000100a00 */
[----:B0-----:R-:W2:Y:S04]  /*129d0*/  LDL.LU.64 R16, [R1+0x20] ;  /* 0x0000200001107983 */ /* 0x001ea80000300a00 */
[----:B--2---:R0:W-:Y:S04]  /*129e0*/  STL.64 [R1+0x14f8], R16 ;  /* 0x0014f81001007387 */ /* 0x0041e80000100a00 */
[----:B0-----:R-:W2:Y:S04]  /*129f0*/  LDL.LU.64 R16, [R1+0x30] ;  /* 0x0000300001107983 */ /* 0x001ea80000300a00 */
[----:B------:R0:W-:Y:S04]  /*12a00*/  STL.64 [R1+0x14d8], R12 ;  /* 0x0014d80c01007387 */ /* 0x0001e80000100a00 */
[----:B0-----:R-:W4:Y:S04]  /*12a10*/  LDL.LU R12, [R1+0x160] ;  /* 0x00016000010c7983 */ /* 0x001f280000300800 */
[----:B------:R-:W4:Y:S04]  /*12a20*/  LDL.LU R13, [R1+0x164] ;  /* 0x00016400010d7983 */ /* 0x000f280000300800 */
[----:B------:R-:W2:Y:S04]  /*12a30*/  LDL.LU R14, [R1+0x168] ;  /* 0x00016800010e7983 */ /* 0x000ea80000300800 */
[----:B------:R-:W2:Y:S01]  /*12a40*/  LDL.LU R15, [R1+0x16c] ;  /* 0x00016c00010f7983 */ /* 0x000ea20000300800 */
[----:B------:R-:W-:Y:S03]  /*12a50*/  HMMA.16816.F32.BF16 R8, R20, R8, R24 ;  /* 0x000000081408723c */ /* 0x000fe60000041818 */
[----:B--2---:R-:W-:Y:S04]  /*12a60*/  STL.64 [R1+0x14f0], R14 ;  /* 0x0014f00e01007387 */ /* 0x004fe80000100a00 */
[----:B----4-:R0:W-:Y:S04]  /*12a70*/  STL.64 [R1+0x14e8], R12 ;  /* 0x0014e80c01007387 */ /* 0x0101e80000100a00 */
[----:B0-----:R-:W2:Y:S04]  /*12a80*/  LDL.LU R12, [R1+0xd0] ;  /* 0x0000d000010c7983 */ /* 0x001ea80000300800 */
[----:B------:R-:W2:Y:S04]  /*12a90*/  LDL.LU R13, [R1+0xd4] ;  /* 0x0000d400010d7983 */ /* 0x000ea80000300800 */
[----:B------:R-:W2:Y:S04]  /*12aa0*/  LDL.LU R14, [R1+0xd8] ;  /* 0x0000d800010e7983 */ /* 0x000ea80000300800 */
[----:B------:R-:W2:Y:S04]  /*12ab0*/  LDL.LU R15, [R1+0xdc] ;  /* 0x0000dc00010f7983 */ /* 0x000ea80000300800 */
[----:B------:R-:W4:Y:S04]  /*12ac0*/  LDL.LU.64 R26, [R1+0x1540] ;  /* 0x00154000011a7983 */ /* 0x000f280000300a00 */
[----:B------:R-:W3:Y:S01]  /*12ad0*/  LDL.LU.64 R24, [R1+0x1538] ;  /* 0x0015380001187983 */ /* 0x000ee20000300a00 */
[----:B------:R-:W-:-:S03]  /*12ae0*/  IMAD.MOV.U32 R3, RZ, RZ, R10 ;  /* 0x000000ffff037224 */ /* 0x000fc600078e000a */
[----:B------:R0:W-:Y:S01]  /*12af0*/  STL.64 [R1+0x1a0], R8 ;  /* 0x0001a00801007387 */ /* 0x0001e20000100a00 */
[----:B------:R-:W-:-:S03]  /*12b00*/  IMAD.MOV.U32 R2, RZ, RZ, R11 ;  /* 0x000000ffff027224 */ /* 0x000fc600078e000b */
[----:B0-----:R-:W2:Y:S04]  /*12b10*/  LDL.LU R8, [R1+0x220] ;  /* 0x0002200001087983 */ /* 0x001ea80000300800 */
[----:B------:R-:W-:Y:S04]  /*12b20*/  STL [R1+0x13e4], R3 ;  /* 0x0013e40301007387 */ /* 0x000fe80000100800 */
[----:B------:R-:W-:Y:S01]  /*12b30*/  STL [R1+0x13e0], R2 ;  /* 0x0013e00201007387 */ /* 0x000fe20000100800 */
[----:B----4-:R-:W-:Y:S02]  /*12b40*/  IMAD.MOV.U32 R9, RZ, RZ, R27 ;  /* 0x000000ffff097224 */ /* 0x010fe400078e001b */
[----:B------:R-:W-:-:S02]  /*12b50*/  IMAD.MOV.U32 R10, RZ, RZ, R26 ;  /* 0x000000ffff0a7224 */ /* 0x000fc400078e001a */
[----:B---3--:R-:W-:Y:S01]  /*12b60*/  HMMA.16816.F32.BF16 R24, R20, R24, R4 ;  /* 0x000000181418723c */ /* 0x008fe20000041804 */
[----:B------:R-:W3:Y:S04]  /*12b70*/  LDL.LU.64 R6, [R1+0x1530] ;  /* 0x0015300001067983 */ /* 0x000ee80000300a00 */
[----:B------:R-:W3:-:S14]  /*12b80*/  LDL.LU.64 R4, [R1+0x1528] ;  /* 0x0015280001047983 */ /* 0x000edc0000300a00 */
[----:B------:R0:W-:Y:S04]  /*12b90*/  STL.64 [R1+0x170], R24 ;  /* 0x0001701801007387 */ /* 0x0001e80000100a00 */
[----:B------:R1:W-:Y:S04]  /*12ba0*/  STL [R1+0x178], R26 ;  /* 0x0001781a01007387 */ /* 0x0003e80000100800 */
[----:B0-----:R-:W3:Y:S01]  /*12bb0*/  LDL.LU.64 R24, [R1+0x1520] ;  /* 0x0015200001187983 */ /* 0x001ee20000300a00 */
[----:B------:R-:W-:Y:S02]  /*12bc0*/  IMAD.MOV.U32 R11, RZ, RZ, R0 ;  /* 0x000000ffff0b7224 */ /* 0x000fe400078e0000 */
[----:B------:R-:W-:-:S05]  /*12bd0*/  IMAD.MOV.U32 R0, RZ, RZ, R27 ;  /* 0x000000ffff007224 */ /* 0x000fca00078e001b */
[----:B------:R-:W-:Y:S04]  /*12be0*/  STL [R1+0x14b8], R0 ;  /* 0x0014b80001007387 */ /* 0x000fe80000100800 */
[----:B-1----:R-:W4:Y:S01]  /*12bf0*/  LDL.LU.64 R26, [R1+0x1518] ;  /* 0x00151800011a7983 */ /* 0x002f220000300a00 */
[----:B---3--:R-:W-:Y:S01]  /*12c00*/  HMMA.16816.F32.BF16 R20, R20, R24, R4 ;  /* 0x000000181414723c */ /* 0x008fe20000041804 */
[----:B------:R-:W-:Y:S02]  /*12c10*/  IMAD.MOV.U32 R4, RZ, RZ, R24 ;  /* 0x000000ffff047224 */ /* 0x000fe400078e0018 */
[----:B------:R-:W-:Y:S02]  /*12c20*/  IMAD.MOV.U32 R5, RZ, RZ, R25 ;  /* 0x000000ffff057224 */ /* 0x000fe400078e0019 */
[----:B------:R-:W3:-:S14]  /*12c30*/  LDL.LU.64 R24, [R1+0x1510] ;  /* 0x0015100001187983 */ /* 0x000edc0000300a00 */
[----:B------:R-:W-:Y:S01]  /*12c40*/  STL [R1+0x150], R20 ;  /* 0x0001501401007387 */ /* 0x000fe20000100800 */
[----:B------:R-:W-:-:S03]  /*12c50*/  IMAD.MOV.U32 R3, RZ, RZ, R21 ;  /* 0x000000ffff037224 */ /* 0x000fc600078e0015 */
[----:B------:R0:W-:Y:S01]  /*12c60*/  STL [R1+0x15c], R23 ;  /* 0x00015c1701007387 */ /* 0x0001e20000100800 */
[----:B------:R-:W-:Y:S02]  /*12c70*/  IMAD.MOV.U32 R2, RZ, RZ, R22 ;  /* 0x000000ffff027224 */ /* 0x000fe400078e0016 */
[----:B----4-:R-:W-:Y:S02]  /*12c80*/  IMAD.MOV.U32 R21, RZ, RZ, R26 ;  /* 0x000000ffff157224 */ /* 0x010fe400078e001a */
[----:B------:R-:W-:Y:S02]  /*12c90*/  IMAD.MOV.U32 R22, RZ, RZ, R27 ;  /* 0x000000ffff167224 */ /* 0x000fe400078e001b */
[----:B0-----:R-:W-:Y:S02]  /*12ca0*/  IMAD.MOV.U32 R23, RZ, RZ, R28 ;  /* 0x000000ffff177224 */ /* 0x001fe400078e001c */
[----:B---3--:R-:W-:Y:S02]  /*12cb0*/  IMAD.MOV.U32 R20, RZ, RZ, R25 ;  /* 0x000000ffff147224 */ /* 0x008fe400078e0019 */
[----:B------:R-:W3:Y:S04]  /*12cc0*/  LDL.LU R25, [R1+0x150c] ;  /* 0x00150c0001197983 */ /* 0x000ee80000300800 */
[----:B------:R-:W3:Y:S04]  /*12cd0*/  LDL.LU R26, [R1+0x1508] ;  /* 0x00150800011a7983 */ /* 0x000ee80000300800 */
[----:B------:R-:W3:Y:S04]  /*12ce0*/  LDL.LU R27, [R1+0x1504] ;  /* 0x00150400011b7983 */ /* 0x000ee80000300800 */
[----:B------:R-:W4:Y:S04]  /*12cf0*/  LDL.LU R28, [R1+0x1500] ;  /* 0x00150000011c7983 */ /* 0x000f280000300800 */
[----:B------:R-:W-:Y:S04]  /*12d00*/  STL [R1+0x14c0], R5 ;  /* 0x0014c00501007387 */ /* 0x000fe80000100800 */
[----:B------:R0:W-:Y:S04]  /*12d10*/  STL [R1+0x14bc], R4 ;  /* 0x0014bc0401007387 */ /* 0x0001e80000100800 */
[----:B0-----:R-:W3:Y:S04]  /*12d20*/  LDL.LU R4, [R1+0xf0] ;  /* 0x0000f00001047983 */ /* 0x001ee80000300800 */
[----:B------:R-:W3:Y:S04]  /*12d30*/  LDL.LU R5, [R1+0xf4] ;  /* 0x0000f40001057983 */ /* 0x000ee80000300800 */
[----:B------:R-:W3:Y:S04]  /*12d40*/  LDL.LU R6, [R1+0xf8] ;  /* 0x0000f80001067983 */ /* 0x000ee80000300800 */
[----:B------:R-:W3:Y:S02]  /*12d50*/  LDL.LU R7, [R1+0xfc] ;  /* 0x0000fc0001077983 */ /* 0x000ee40000300800 */
[----:B---3--:R-:W-:-:S15]  /*12d60*/  HMMA.16816.F32.BF16 R4, R24, R16, R4 ;  /* 0x000000101804723c */ /* 0x008fde0000041804 */
[----:B------:R-:W-:-:S04]  /*12d70*/  NOP ;  /* 0x0000000000007918 */ /* 0x000fc80000000000 */
[----:B------:R-:W-:Y:S04]  /*12d80*/  STL.64 [R1+0x130], R4 ;  /* 0x0001300401007387 */ /* 0x000fe80000100a00 */
[----:B------:R0:W-:Y:S02]  /*12d90*/  STL.64 [R1+0x138], R6 ;  /* 0x0001380601007387 */ /* 0x0001e40000100a00 */
[----:B0-----:R-:W-:Y:S02]  /*12da0*/  IMAD.MOV.U32 R6, RZ, RZ, R16 ;  /* 0x000000ffff067224 */ /* 0x001fe400078e0010 */
[----:B------:R-:W-:Y:S02]  /*12db0*/  IMAD.MOV.U32 R7, RZ, RZ, R17 ;  /* 0x000000ffff077224 */ /* 0x000fe400078e0011 */
[----:B------:R-:W2:Y:S02]  /*12dc0*/  LDL.LU.64 R16, [R1+0x14f8] ;  /* 0x0014f80001107983 */ /* 0x000ea40000300a00 */
        /* <DEDUP_REMOVED lines=9> */
[----:B--2---:R-:W-:Y:S01]  /*12e60*/  HMMA.16816.F32.BF16 R12, R24, R16, R12 ;  /* 0x00000010180c723c */ /* 0x004fe2000004180c */
[----:B------:R-:W-:-:S02]  /*12e70*/  IMAD.MOV.U32 R5, RZ, RZ, R16 ;  /* 0x000000ffff057224 */ /* 0x000fc400078e0010 */
[----:B------:R-:W-:-:S15]  /*12e80*/  IMAD.MOV.U32 R4, RZ, RZ, R17 ;  /* 0x000000ffff047224 */ /* 0x000fde00078e0011 */
[----:B------:R-:W-:Y:S01]  /*12e90*/  NOP ;  /* 0x0000000000007918 */ /* 0x000fe20000000000 */
[----:B------:R0:W-:Y:S04]  /*12ea0*/  STL.64 [R1+0xf0], R12 ;  /* 0x0000f00c01007387 */ /* 0x0001e80000100a00 */
[----:B------:R-:W-:Y:S04]  /*12eb0*/  STL.64 [R1+0xf8], R14 ;  /* 0x0000f80e01007387 */ /* 0x000fe80000100a00 */
[----:B0-----:R-:W2:Y:S04]  /*12ec0*/  LDL.LU.64 R12, [R1+0x14d8] ;  /* 0x0014d800010c7983 */ /* 0x001ea80000300a00 */
[----:B------:R-:W3:Y:S04]  /*12ed0*/  LDL.LU.64 R18, [R1+0x14d0] ;  /* 0x0014d00001127983 */ /* 0x000ee80000300a00 */
[----:B------:R-:W2:Y:S02]  /*12ee0*/  LDL.LU.64 R16, [R1+0x14c8] ;  /* 0x0014c80001107983 */ /* 0x000ea40000300a00 */
[----:B--2---:R-:W-:Y:S02]  /*12ef0*/  HMMA.16816.F32.BF16 R20, R24, R16, R20 ;  /* 0x000000101814723c */ /* 0x004fe40000041814 */
[----:B---3--:R-:W-:Y:S04]  /*12f00*/  STL.64 [R1+0x1440], R18 ;  /* 0x0014401201007387 */ /* 0x008fe80000100a00 */
[----:B------:R0:W-:-:S13]  /*12f10*/  STL.64 [R1+0x1438], R16 ;  /* 0x0014381001007387 */ /* 0x0001da0000100a00 */
[----:B------:R-:W-:Y:S04]  /*12f20*/  STL.64 [R1+0xd0], R20 ;  /* 0x0000d01401007387 */ /* 0x000fe80000100a00 */
[----:B------:R-:W-:Y:S04]  /*12f30*/  STL.64 [R1+0xd8], R22 ;  /* 0x0000d81601007387 */ /* 0x000fe80000100a00 */
[----:B----4-:R-:W1:Y:S01]  /*12f40*/  LDSM.16.MT88.4 R20, [R28+0x8300] ;  /* 0x008300001c14783b */ /* 0x010e620000004200 */
[----:B------:R-:W-:Y:S03]  /*12f50*/  HMMA.16816.F32.BF16 R8, R24, R12, R8 ;  /* 0x0000000c1808723c */ /* 0x000fe60000041808 */
[----:B0-----:R-:W2:Y:S04]  /*12f60*/  LDL.LU.64 R16, [R1+0xe0] ;  /* 0x0000e00001107983 */ /* 0x001ea80000300a00 */
[----:B-1----:R-:W-:Y:S04]  /*12f70*/  STL.64 [R1+0x1490], R22 ;  /* 0x0014901601007387 */ /* 0x002fe80000100a00 */
[----:B------:R0:W-:Y:S04]  /*12f80*/  STL.64 [R1+0x1488], R20 ;  /* 0x0014881401007387 */ /* 0x0001e80000100a00 */
[----:B0-----:R-:W3:Y:S04]  /*12f90*/  LDL.LU R20, [R1+0x260] ;  /* 0x0002600001147983 */ /* 0x001ee80000300800 */
[----:B------:R-:W3:Y:S04]  /*12fa0*/  LDL.LU R21, [R1+0x264] ;  /* 0x0002640001157983 */ /* 0x000ee80000300800 */
[----:B------:R-:W3:Y:S04]  /*12fb0*/  LDL.LU R22, [R1+0x268] ;  /* 0x0002680001167983 */ /* 0x000ee80000300800 */
[----:B------:R-:W3:Y:S04]  /*12fc0*/  LDL.LU R23, [R1+0x26c] ;  /* 0x00026c0001177983 */ /* 0x000ee80000300800 */
[----:B------:R0:W-:Y:S02]  /*12fd0*/  STL.64 [R1+0xa0], R8 ;  /* 0x0000a00801007387 */ /* 0x0001e40000100a00 */
[----:B0-----:R-:W-:-:S02]  /*12fe0*/  IMAD.MOV.U32 R9, RZ, RZ, R12 ;  /* 0x000000ffff097224 */ /* 0x001fc400078e000c */
[----:B------:R-:W-:Y:S02]  /*12ff0*/  IMAD.MOV.U32 R8, RZ, RZ, R13 ;  /* 0x000000ffff087224 */ /* 0x000fe400078e000d */
[----:B------:R-:W0:Y:S04]  /*13000*/  LDSM.16.MT88.4 R12, [R28+0xc000] ;  /* 0x00c000001c0c783b */ /* 0x000e280000004200 */
[----:B------:R-:W-:Y:S04]  /*13010*/  STL.64 [R1+0xa8], R10 ;  /* 0x0000a80a01007387 */ /* 0x000fe80000100a00 */
[----:B0-----:R-:W-:Y:S04]  /*13020*/  STL.64 [R1+0x13f0], R14 ;  /* 0x0013f00e01007387 */ /* 0x001fe80000100a00 */
[----:B------:R0:W-:Y:S04]  /*13030*/  STL.64 [R1+0x13e8], R12 ;  /* 0x0013e80c01007387 */ /* 0x0001e80000100a00 */
[----:B0-----:R-:W3:Y:S02]  /*13040*/  LDL.LU.64 R12, [R1+0xb0] ;  /* 0x0000b000010c7983 */ /* 0x001ee40000300a00 */
[----:B---3--:R-:W-:-:S15]  /*13050*/  HMMA.16816.F32.BF16 R20, R24, R12, R20 ;  /* 0x0000000c1814723c */ /* 0x008fde0000041814 */
[----:B------:R-:W-:-:S04]  /*13060*/  NOP ;  /* 0x0000000000007918 */ /* 0x000fc80000000000 */
[----:B------:R-:W-:Y:S04]  /*13070*/  STL.64 [R1+0x90], R20 ;  /* 0x0000901401007387 */ /* 0x000fe80000100a00 */
[----:B------:R0:W-:Y:S02]  /*13080*/  STL.64 [R1+0x98], R22 ;  /* 0x0000981601007387 */ /* 0x0001e40000100a00 */
[----:B0-----:R-:W-:Y:S02]  /*13090*/  IMAD.MOV.U32 R23, RZ, RZ, R12 ;  /* 0x000000ffff177224 */ /* 0x001fe400078e000c */
[----:B------:R-:W-:Y:S01]  /*130a0*/  IMAD.MOV.U32 R22, RZ, RZ, R13 ;  /* 0x000000ffff167224 */ /* 0x000fe200078e000d */
[----:B------:R-:W3:Y:S04]  /*130b0*/  LDL.LU R12, [R1+0x2c0] ;  /* 0x0002c000010c7983 */ /* 0x000ee80000300800 */
[----:B------:R-:W3:Y:S04]  /*130c0*/  LDL.LU R13, [R1+0x2c4] ;  /* 0x0002c400010d7983 */ /* 0x000ee80000300800 */
[----:B------:R-:W4:Y:S04]  /*130d0*/  LDL.LU R14, [R1+0x2c8] ;  /* 0x0002c800010e7983 */ /* 0x000f280000300800 */
[----:B------:R-:W4:Y:S04]  /*130e0*/  LDL.LU R15, [R1+0x2cc] ;  /* 0x0002cc00010f7983 */ /* 0x000f280000300800 */
[----:B----4-:R-:W-:Y:S04]  /*130f0*/  STL.64 [R1+0x1400], R14 ;  /* 0x0014000e01007387 */ /* 0x010fe80000100a00 */
[----:B---3--:R0:W-:Y:S04]  /*13100*/  STL.64 [R1+0x13f8], R12 ;  /* 0x0013f80c01007387 */ /* 0x0081e80000100a00 */
[----:B0-----:R-:W3:Y:S04]  /*13110*/  LDL.LU R12, [R1+0x2d0] ;  /* 0x0002d000010c7983 */ /* 0x001ee80000300800 */
[----:B------:R-:W3:Y:S04]  /*13120*/  LDL.LU R13, [R1+0x2d4] ;  /* 0x0002d400010d7983 */ /* 0x000ee80000300800 */
[----:B------:R-:W4:Y:S04]  /*13130*/  LDL.LU R14, [R1+0x2d8] ;  /* 0x0002d800010e7983 */ /* 0x000f280000300800 */
[----:B------:R-:W4:Y:S04]  /*13140*/  LDL.LU R15, [R1+0x2dc] ;  /* 0x0002dc00010f7983 */ /* 0x000f280000300800 */
[----:B----4-:R-:W-:Y:S04]  /*13150*/  STL.64 [R1+0x1410], R14 ;  /* 0x0014100e01007387 */ /* 0x010fe80000100a00 */
[----:B---3--:R0:W-:Y:S02]  /*13160*/  STL.64 [R1+0x1408], R12 ;  /* 0x0014080c01007387 */ /* 0x0081e40000100a00 */
[----:B0-----:R-:W-:-:S02]  /*13170*/  IMAD.MOV.U32 R12, RZ, RZ, R9 ;  /* 0x000000ffff0c7224 */ /* 0x001fc400078e0009 */
[----:B------:R-:W-:Y:S02]  /*13180*/  IMAD.MOV.U32 R13, RZ, RZ, R8 ;  /* 0x000000ffff0d7224 */ /* 0x000fe400078e0008 */
[----:B------:R-:W0:Y:S04]  /*13190*/  LDSM.16.MT88.4 R8, [R28+0xc100] ;  /* 0x00c100001c08783b */ /* 0x000e280000004200 */
[----:B0-----:R-:W-:Y:S04]  /*131a0*/  STL.64 [R1+0x1368], R10 ;  /* 0x0013680a01007387 */ /* 0x001fe80000100a00 */
[----:B------:R0:W-:Y:S04]  /*131b0*/  STL.64 [R1+0x1360], R8 ;  /* 0x0013600801007387 */ /* 0x0001e80000100a00 */
[----:B0-----:R-:W3:Y:S04]  /*131c0*/  LDL.LU R8, [R1+0x340] ;  /* 0x0003400001087983 */ /* 0x001ee80000300800 */
[----:B------:R-:W3:Y:S04]  /*131d0*/  LDL.LU R9, [R1+0x344] ;  /* 0x0003440001097983 */ /* 0x000ee80000300800 */
[----:B------:R-:W3:Y:S04]  /*131e0*/  LDL.LU R10, [R1+0x348] ;  /* 0x00034800010a7983 */ /* 0x000ee80000300800 */
[----:B------:R-:W3:Y:S01]  /*131f0*/  LDL.LU R11, [R1+0x34c] ;  /* 0x00034c00010b7983 */ /* 0x000ee20000300800 */
[----:B--2---:R-:W-:-:S02]  /*13200*/  IMAD.MOV.U32 R15, RZ, RZ, R16 ;  /* 0x000000ffff0f7224 */ /* 0x004fc400078e0010 */
[----:B------:R-:W-:Y:S01]  /*13210*/  IMAD.MOV.U32 R14, RZ, RZ, R17 ;  /* 0x000000ffff0e7224 */ /* 0x000fe200078e0011 */
[----:B---3--:R-:W-:Y:S01]  /*13220*/  HMMA.16816.F32.BF16 R8, R24, R16, R8 ;  /* 0x000000101808723c */ /* 0x008fe20000041808 */
[----:B------:R-:W-:Y:S02]  /*13230*/  IMAD.MOV.U32 R16, RZ, RZ, R5 ;  /* 0x000000ffff107224 */ /* 0x000fe400078e0005 */
[----:B------:R-:W-:-:S15]  /*13240*/  IMAD.MOV.U32 R17, RZ, RZ, R4 ;  /* 0x000000ffff117224 */ /* 0x000fde00078e0004 */
[----:B------:R-:W-:Y:S01]  /*13250*/  NOP ;  /* 0x0000000000007918 */ /* 0x000fe20000000000 */
[----:B------:R-:W-:Y:S04]  /*13260*/  STL.64 [R1+0x80], R8 ;  /* 0x0000800801007387 */ /* 0x000fe80000100a00 */
[----:B------:R-:W-:Y:S04]  /*13270*/  STL.64 [R1+0x88], R10 ;  /* 0x0000880a01007387 */ /* 0x000fe80000100a00 */
[----:B------:R-:W2:Y:S04]  /*13280*/  LDL.LU R5, [R1+0x14c0] ;  /* 0x0014c00001057983 */ /* 0x000ea80000300800 */
[----:B------:R-:W3:Y:S04]  /*13290*/  LDL.LU R4, [R1+0x14bc] ;  /* 0x0014bc0001047983 */ /* 0x000ee80000300800 */
[----:B------:R-:W-:Y:S04]  /*132a0*/  STL.64 [R1+0x1458], R16 ;  /* 0x0014581001007387 */ /* 0x000fe80000100a00 */
[----:B------:R-:W-:Y:S04]  /*132b0*/  STL.64 [R1+0x1430], R14 ;  /* 0x0014300e01007387 */ /* 0x000fe80000100a00 */
[----:B------:R0:W-:Y:S04]  /*132c0*/  STL.64 [R1+0x1428], R12 ;  /* 0x0014280c01007387 */ /* 0x0001e80000100a00 */
[----:B0-----:R-:W4:Y:S04]  /*132d0*/  LDL.LU R12, [R1+0x2f0] ;  /* 0x0002f000010c7983 */ /* 0x001f280000300800 */
[----:B------:R-:W4:Y:S04]  /*132e0*/  LDL.LU R13, [R1+0x2f4] ;  /* 0x0002f400010d7983 */ /* 0x000f280000300800 */
[----:B------:R-:W2:Y:S04]  /*132f0*/  LDL.LU R14, [R1+0x2f8] ;  /* 0x0002f800010e7983 */ /* 0x000ea80000300800 */
[----:B------:R-:W2:Y:S01]  /*13300*/  LDL.LU R15, [R1+0x2fc] ;  /* 0x0002fc00010f7983 */ /* 0x000ea20000300800 */
[----:B------:R-:W-:-:S02]  /*13310*/  IMAD.MOV.U32 R16, RZ, RZ, R0 ;  /* 0x000000ffff107224 */ /* 0x000fc400078e0000 */
[----:B------:R-:W-:Y:S01]  /*13320*/  IMAD.MOV.U32 R17, RZ, RZ, R29 ;  /* 0x000000ffff117224 */ /* 0x000fe200078e001d */
[----:B------:R-:W3:Y:S04]  /*13330*/  LDL.LU R0, [R1+0x14b8] ;  /* 0x0014b80001007983 */ /* 0x000ee80000300800 */
[----:B------:R-:W3:Y:S04]  /*13340*/  LDL.LU R29, [R1+0x14b4] ;  /* 0x0014b400011d7983 */ /* 0x000ee80000300800 */
[----:B------:R-:W-:Y:S04]  /*13350*/  STL.64 [R1+0x1470], R16 ;  /* 0x0014701001007387 */ /* 0x000fe80000100a00 */
[----:B--2---:R-:W-:Y:S04]  /*13360*/  STL.64 [R1+0x1450], R14 ;  /* 0x0014500e01007387 */ /* 0x004fe80000100a00 */
[----:B----4-:R0:W-:Y:S04]  /*13370*/  STL.64 [R1+0x1448], R12 ;  /* 0x0014480c01007387 */ /* 0x0101e80000100a00 */
[----:B0-----:R-:W2:Y:S04]  /*13380*/  LDL.LU R12, [R1+0x300] ;  /* 0x00030000010c7983 */ /* 0x001ea80000300800 */
[----:B------:R-:W2:Y:S04]  /*13390*/  LDL.LU R13, [R1+0x304] ;  /* 0x00030400010d7983 */ /* 0x000ea80000300800 */
[----:B------:R-:W4:Y:S04]  /*133a0*/  LDL.LU R14, [R1+0x308] ;  /* 0x00030800010e7983 */ /* 0x000f280000300800 */
[----:B------:R-:W4:Y:S01]  /*133b0*/  LDL.LU R15, [R1+0x30c] ;  /* 0x00030c00010f7983 */ /* 0x000f220000300800 */
[----:B---3--:R-:W-:-:S02]  /*133c0*/  IMAD.MOV.U32 R20, RZ, RZ, R4 ;  /* 0x000000ffff147224 */ /* 0x008fc400078e0004 */
[----:B------:R-:W-:Y:S02]  /*133d0*/  IMAD.MOV.U32 R16, RZ, RZ, R6 ;  /* 0x000000ffff107224 */ /* 0x000fe400078e0006 */
[----:B------:R-:W-:Y:S01]  /*133e0*/  IMAD.MOV.U32 R17, RZ, RZ, R7 ;  /* 0x000000ffff117224 */ /* 0x000fe200078e0007 */
[----:B------:R-:W3:Y:S01]  /*133f0*/  LDL.LU R4, [R1+0x14b0] ;  /* 0x0014b00001047983 */ /* 0x000ee20000300800 */
[----:B------:R-:W-:-:S03]  /*13400*/  IMAD.MOV.U32 R21, RZ, RZ, R5 ;  /* 0x000000ffff157224 */ /* 0x000fc600078e0005 */
[----:B------:R-:W3:Y:S04]  /*13410*/  LDL.LU R5, [R1+0x14ac] ;  /* 0x0014ac0001057983 */ /* 0x000ee80000300800 */
[----:B------:R-:W3:Y:S04]  /*13420*/  LDL.LU R6, [R1+0x14a8] ;  /* 0x0014a80001067983 */ /* 0x000ee80000300800 */
[----:B------:R-:W3:Y:S04]  /*13430*/  LDL.LU R7, [R1+0x14a4] ;  /* 0x0014a40001077983 */ /* 0x000ee80000300800 */
[----:B------:R0:W-:Y:S04]  /*13440*/  STL.64 [R1+0x1498], R16 ;  /* 0x0014981001007387 */ /* 0x0001e80000100a00 */
[----:B0-----:R-:W3:Y:S04]  /*13450*/  LDL.LU R16, [R1+0x330] ;  /* 0x0003300001107983 */ /* 0x001ee80000300800 */
[----:B------:R-:W3:Y:S04]  /*13460*/  LDL.LU R17, [R1+0x334] ;  /* 0x0003340001117983 */ /* 0x000ee80000300800 */
[----:B------:R-:W3:Y:S04]  /*13470*/  LDL.LU R18, [R1+0x338] ;  /* 0x0003380001127983 */ /* 0x000ee80000300800 */
[----:B------:R-:W3:Y:S04]  /*13480*/  LDL.LU R19, [R1+0x33c] ;  /* 0x00033c0001137983 */ /* 0x000ee80000300800 */
[----:B----4-:R-:W-:Y:S04]  /*13490*/  STL.64 [R1+0x1468], R14 ;  /* 0x0014680e01007387 */ /* 0x010fe80000100a00 */
[----:B--2---:R0:W-:Y:S04]  /*134a0*/  STL.64 [R1+0x1460], R12 ;  /* 0x0014600c01007387 */ /* 0x0041e80000100a00 */
[----:B0-----:R-:W2:Y:S04]  /*134b0*/  LDL.LU R12, [R1+0x310] ;  /* 0x00031000010c7983 */ /* 0x001ea80000300800 */
[----:B------:R-:W2:Y:S04]  /*134c0*/  LDL.LU R13, [R1+0x314] ;  /* 0x00031400010d7983 */ /* 0x000ea80000300800 */
[----:B------:R-:W4:Y:S04]  /*134d0*/  LDL.LU R14, [R1+0x318] ;  /* 0x00031800010e7983 */ /* 0x000f280000300800 */
[----:B------:R-:W4:Y:S01]  /*134e0*/  LDL.LU R15, [R1+0x31c] ;  /* 0x00031c00010f7983 */ /* 0x000f220000300800 */
[----:B---3--:R-:W-:-:S03]  /*134f0*/  IMAD.MOV.U32 R8, RZ, RZ, R4 ;  /* 0x000000ffff087224 */ /* 0x008fc600078e0004 */
[----:B----4-:R-:W-:Y:S04]  /*13500*/  STL.64 [R1+0x1480], R14 ;  /* 0x0014800e01007387 */ /* 0x010fe80000100a00 */
[----:B--2---:R0:W-:Y:S04]  /*13510*/  STL.64 [R1+0x1478], R12 ;  /* 0x0014780c01007387 */ /* 0x0041e80000100a00 */
[----:B0-----:R-:W2:Y:S04]  /*13520*/  LDL.LU R12, [R1+0x320] ;  /* 0x00032000010c7983 */ /* 0x001ea80000300800 */
[----:B------:R-:W2:Y:S04]  /*13530*/  LDL.LU R13, [R1+0x324] ;  /* 0x00032400010d7983 */ /* 0x000ea80000300800 */
[----:B------:R-:W2:Y:S04]  /*13540*/  LDL.LU R14, [R1+0x328] ;  /* 0x00032800010e7983 */ /* 0x000ea80000300800 */
[----:B------:R-:W2:Y:S04]  /*13550*/  LDL.LU R15, [R1+0x32c] ;  /* 0x00032c00010f7983 */ /* 0x000ea80000300800 */
[----:B------:R-:W3:Y:S04]  /*13560*/  LDL.LU R4, [R1+0x14a0] ;  /* 0x0014a00001047983 */ /* 0x000ee80000300800 */
[----:B------:R-:W4:Y:S04]  /*13570*/  LDL.LU R9, [R1+0x2b4] ;  /* 0x0002b40001097983 */ /* 0x000f280000300800 */
[----:B------:R-:W2:Y:S01]  /*13580*/  LDL.LU R10, [R1+0x2b8] ;  /* 0x0002b800010a7983 */ /* 0x000ea20000300800 */
[----:B------:R-:W-:Y:S01]  /*13590*/  IMAD.MOV.U32 R11, RZ, RZ, R29 ;  /* 0x000000ffff0b7224 */ /* 0x000fe200078e001d */
[----:B------:R-:W-:Y:S04]  /*135a0*/  HMMA.16816.F32.BF16 R24, R24, R20, R16 ;  /* 0x000000141818723c */ /* 0x000fe80000041810 */
[----:B--2---:R0:W-:Y:S04]  /*135b0*/  STL.64 [R1+0x1420], R10 ;  /* 0x0014200a01007387 */ /* 0x0041e80000100a00 */
[----:B----4-:R1:W-:Y:S01]  /*135c0*/  STL.64 [R1+0x1418], R8 ;  /* 0x0014180801007387 */ /* 0x0103e20000100a00 */
[----:B0-----:R-:W-:-:S02]  /*135d0*/  IMAD.MOV.U32 R10, RZ, RZ, R5 ;  /* 0x000000ffff0a7224 */ /* 0x001fc400078e0005 */
[----:B-1----:R-:W-:Y:S02]  /*135e0*/  IMAD.MOV.U32 R8, RZ, RZ, R7 ;  /* 0x000000ffff087224 */ /* 0x002fe400078e0007 */
[----:B------:R-:W-:Y:S02]  /*135f0*/  IMAD.MOV.U32 R9, RZ, RZ, R6 ;  /* 0x000000ffff097224 */ /* 0x000fe400078e0006 */
[----:B---3--:R-:W-:Y:S02]  /*13600*/  IMAD.MOV.U32 R11, RZ, RZ, R4 ;  /* 0x000000ffff0b7224 */ /* 0x008fe400078e0004 */
[----:B------:R-:W0:Y:S04]  /*13610*/  LDSM.16.MT88.4 R4, [R28+0xc200] ;  /* 0x00c200001c04783b */ /* 0x000e280000004200 */
[----:B0-----:R0:W-:Y:S04]  /*13620*/  STL [R1+0x12c4], R4 ;  /* 0x0012c40401007387 */ /* 0x0011e80000100800 */
[----:B------:R1:W-:Y:S04]  /*13630*/  STL [R1+0x12c0], R5 ;  /* 0x0012c00501007387 */ /* 0x0003e80000100800 */
[----:B------:R-:W-:Y:S04]  /*13640*/  STL [R1+0x12bc], R6 ;  /* 0x0012bc0601007387 */ /* 0x000fe80000100800 */
[----:B------:R-:W-:Y:S04]  /*13650*/  STL [R1+0x12b8], R7 ;  /* 0x0012b80701007387 */ /* 0x000fe80000100800 */
[----:B------:R-:W2:Y:S01]  /*13660*/  LDL.LU.64 R16, [R1+0x1498] ;  /* 0x0014980001107983 */ /* 0x000ea20000300a00 */
[----:B0-----:R-:W-:-:S02]  /*13670*/  IMAD.MOV.U32 R4, RZ, RZ, R23 ;  /* 0x000000ffff047224 */ /* 0x001fc400078e0017 */
[----:B-1----:R-:W-:Y:S02]  /*13680*/  IMAD.MOV.U32 R5, RZ, RZ, R22 ;  /* 0x000000ffff057224 */ /* 0x002fe400078e0016 */
[----:B------:R-:W2:Y:S04]  /*13690*/  LDL.LU.64 R22, [R1+0x1490] ;  /* 0x0014900001167983 */ /* 0x000ea80000300a00 */
[----:B------:R-:W2:Y:S04]  /*136a0*/  LDL.LU.64 R20, [R1+0x1488] ;  /* 0x0014880001147983 */ /* 0x000ea80000300a00 */
[----:B------:R-:W-:Y:S04]  /*136b0*/  STL.64 [R1+0x70], R24 ;  /* 0x0000701801007387 */ /* 0x000fe80000100a00 */
[----:B------:R-:W-:Y:S04]  /*136c0*/  STL.64 [R1+0x78], R26 ;  /* 0x0000781a01007387 */ /* 0x000fe80000100a00 */
[----:B------:R-:W0:Y:S04]  /*136d0*/  LDSM.16.MT88.4 R24, [R28+0xc300] ;  /* 0x00c300001c18783b */ /* 0x000e280000004200 */
[----:B------:R-:W-:Y:S04]  /*136e0*/  STL [R1+0x1274], R28 ;  /* 0x0012741c01007387 */ /* 0x000fe80000100800 */
[----:B0-----:R-:W-:Y:S04]  /*136f0*/  STL.64 [R1+0x1258], R26 ;  /* 0x0012581a01007387 */ /* 0x001fe80000100a00 */
[----:B------:R0:W-:Y:S04]  /*13700*/  STL.64 [R1+0x1250], R24 ;  /* 0x0012501801007387 */ /* 0x0001e80000100a00 */
[----:B0-----:R-:W3:Y:S04]  /*13710*/  LDL.LU.64 R24, [R1+0x100] ;  /* 0x0001000001187983 */ /* 0x001ee80000300a00 */
[----:B------:R-:W4:Y:S01]  /*13720*/  LDL.LU.64 R26, [R1+0x108] ;  /* 0x00010800011a7983 */ /* 0x000f220000300a00 */
        /* <DEDUP_REMOVED lines=9> */
[----:B------:R0:W-:Y:S04]  /*137c0*/  STL.64 [R1+0x50], R16 ;  /* 0x0000501001007387 */ /* 0x0001e80000100a00 */
[----:B------:R2:W-:Y:S04]  /*137d0*/  STL.64 [R1+0x58], R18 ;  /* 0x0000581201007387 */ /* 0x0005e80000100a00 */
[----:B0-----:R-:W2:Y:S02]  /*137e0*/  LDL.LU.64 R16, [R1+0x1458] ;  /* 0x0014580001107983 */ /* 0x001ea40000300a00 */
[----:B--2---:R-:W-:Y:S02]  /*137f0*/  HMMA.16816.F32.BF16 R16, R20, R16, R12 ;  /* 0x000000101410723c */ /* 0x004fe4000004180c */
[----:B------:R-:W2:Y:S04]  /*13800*/  LDL.LU.64 R14, [R1+0x1450] ;  /* 0x00145000010e7983 */ /* 0x000ea80000300a00 */
[----:B------:R-:W2:-:S13]  /*13810*/  LDL.LU.64 R12, [R1+0x1448] ;  /* 0x00144800010c7983 */ /* 0x000e9a0000300a00 */
[----:B------:R-:W-:Y:S04]  /*13820*/  STL.64 [R1+0x40], R16 ;  /* 0x0000401001007387 */ /* 0x000fe80000100a00 */
[----:B------:R0:W-:Y:S04]  /*13830*/  STL.64 [R1+0x48], R18 ;  /* 0x0000481201007387 */ /* 0x0001e80000100a00 */
[----:B0-----:R-:W2:Y:S04]  /*13840*/  LDL.LU.64 R18, [R1+0x1440] ;  /* 0x0014400001127983 */ /* 0x001ea80000300a00 */
[----:B------:R-:W2:Y:S02]  /*13850*/  LDL.LU.64 R16, [R1+0x1438] ;  /* 0x0014380001107983 */ /* 0x000ea40000300a00 */
[----:B--2---:R-:W-:-:S15]  /*13860*/  HMMA.16816.F32.BF16 R12, R20, R16, R12 ;  /* 0x00000010140c723c */ /* 0x004fde000004180c */
[----:B------:R-:W-:-:S04]  /*13870*/  NOP ;  /* 0x0000000000007918 */ /* 0x000fc80000000000 */
[----:B------:R-:W-:Y:S04]  /*13880*/  STL.64 [R1], R12 ;  /* 0x0000000c01007387 */ /* 0x000fe80000100a00 */
[----:B------:R0:W-:Y:S04]  /*13890*/  STL.64 [R1+0x8], R14 ;  /* 0x0000080e01007387 */ /* 0x0001e80000100a00 */
[----:B0-----:R-:W2:Y:S04]  /*138a0*/  LDL.LU.64 R14, [R1+0x1430] ;  /* 0x00143000010e7983 */ /* 0x001ea80000300a00 */
[----:B------:R-:W3:Y:S04]  /*138b0*/  LDL.LU.64 R12, [R1+0x1428] ;  /* 0x00142800010c7983 */ /* 0x000ee80000300a00 */
[----:B------:R-:W-:Y:S01]  /*138c0*/  STL.64 [R1+0x13d0], R18 ;  /* 0x0013d01201007387 */ /* 0x000fe20000100a00 */
[----:B--2---:R-:W-:-:S02]  /*138d0*/  IMAD.MOV.U32 R16, RZ, RZ, R15 ;  /* 0x000000ffff107224 */ /* 0x004fc400078e000f */
[----:B------:R-:W-:Y:S02]  /*138e0*/  IMAD.MOV.U32 R17, RZ, RZ, R14 ;  /* 0x000000ffff117224 */ /* 0x000fe400078e000e */
[----:B---3--:R-:W-:Y:S01]  /*138f0*/  HMMA.16816.F32.BF16 R12, R20, R12, R8 ;  /* 0x0000000c140c723c */ /* 0x008fe20000041808 */
[----:B------:R-:W2:Y:S04]  /*13900*/  LDL.LU.64 R10, [R1+0x1420] ;  /* 0x00142000010a7983 */ /* 0x000ea80000300a00 */
[----:B------:R-:W2:-:S14]  /*13910*/  LDL.LU.64 R8, [R1+0x1418] ;  /* 0x0014180001087983 */ /* 0x000e9c0000300a00 */
[----:B------:R-:W-:Y:S01]  /*13920*/  IMAD.MOV.U32 R28, RZ, RZ, R14 ;  /* 0x000000ffff1c7224 */ /* 0x000fe200078e000e */
[----:B------:R0:W-:Y:S01]  /*13930*/  STL.64 [R1+0x120], R12 ;  /* 0x0001200c01007387 */ /* 0x0001e20000100a00 */
[----:B------:R-:W-:-:S03]  /*13940*/  IMAD.MOV.U32 R29, RZ, RZ, R15 ;  /* 0x000000ffff1d7224 */ /* 0x000fc600078e000f */
[----:B------:R-:W3:Y:S04]  /*13950*/  LDL.LU.64 R14, [R1+0x1410] ;  /* 0x00141000010e7983 */ /* 0x000ee80000300a00 */
[----:B0-----:R-:W3:Y:S04]  /*13960*/  LDL.LU.64 R12, [R1+0x1408] ;  /* 0x00140800010c7983 */ /* 0x001ee80000300a00 */
[----:B------:R-:W-:Y:S01]  /*13970*/  STL [R1+0x12c8], R28 ;  /* 0x0012c81c01007387 */ /* 0x000fe20000100800 */
[----:B---3--:R-:W-:Y:S03]  /*13980*/  HMMA.16816.F32.BF16 R4, R20, R4, R12 ;  /* 0x000000041404723c */ /* 0x008fe6000004180c */
[----:B------:R-:W3:Y:S04]  /*13990*/  LDL.LU.64 R14, [R1+0x1400] ;  /* 0x00140000010e7983 */ /* 0x000ee80000300a00 */
[----:B------:R-:W3:-:S12]  /*139a0*/  LDL.LU.64 R12, [R1+0x13f8] ;  /* 0x0013f800010c7983 */ /* 0x000ed80000300a00 */
[----:B------:R-:W-:Y:S04]  /*139b0*/  STL [R1+0x144], R5 ;  /* 0x0001440501007387 */ /* 0x000fe80000100800 */
[----:B------:R0:W-:Y:S02]  /*139c0*/  STL.64 [R1+0x148], R6 ;  /* 0x0001480601007387 */ /* 0x0001e40000100a00 */
[----:B0-----:R-:W-:Y:S01]  /*139d0*/  IMAD.MOV.U32 R7, RZ, RZ, R4 ;  /* 0x000000ffff077224 */ /* 0x001fe200078e0004 */
[----:B---3--:R-:W-:Y:S01]  /*139e0*/  HMMA.16816.F32.BF16 R16, R20, R16, R12 ;  /* 0x000000101410723c */ /* 0x008fe2000004180c */
[----:B------:R-:W3:Y:S04]  /*139f0*/  LDL.LU.64 R14, [R1+0x13f0] ;  /* 0x0013f000010e7983 */ /* 0x000ee80000300a00 */
[----:B------:R-:W3:-:S14]  /*13a00*/  LDL.LU.64 R12, [R1+0x13e8] ;  /* 0x0013e800010c7983 */ /* 0x000edc0000300a00 */
[----:B------:R-:W-:Y:S02]  /*13a10*/  IMAD.MOV.U32 R6, RZ, RZ, R19 ;  /* 0x000000ffff067224 */ /* 0x000fe400078e0013 */
[----:B------:R-:W-:Y:S02]  /*13a20*/  IMAD.MOV.U32 R4, RZ, RZ, R17 ;  /* 0x000000ffff047224 */ /* 0x000fe400078e0011 */
[----:B------:R-:W-:Y:S01]  /*13a30*/  IMAD.MOV.U32 R5, RZ, RZ, R18 ;  /* 0x000000ffff057224 */ /* 0x000fe200078e0012 */
[----:B------:R0:W-:Y:S04]  /*13a40*/  STL.64 [R1+0x12d8], R6 ;  /* 0x0012d80601007387 */ /* 0x0001e80000100a00 */
[----:B------:R1:W-:Y:S04]  /*13a50*/  STL.64 [R1+0x12d0], R4 ;  /* 0x0012d00401007387 */ /* 0x0003e80000100a00 */
[----:B0-----:R-:W3:Y:S01]  /*13a60*/  LDL.LU.64 R6, [R1+0xe8] ;  /* 0x0000e80001067983 */ /* 0x001ee20000300a00 */
[----:B--2---:R-:W-:Y:S03]  /*13a70*/  HMMA.16816.F32.BF16 R20, R20, R24, R8 ;  /* 0x000000181414723c */ /* 0x004fe60000041808 */
[----:B---3--:R0:W-:Y:S04]  /*13a80*/  STL.64 [R1+0x1378], R6 ;  /* 0x0013780601007387 */ /* 0x0081e80000100a00 */
[----:B------:R-:W2:Y:S04]  /*13a90*/  LDL.LU R8, [R1+0x250] ;  /* 0x0002500001087983 */ /* 0x000ea80000300800 */
[----:B------:R-:W2:Y:S04]  /*13aa0*/  LDL.LU R9, [R1+0x254] ;  /* 0x0002540001097983 */ /* 0x000ea80000300800 */
[----:B------:R-:W3:Y:S04]  /*13ab0*/  LDL.LU R10, [R1+0x258] ;  /* 0x00025800010a7983 */ /* 0x000ee80000300800 */
[----:B------:R-:W3:Y:S04]  /*13ac0*/  LDL.LU R11, [R1+0x25c] ;  /* 0x00025c00010b7983 */ /* 0x000ee80000300800 */
[----:B-1----:R-:W2:Y:S04]  /*13ad0*/  LDL.LU R4, [R1+0x2a0] ;  /* 0x0002a00001047983 */ /* 0x002ea80000300800 */
[----:B------:R-:W4:Y:S04]  /*13ae0*/  LDL.LU R5, [R1+0x2a4] ;  /* 0x0002a40001057983 */ /* 0x000f280000300800 */
[----:B0-----:R-:W4:Y:S04]  /*13af0*/  LDL.LU R6, [R1+0x2a8] ;  /* 0x0002a80001067983 */ /* 0x001f280000300800 */
[----:B------:R-:W4:Y:S04]  /*13b00*/  LDL.LU R7, [R1+0x2ac] ;  /* 0x0002ac0001077983 */ /* 0x000f280000300800 */
[----:B------:R-:W4:Y:S04]  /*13b10*/  LDL.64 R18, [R1+0x38] ;  /* 0x0000380001127983 */ /* 0x000f280000100a00 */
[----:B---3--:R0:W-:Y:S04]  /*13b20*/  STL.64 [R1+0x1398], R10 ;  /* 0x0013980a01007387 */ /* 0x0081e80000100a00 */
[----:B--2---:R-:W-:Y:S04]  /*13b30*/  STL.64 [R1+0x1390], R8 ;  /* 0x0013900801007387 */ /* 0x004fe80000100a00 */
[----:B0-----:R-:W2:Y:S04]  /*13b40*/  LDL.64 R10, [R1+0x18] ;  /* 0x00001800010a7983 */ /* 0x001ea80000100a00 */
[----:B--2---:R0:W-:Y:S04]  /*13b50*/  STL.64 [R1+0x13b0], R10 ;  /* 0x0013b00a01007387 */ /* 0x0041e80000100a00 */
[----:B0-----:R-:W2:Y:S04]  /*13b60*/  LDL.64 R10, [R1+0x28] ;  /* 0x00002800010a7983 */ /* 0x001ea80000100a00 */
[----:B--2---:R-:W-:Y:S04]  /*13b70*/  STL.64 [R1+0x13c8], R10 ;  /* 0x0013c80a01007387 */ /* 0x004fe80000100a00 */
[----:B----4-:R0:W-:Y:S04]  /*13b80*/  STL.64 [R1+0x1370], R26 ;  /* 0x0013701a01007387 */ /* 0x0101e80000100a00 */
        /* <DEDUP_REMOVED lines=19> */
[----:B-1----:R-:W3:Y:S01]  /*13cc0*/  LDL.LU R20, [R1+0x150] ;  /* 0x0001500001147983 */ /* 0x002ee20000300800 */
[----:B------:R-:W-:-:S03]  /*13cd0*/  IMAD.MOV.U32 R21, RZ, RZ, R3 ;  /* 0x000000ffff157224 */ /* 0x000fc600078e0003 */
[----:B------:R-:W4:Y:S04]  /*13ce0*/  LDL.LU R3, [R1+0x13e4] ;  /* 0x0013e40001037983 */ /* 0x000f280000300800 */
[----:B------:R-:W2:Y:S04]  /*13cf0*/  LDL.LU R2, [R1+0x13e0] ;  /* 0x0013e00001027983 */ /* 0x000ea80000300800 */
[----:B------:R-:W2:Y:S01]  /*13d00*/  LDL.LU R23, [R1+0x15c] ;  /* 0x00015c0001177983 */ /* 0x000ea20000300800 */
[----:B------:R-:W-:Y:S03]  /*13d10*/  HMMA.16816.F32.BF16 R8, R12, R18, R4 ;  /* 0x000000120c08723c */ /* 0x000fe60000041804 */
[----:B--2---:R-:W-:Y:S04]  /*13d20*/  STL.64 [R1+0x12e8], R22 ;  /* 0x0012e81601007387 */ /* 0x004fe80000100a00 */
[----:B---3--:R0:W-:Y:S04]  /*13d30*/  STL.64 [R1+0x12e0], R20 ;  /* 0x0012e01401007387 */ /* 0x0081e80000100a00 */
[----:B0-----:R-:W2:Y:S04]  /*13d40*/  LDL.LU R20, [R1+0x1a0] ;  /* 0x0001a00001147983 */ /* 0x001ea80000300800 */
[----:B------:R-:W2:Y:S01]  /*13d50*/  LDL.LU R21, [R1+0x1a4] ;  /* 0x0001a40001157983 */ /* 0x000ea20000300800 */
[----:B----4-:R-:W-:-:S02]  /*13d60*/  IMAD.MOV.U32 R22, RZ, RZ, R3 ;  /* 0x000000ffff167224 */ /* 0x010fc400078e0003 */
[----:B------:R-:W-:Y:S01]  /*13d70*/  IMAD.MOV.U32 R23, RZ, RZ, R2 ;  /* 0x000000ffff177224 */ /* 0x000fe200078e0002 */
[----:B------:R-:W3:Y:S04]  /*13d80*/  LDL.LU R3, [R1+0x13dc] ;  /* 0x0013dc0001037983 */ /* 0x000ee80000300800 */
[----:B------:R-:W4:Y:S01]  /*13d90*/  LDL.LU R2, [R1+0x13d8] ;  /* 0x0013d80001027983 */ /* 0x000f220000300800 */
[----:B------:R-:W-:-:S03]  /*13da0*/  IMAD.MOV.U32 R5, RZ, RZ, R18 ;  /* 0x000000ffff057224 */ /* 0x000fc600078e0012 */
[----:B------:R0:W-:Y:S01]  /*13db0*/  STL.64 [R1+0x12f8], R22 ;  /* 0x0012f81601007387 */ /* 0x0001e20000100a00 */
[----:B------:R-:W-:Y:S02]  /*13dc0*/  IMAD.MOV.U32 R4, RZ, RZ, R19 ;  /* 0x000000ffff047224 */ /* 0x000fe400078e0013 */
[----:B------:R-:W-:Y:S02]  /*13dd0*/  IMAD.MOV.U32 R28, RZ, RZ, R16 ;  /* 0x000000ffff1c7224 */ /* 0x000fe400078e0010 */
[----:B------:R-:W-:Y:S02]  /*13de0*/  IMAD.MOV.U32 R17, RZ, RZ, R10 ;  /* 0x000000ffff117224 */ /* 0x000fe400078e000a */
[----:B------:R-:W-:Y:S01]  /*13df0*/  IMAD.MOV.U32 R16, RZ, RZ, R11 ;  /* 0x000000ffff107224 */ /* 0x000fe200078e000b */
[----:B--2---:R-:W-:Y:S04]  /*13e00*/  STL.64 [R1+0x12f0], R20 ;  /* 0x0012f01401007387 */ /* 0x004fe80000100a00 */
[----:B0-----:R-:W2:Y:S04]  /*13e10*/  LDL.LU.64 R22, [R1+0xc8] ;  /* 0x0000c80001167983 */ /* 0x001ea80000300a00 */
[----:B------:R-:W2:Y:S04]  /*13e20*/  LDL.LU.64 R18, [R1+0x13d0] ;  /* 0x0013d00001127983 */ /* 0x000ea80000300a00 */
[----:B------:R-:W-:Y:S04]  /*13e30*/  STL.64 [R1+0x200], R8 ;  /* 0x0002000801007387 */ /* 0x000fe80000100a00 */
        /* <DEDUP_REMOVED lines=10> */
[----:B--2---:R-:W-:-:S15]  /*13ee0*/  HMMA.16816.F32.BF16 R24, R12, R10, R24 ;  /* 0x0000000a0c18723c */ /* 0x004fde0000041818 */
[----:B------:R-:W-:-:S04]  /*13ef0*/  NOP ;  /* 0x0000000000007918 */ /* 0x000fc80000000000 */
[----:B------:R-:W-:Y:S04]  /*13f00*/  STL.64 [R1+0x280], R24 ;  /* 0x0002801801007387 */ /* 0x000fe80000100a00 */
[----:B------:R0:W-:Y:S04]  /*13f10*/  STL.64 [R1+0x288], R26 ;  /* 0x0002881a01007387 */ /* 0x0001e80000100a00 */
[----:B0-----:R-:W2:Y:S04]  /*13f20*/  LDL.LU.64 R26, [R1+0x13a8] ;  /* 0x0013a800011a7983 */ /* 0x001ea80000300a00 */
[----:B------:R-:W2:Y:S01]  /*13f30*/  LDL.LU.64 R24, [R1+0x13a0] ;  /* 0x0013a00001187983 */ /* 0x000ea20000300a00 */
[----:B------:R-:W-:-:S02]  /*13f40*/  IMAD.MOV.U32 R21, RZ, RZ, R10 ;  /* 0x000000ffff157224 */ /* 0x000fc400078e000a */
[----:B------:R-:W-:Y:S02]  /*13f50*/  IMAD.MOV.U32 R20, RZ, RZ, R11 ;  /* 0x000000ffff147224 */ /* 0x000fe400078e000b */
[----:B------:R-:W3:Y:S04]  /*13f60*/  LDL.LU.64 R10, [R1+0x1398] ;  /* 0x00139800010a7983 */ /* 0x000ee80000300a00 */
[----:B------:R-:W3:Y:S04]  /*13f70*/  LDL.LU.64 R8, [R1+0x1390] ;  /* 0x0013900001087983 */ /* 0x000ee80000300a00 */
[----:B------:R0:W-:Y:S04]  /*13f80*/  STL.64 [R1+0x1318], R18 ;  /* 0x0013181201007387 */ /* 0x0001e80000100a00 */
[----:B------:R-:W-:Y:S01]  /*13f90*/  STL.64 [R1+0x1310], R16 ;  /* 0x0013101001007387 */ /* 0x000fe20000100a00 */
[----:B--2---:R-:W-:Y:S01]  /*13fa0*/  HMMA.16816.F32.BF16 R24, R12, R18, R24 ;  /* 0x000000120c18723c */ /* 0x004fe20000041818 */
[----:B0-----:R-:W-:-:S02]  /*13fb0*/  IMAD.MOV.U32 R18, RZ, RZ, R21 ;  /* 0x000000ffff127224 */ /* 0x001fc400078e0015 */
[----:B------:R-:W-:-:S15]  /*13fc0*/  IMAD.MOV.U32 R19, RZ, RZ, R20 ;  /* 0x000000ffff137224 */ /* 0x000fde00078e0014 */
[----:B------:R-:W-:Y:S01]  /*13fd0*/  NOP ;  /* 0x0000000000007918 */ /* 0x000fe20000000000 */
[----:B------:R-:W-:Y:S04]  /*13fe0*/  STL.64 [R1+0x260], R24 ;  /* 0x0002601801007387 */ /* 0x000fe80000100a00 */
[----:B------:R-:W-:Y:S04]  /*13ff0*/  STL.64 [R1+0x268], R26 ;  /* 0x0002681a01007387 */ /* 0x000fe80000100a00 */
[----:B------:R0:W-:Y:S02]  /*14000*/  STL.64 [R1+0x1330], R18 ;  /* 0x0013301201007387 */ /* 0x0001e40000100a00 */
[----:B0-----:R-:W-:-:S02]  /*14010*/  IMAD.MOV.U32 R18, RZ, RZ, R7 ;  /* 0x000000ffff127224 */ /* 0x001fc400078e0007 */
[----:B------:R-:W-:-:S05]  /*14020*/  IMAD.MOV.U32 R19, RZ, RZ, R6 ;  /* 0x000000ffff137224 */ /* 0x000fca00078e0006 */
[----:B------:R0:W-:Y:S02]  /*14030*/  STL.64 [R1+0x1348], R18 ;  /* 0x0013481201007387 */ /* 0x0001e40000100a00 */
[----:B0-----:R-:W-:Y:S02]  /*14040*/  IMAD.MOV.U32 R18, RZ, RZ, R5 ;  /* 0x000000ffff127224 */ /* 0x001fe400078e0005 */
[----:B------:R-:W-:Y:S02]  /*14050*/  IMAD.MOV.U32 R19, RZ, RZ, R4 ;  /* 0x000000ffff137224 */ /* 0x000fe400078e0004 */
[----:B---3--:R-:W-:Y:S03]  /*14060*/  HMMA.16816.F32.BF16 R4, R12, R22, R8 ;  /* 0x000000160c04723c */ /* 0x008fe60000041808 */
[----:B------:R0:W-:Y:S04]  /*14070*/  STL.64 [R1+0x1380], R18 ;  /* 0x0013801201007387 */ /* 0x0001e80000100a00 */
[----:B------:R-:W2:-:S12]  /*14080*/  LDL.LU R16, [R1+0x240] ;  /* 0x0002400001107983 */ /* 0x000e980000300800 */
[----:B------:R-:W-:Y:S04]  /*14090*/  STL.64 [R1+0x290], R4 ;  /* 0x0002900401007387 */ /* 0x000fe80000100a00 */
[----:B------:R1:W-:Y:S04]  /*140a0*/  STL.64 [R1+0x298], R6 ;  /* 0x0002980601007387 */ /* 0x0003e80000100a00 */
[----:B------:R-:W2:Y:S04]  /*140b0*/  LDL.LU R17, [R1+0x244] ;  /* 0x0002440001117983 */ /* 0x000ea80000300800 */
[----:B0-----:R-:W2:Y:S04]  /*140c0*/  LDL.LU R18, [R1+0x248] ;  /* 0x0002480001127983 */ /* 0x001ea80000300800 */
[----:B------:R-:W2:Y:S04]  /*140d0*/  LDL.LU R19, [R1+0x24c] ;  /* 0x00024c0001137983 */ /* 0x000ea80000300800 */
[----:B-1----:R-:W2:Y:S04]  /*140e0*/  LDL.LU.64 R6, [R1+0xb8] ;  /* 0x0000b80001067983 */ /* 0x002ea80000300a00 */
[----:B------:R-:W3:Y:S04]  /*140f0*/  LDL.LU R24, [R1+0x230] ;  /* 0x0002300001187983 */ /* 0x000ee80000300800 */
[----:B------:R-:W3:Y:S04]  /*14100*/  LDL.LU R25, [R1+0x234] ;  /* 0x0002340001197983 */ /* 0x000ee80000300800 */
[----:B------:R-:W3:Y:S04]  /*14110*/  LDL.LU R26, [R1+0x238] ;  /* 0x00023800011a7983 */ /* 0x000ee80000300800 */
[----:B------:R-:W3:Y:S04]  /*14120*/  LDL.LU R27, [R1+0x23c] ;  /* 0x00023c00011b7983 */ /* 0x000ee80000300800 */
[----:B------:R-:W2:Y:S04]  /*14130*/  LDL.LU R8, [R1+0x210] ;  /* 0x0002100001087983 */ /* 0x000ea80000300800 */
[----:B------:R-:W2:Y:S04]  /*14140*/  LDL.LU R9, [R1+0x214] ;  /* 0x0002140001097983 */ /* 0x000ea80000300800 */
[----:B------:R-:W2:Y:S04]  /*14150*/  LDL.LU R10, [R1+0x218] ;  /* 0x00021800010a7983 */ /* 0x000ea80000300800 */
[----:B------:R-:W2:Y:S04]  /*14160*/  LDL.LU R11, [R1+0x21c] ;  /* 0x00021c00010b7983 */ /* 0x000ea80000300800 */
[----:B------:R0:W-:Y:S04]  /*14170*/  STL.64 [R1+0x1308], R22 ;  /* 0x0013081601007387 */ /* 0x0001e80000100a00 */
[----:B------:R-:W2:Y:S04]  /*14180*/  LDL.LU R20, [R1+0x1c0] ;  /* 0x0001c00001147983 */ /* 0x000ea80000300800 */
[----:B------:R-:W2:Y:S04]  /*14190*/  LDL.LU R21, [R1+0x1c4] ;  /* 0x0001c40001157983 */ /* 0x000ea80000300800 */
[----:B0-----:R-:W2:Y:S04]  /*141a0*/  LDL.LU R22, [R1+0x1c8] ;  /* 0x0001c80001167983 */ /* 0x001ea80000300800 */
[----:B------:R-:W2:Y:S04]  /*141b0*/  LDL.LU R23, [R1+0x1cc] ;  /* 0x0001cc0001177983 */ /* 0x000ea80000300800 */
[----:B--2---:R-:W-:Y:S04]  /*141c0*/  STL.64 [R1+0x1328], R22 ;  /* 0x0013281601007387 */ /* 0x004fe80000100a00 */
[----:B------:R0:W-:Y:S04]  /*141d0*/  STL.64 [R1+0x1320], R20 ;  /* 0x0013201401007387 */ /* 0x0001e80000100a00 */
[----:B0-----:R-:W2:Y:S04]  /*141e0*/  LDL.LU R20, [R1+0x1d0] ;  /* 0x0001d00001147983 */ /* 0x001ea80000300800 */
[----:B------:R-:W2:Y:S01]  /*141f0*/  LDL.LU R21, [R1+0x1d4] ;  /* 0x0001d40001157983 */ /* 0x000ea20000300800 */
[----:B----4-:R-:W-:-:S02]  /*14200*/  IMAD.MOV.U32 R22, RZ, RZ, R2 ;  /* 0x000000ffff167224 */ /* 0x010fc400078e0002 */
[----:B------:R-:W-:Y:S01]  /*14210*/  IMAD.MOV.U32 R23, RZ, RZ, R3 ;  /* 0x000000ffff177224 */ /* 0x000fe200078e0003 */
[----:B------:R-:W4:Y:S04]  /*14220*/  LDL.LU R2, [R1+0x138c] ;  /* 0x00138c0001027983 */ /* 0x000f280000300800 */
[----:B------:R-:W3:Y:S04]  /*14230*/  LDL.LU R3, [R1+0x1388] ;  /* 0x0013880001037983 */ /* 0x000ee80000300800 */
[----:B------:R-:W-:Y:S01]  /*14240*/  STL.64 [R1+0x1340], R22 ;  /* 0x0013401601007387 */ /* 0x000fe20000100a00 */
[----:B------:R-:W-:Y:S03]  /*14250*/  HMMA.16816.F32.BF16 R16, R12, R6, R16 ;  /* 0x000000060c10723c */ /* 0x000fe60000041810 */
[----:B--2---:R0:W-:Y:S04]  /*14260*/  STL.64 [R1+0x1338], R20 ;  /* 0x0013381401007387 */ /* 0x0041e80000100a00 */
[----:B0-----:R-:W2:Y:S04]  /*14270*/  LDL.LU R20, [R1+0x1e0] ;  /* 0x0001e00001147983 */ /* 0x001ea80000300800 */
[----:B------:R-:W2:Y:S04]  /*14280*/  LDL.LU R21, [R1+0x1e4] ;  /* 0x0001e40001157983 */ /* 0x000ea80000300800 */
[----:B------:R-:W2:Y:S04]  /*14290*/  LDL.LU R22, [R1+0x1e8] ;  /* 0x0001e80001167983 */ /* 0x000ea80000300800 */
[----:B------:R-:W2:Y:S04]  /*142a0*/  LDL.LU R23, [R1+0x1ec] ;  /* 0x0001ec0001177983 */ /* 0x000ea80000300800 */
[----:B--2---:R-:W-:Y:S04]  /*142b0*/  STL.64 [R1+0x1358], R22 ;  /* 0x0013581601007387 */ /* 0x004fe80000100a00 */
[----:B------:R0:W-:Y:S04]  /*142c0*/  STL.64 [R1+0x1350], R20 ;  /* 0x0013501401007387 */ /* 0x0001e80000100a00 */
[----:B0-----:R-:W2:Y:S04]  /*142d0*/  LDL.LU R20, [R1+0x1f0] ;  /* 0x0001f00001147983 */ /* 0x001ea80000300800 */
[----:B------:R-:W2:Y:S04]  /*142e0*/  LDL.LU R21, [R1+0x1f4] ;  /* 0x0001f40001157983 */ /* 0x000ea80000300800 */
[----:B------:R-:W-:Y:S01]  /*142f0*/  STL.64 [R1+0x2b0], R16 ;  /* 0x0002b01001007387 */ /* 0x000fe20000100a00 */
[----:B---3--:R-:W-:-:S02]  /*14300*/  IMAD.MOV.U32 R22, RZ, RZ, R3 ;  /* 0x000000ffff167224 */ /* 0x008fc400078e0003 */
[----:B----4-:R-:W-:Y:S01]  /*14310*/  IMAD.MOV.U32 R23, RZ, RZ, R2 ;  /* 0x000000ffff177224 */ /* 0x010fe200078e0002 */
[----:B------:R0:W-:Y:S01]  /*14320*/  STL.64 [R1+0x2b8], R18 ;  /* 0x0002b81201007387 */ /* 0x0001e20000100a00 */
[----:B------:R-:W-:Y:S02]  /*14330*/  IMAD.MOV.U32 R3, RZ, RZ, R6 ;  /* 0x000000ffff037224 */ /* 0x000fe400078e0006 */
[----:B------:R-:W-:Y:S01]  /*14340*/  IMAD.MOV.U32 R2, RZ, RZ, R7 ;  /* 0x000000ffff027224 */ /* 0x000fe200078e0007 */
[----:B0-----:R-:W2:Y:S04]  /*14350*/  LDL.LU.64 R18, [R1+0x1380] ;  /* 0x0013800001127983 */ /* 0x001ea80000300a00 */
[----:B------:R-:W3:Y:S02]  /*14360*/  LDL.LU.64 R6, [R1+0x1378] ;  /* 0x0013780001067983 */ /* 0x000ee40000300a00 */
[----:B---3--:R-:W-:-:S15]  /*14370*/  HMMA.16816.F32.BF16 R24, R12, R6, R24 ;  /* 0x000000060c18723c */ /* 0x008fde0000041818 */
[----:B------:R-:W-:-:S04]  /*14380*/  NOP ;  /* 0x0000000000007918 */ /* 0x000fc80000000000 */
[----:B------:R-:W-:Y:S04]  /*14390*/  STL.64 [R1+0x2d0], R24 ;  /* 0x0002d01801007387 */ /* 0x000fe80000100a00 */
[----:B------:R0:W-:Y:S04]  /*143a0*/  STL.64 [R1+0x2d8], R26 ;  /* 0x0002d81a01007387 */ /* 0x0001e80000100a00 */
[----:B0-----:R-:W3:Y:S04]  /*143b0*/  LDL.LU.64 R26, [R1+0x1370] ;  /* 0x00137000011a7983 */ /* 0x001ee80000300a00 */
[----:B------:R0:W-:Y:S04]  /*143c0*/  STL.64 [R1+0x1300], R6 ;  /* 0x0013000601007387 */ /* 0x0001e80000100a00 */
[----:B------:R-:W4:Y:S04]  /*143d0*/  LDL.LU R4, [R1+0x1b0] ;  /* 0x0001b00001047983 */ /* 0x000f280000300800 */
[----:B------:R-:W4:Y:S04]  /*143e0*/  LDL.LU R5, [R1+0x1b4] ;  /* 0x0001b40001057983 */ /* 0x000f280000300800 */
[----:B0-----:R-:W4:Y:S04]  /*143f0*/  LDL.LU R6, [R1+0x1b8] ;  /* 0x0001b80001067983 */ /* 0x001f280000300800 */
[----:B------:R-:W4:Y:S01]  /*14400*/  LDL.LU R7, [R1+0x1bc] ;  /* 0x0001bc0001077983 */ /* 0x000f220000300800 */
        /* <DEDUP_REMOVED lines=22> */
[----:B0-----:R-:W2:Y:S01]  /*14570*/  LDL.LU.64 R18, [R1+0x1318] ;  /* 0x0013180001127983 */ /* 0x001ea20000300a00 */
[----:B------:R-:W-:Y:S02]  /*14580*/  IMAD.MOV.U32 R14, RZ, RZ, R3 ;  /* 0x000000ffff0e7224 */ /* 0x000fe400078e0003 */
[----:B------:R-:W-:Y:S01]  /*14590*/  IMAD.MOV.U32 R15, RZ, RZ, R2 ;  /* 0x000000ffff0f7224 */ /* 0x000fe200078e0002 */
[----:B------:R-:W3:Y:S01]  /*145a0*/  LDL.LU.64 R16, [R1+0x1310] ;  /* 0x0013100001107983 */ /* 0x000ee20000300a00 */
[----:B--2---:R-:W-:-:S15]  /*145b0*/  HMMA.16816.F32.BF16 R20, R8, R18, R20 ;  /* 0x000000120814723c */ /* 0x004fde0000041814 */
[----:B------:R-:W-:-:S04]  /*145c0*/  NOP ;  /* 0x0000000000007918 */ /* 0x000fc80000000000 */
[----:B------:R-:W-:Y:S01]  /*145d0*/  IMAD.MOV.U32 R3, RZ, RZ, R22 ;  /* 0x000000ffff037224 */ /* 0x000fe200078e0016 */
[----:B------:R-:W-:Y:S01]  /*145e0*/  STL.64 [R1+0x310], R20 ;  /* 0x0003101401007387 */ /* 0x000fe20000100a00 */
[----:B------:R-:W-:-:S03]  /*145f0*/  IMAD.MOV.U32 R2, RZ, RZ, R23 ;  /* 0x000000ffff027224 */ /* 0x000fc600078e0017 */
[----:B------:R-:W4:Y:S04]  /*14600*/  LDL.LU.64 R22, [R1+0x1308] ;  /* 0x0013080001167983 */ /* 0x000f280000300a00 */
[----:B------:R-:W-:Y:S04]  /*14610*/  STL.64 [R1+0x1290], R18 ;  /* 0x0012901201007387 */ /* 0x000fe80000100a00 */
[----:B---3--:R0:W-:Y:S04]  /*14620*/  STL.64 [R1+0x1288], R16 ;  /* 0x0012881001007387 */ /* 0x0081e80000100a00 */
[----:B0-----:R-:W2:Y:S04]  /*14630*/  LDL.LU R16, [R1+0x170] ;  /* 0x0001700001107983 */ /* 0x001ea80000300800 */
[----:B------:R-:W2:Y:S04]  /*14640*/  LDL.LU R17, [R1+0x174] ;  /* 0x0001740001117983 */ /* 0x000ea80000300800 */
[----:B------:R-:W2:Y:S04]  /*14650*/  LDL.LU R18, [R1+0x178] ;  /* 0x0001780001127983 */ /* 0x000ea80000300800 */
[----:B------:R-:W-:Y:S04]  /*14660*/  STL [R1+0x11a8], R2 ;  /* 0x0011a80201007387 */ /* 0x000fe80000100800 */
[----:B------:R0:W-:Y:S01]  /*14670*/  STL [R1+0x1158], R3 ;  /* 0x0011580301007387 */ /* 0x0001e20000100800 */
[----:B----4-:R-:W-:Y:S01]  /*14680*/  HMMA.16816.F32.BF16 R4, R8, R22, R4 ;  /* 0x000000160804723c */ /* 0x010fe20000041804 */
[----:B0-----:R-:W-:-:S02]  /*14690*/  IMAD.MOV.U32 R3, RZ, RZ, R22 ;  /* 0x000000ffff037224 */ /* 0x001fc400078e0016 */
[----:B------:R-:W-:-:S15]  /*146a0*/  IMAD.MOV.U32 R2, RZ, RZ, R23 ;  /* 0x000000ffff027224 */ /* 0x000fde00078e0017 */
[----:B------:R-:W-:Y:S01]  /*146b0*/  NOP ;  /* 0x0000000000007918 */ /* 0x000fe20000000000 */
[----:B------:R-:W-:Y:S04]  /*146c0*/  STL.64 [R1+0x300], R4 ;  /* 0x0003000401007387 */ /* 0x000fe80000100a00 */
[----:B------:R0:W-:Y:S04]  /*146d0*/  STL.64 [R1+0x308], R6 ;  /* 0x0003080601007387 */ /* 0x0001e80000100a00 */
[----:B0-----:R-:W2:Y:S04]  /*146e0*/  LDL.LU.64 R6, [R1+0x1300] ;  /* 0x0013000001067983 */ /* 0x001ea80000300a00 */
[----:B------:R-:W3:Y:S04]  /*146f0*/  LDL.LU.64 R22, [R1+0x12f8] ;  /* 0x0012f80001167983 */ /* 0x000ee80000300a00 */
[----:B------:R-:W3:Y:S02]  /*14700*/  LDL.LU.64 R20, [R1+0x12f0] ;  /* 0x0012f00001147983 */ /* 0x000ee40000300a00 */
[----:B---3--:R-:W-:-:S15]  /*14710*/  HMMA.16816.F32.BF16 R20, R8, R14, R20 ;  /* 0x0000000e0814723c */ /* 0x008fde0000041814 */
[----:B------:R-:W-:-:S04]  /*14720*/  NOP ;  /* 0x0000000000007918 */ /* 0x000fc80000000000 */
[----:B------:R-:W-:Y:S04]  /*14730*/  STL.64 [R1+0x2f0], R20 ;  /* 0x0002f01401007387 */ /* 0x000fe80000100a00 */
[----:B------:R0:W-:Y:S04]  /*14740*/  STL.64 [R1+0x2f8], R22 ;  /* 0x0002f81601007387 */ /* 0x0001e80000100a00 */
[----:B0-----:R-:W3:Y:S04]  /*14750*/  LDL.LU.64 R22, [R1+0x12e8] ;  /* 0x0012e80001167983 */ /* 0x001ee80000300a00 */
[----:B------:R-:W3:Y:S01]  /*14760*/  LDL.LU.64 R20, [R1+0x12e0] ;  /* 0x0012e00001147983 */ /* 0x000ee20000300a00 */
[----:B------:R-:W-:-:S07]  /*14770*/  IMAD.MOV.U32 R19, RZ, RZ, R0 ;  /* 0x000000ffff137224 */ /* 0x000fce00078e0000 */
[----:B--2---:R-:W-:Y:S01]  /*14780*/  HMMA.16816.F32.BF16 R16, R8, R6, R16 ;  /* 0x000000060810723c */ /* 0x004fe20000041810 */
[----:B------:R0:W-:Y:S01]  /*14790*/  STL.64 [R1+0x1280], R14 ;  /* 0x0012800e01007387 */ /* 0x0001e20000100a00 */
[----:B------:R-:W-:Y:S02]  /*147a0*/  IMAD.MOV.U32 R13, RZ, RZ, R6 ;  /* 0x000000ffff0d7224 */ /* 0x000fe400078e0006 */
[----:B------:R-:W-:-:S15]  /*147b0*/  IMAD.MOV.U32 R12, RZ, RZ, R7 ;  /* 0x000000ffff0c7224 */ /* 0x000fde00078e0007 */
[----:B------:R-:W-:Y:S04]  /*147c0*/  STL.64 [R1+0x2e0], R16 ;  /* 0x0002e01001007387 */ /* 0x000fe80000100a00 */
[----:B------:R-:W-:Y:S04]  /*147d0*/  STL.64 [R1+0x2e8], R18 ;  /* 0x0002e81201007387 */ /* 0x000fe80000100a00 */
[----:B------:R-:W2:Y:S04]  /*147e0*/  LDL.LU.64 R6, [R1+0x12d8] ;  /* 0x0012d80001067983 */ /* 0x000ea80000300a00 */
[----:B------:R-:W4:Y:S01]  /*147f0*/  LDL.LU.64 R4, [R1+0x12d0] ;  /* 0x0012d00001047983 */ /* 0x000f220000300a00 */
[----:B---3--:R-:W-:-:S15]  /*14800*/  HMMA.16816.F32.BF16 R8, R8, R26, R20 ;  /* 0x0000001a0808723c */ /* 0x008fde0000041814 */
[----:B------:R-:W-:-:S04]  /*14810*/  NOP ;  /* 0x0000000000007918 */ /* 0x000fc80000000000 */
[----:B------:R-:W-:Y:S04]  /*14820*/  STL.64 [R1+0x2a0], R8 ;  /* 0x0002a00801007387 */ /* 0x000fe80000100a00 */
[----:B------:R-:W-:Y:S04]  /*14830*/  STL [R1+0x2a8], R10 ;  /* 0x0002a80a01007387 */ /* 0x000fe80000100800 */
[----:B0-----:R-:W3:Y:S04]  /*14840*/  LDL.LU.64 R14, [R1+0x28] ;  /* 0x00002800010e7983 */ /* 0x001ee80000300a00 */
[----:B---3--:R0:W-:Y:S04]  /*14850*/  STL.64 [R1+0x12a8], R14 ;  /* 0x0012a80e01007387 */ /* 0x0081e80000100a00 */
[----:B0-----:R-:W3:Y:S04]  /*14860*/  LDL.LU.64 R14, [R1+0x38] ;  /* 0x00003800010e7983 */ /* 0x001ee80000300a00 */
[----:B------:R-:W2:Y:S04]  /*14870*/  LDL.LU.64 R18, [R1+0x18] ;  /* 0x0000180001127983 */ /* 0x000ea80000300a00 */
[----:B--2---:R0:W-:Y:S04]  /*14880*/  STL.64 [R1+0x12b0], R18 ;  /* 0x0012b01201007387 */ /* 0x0041e80000100a00 */
[----:B------:R-:W3:Y:S04]  /*14890*/  LDL.LU R16, [R1+0x130] ;  /* 0x0001300001107983 */ /* 0x000ee80000300800 */
[----:B------:R-:W3:Y:S04]  /*148a0*/  LDL.LU R17, [R1+0x134] ;  /* 0x0001340001117983 */ /* 0x000ee80000300800 */
[----:B0-----:R-:W3:Y:S04]  /*148b0*/  LDL.LU R18, [R1+0x138] ;  /* 0x0001380001127983 */ /* 0x001ee80000300800 */
[----:B------:R-:W3:Y:S04]  /*148c0*/  LDL.LU R19, [R1+0x13c] ;  /* 0x00013c0001137983 */ /* 0x000ee80000300800 */
[----:B------:R0:W-:Y:S04]  /*148d0*/  STL.64 [R1+0x1268], R26 ;  /* 0x0012681a01007387 */ /* 0x0001e80000100a00 */
[----:B------:R-:W2:Y:S04]  /*148e0*/  LDL.LU R24, [R1+0xd0] ;  /* 0x0000d00001187983 */ /* 0x000ea80000300800 */
[----:B------:R-:W2:Y:S04]  /*148f0*/  LDL.LU R25, [R1+0xd4] ;  /* 0x0000d40001197983 */ /* 0x000ea80000300800 */
[----:B0-----:R-:W2:Y:S04]  /*14900*/  LDL.LU R26, [R1+0xd8] ;  /* 0x0000d800011a7983 */ /* 0x001ea80000300800 */
[----:B------:R-:W2:Y:S01]  /*14910*/  LDL.LU R27, [R1+0xdc] ;  /* 0x0000dc00011b7983 */ /* 0x000ea20000300800 */
[----:B------:R-:W-:-:S02]  /*14920*/  IMAD.MOV.U32 R0, RZ, RZ, R11 ;  /* 0x000000ffff007224 */ /* 0x000fc400078e000b */
[----:B------:R-:W-:Y:S02]  /*14930*/  IMAD.MOV.U32 R10, RZ, RZ, R13 ;  /* 0x000000ffff0a7224 */ /* 0x000fe400078e000d */
[----:B------:R-:W-:Y:S02]  /*14940*/  IMAD.MOV.U32 R11, RZ, RZ, R12 ;  /* 0x000000ffff0b7224 */ /* 0x000fe400078e000c */
[----:B------:R-:W-:Y:S02]  /*14950*/  IMAD.MOV.U32 R20, RZ, RZ, R28 ;  /* 0x000000ffff147224 */ /* 0x000fe400078e001c */
[----:B----4-:R-:W-:Y:S02]  /*14960*/  IMAD.MOV.U32 R22, RZ, RZ, R5 ;  /* 0x000000ffff167224 */ /* 0x010fe400078e0005 */
[----:B------:R-:W-:Y:S02]  /*14970*/  IMAD.MOV.U32 R23, RZ, RZ, R6 ;  /* 0x000000ffff177224 */ /* 0x000fe400078e0006 */
[----:B------:R-:W-:Y:S01]  /*14980*/  IMAD.MOV.U32 R21, RZ, RZ, R4 ;  /* 0x000000ffff157224 */ /* 0x000fe200078e0004 */
[----:B--2---:R-:W-:Y:S04]  /*14990*/  STL.64 [R1+0x12a0], R26 ;  /* 0x0012a01a01007387 */ /* 0x004fe80000100a00 */
[----:B------:R0:W-:Y:S04]  /*149a0*/  STL.64 [R1+0x1298], R24 ;  /* 0x0012981801007387 */ /* 0x0001e80000100a00 */
[----:B0-----:R-:W2:Y:S04]  /*149b0*/  LDL.LU R24, [R1+0xf0] ;  /* 0x0000f00001187983 */ /* 0x001ea80000300800 */
[----:B------:R-:W2:Y:S04]  /*149c0*/  LDL.LU R25, [R1+0xf4] ;  /* 0x0000f40001197983 */ /* 0x000ea80000300800 */
[----:B------:R-:W2:Y:S04]  /*149d0*/  LDL.LU R26, [R1+0xf8] ;  /* 0x0000f800011a7983 */ /* 0x000ea80000300800 */
[----:B------:R-:W2:Y:S04]  /*149e0*/  LDL.LU R27, [R1+0xfc] ;  /* 0x0000fc00011b7983 */ /* 0x000ea80000300800 */
[----:B------:R0:W-:Y:S04]  /*149f0*/  STL.64 [R1+0x1278], R10 ;  /* 0x0012780a01007387 */ /* 0x0001e80000100a00 */
[----:B------:R-:W4:Y:S04]  /*14a00*/  LDL.LU R8, [R1+0x110] ;  /* 0x0001100001087983 */ /* 0x000f280000300800 */
[----:B------:R-:W4:Y:S04]  /*14a10*/  LDL.LU R9, [R1+0x114] ;  /* 0x0001140001097983 */ /* 0x000f280000300800 */
[----:B0-----:R-:W4:Y:S04]  /*14a20*/  LDL.LU R10, [R1+0x118] ;  /* 0x00011800010a7983 */ /* 0x001f280000300800 */
[----:B------:R-:W4:Y:S04]  /*14a30*/  LDL.LU R11, [R1+0x11c] ;  /* 0x00011c00010b7983 */ /* 0x000f280000300800 */
[----:B------:R-:W2:Y:S04]  /*14a40*/  LDL.LU R28, [R1+0x12c8] ;  /* 0x0012c800011c7983 */ /* 0x000ea80000300800 */
[----:B------:R-:W3:Y:S04]  /*14a50*/  LDL.LU R4, [R1+0x12c4] ;  /* 0x0012c40001047983 */ /* 0x000ee80000300800 */
[----:B------:R-:W3:Y:S04]  /*14a60*/  LDL.LU R5, [R1+0x12c0] ;  /* 0x0012c00001057983 */ /* 0x000ee80000300800 */
[----:B------:R-:W3:Y:S04]  /*14a70*/  LDL.LU R6, [R1+0x12bc] ;  /* 0x0012bc0001067983 */ /* 0x000ee80000300800 */
[----:B------:R-:W-:Y:S04]  /*14a80*/  STL.64 [R1+0x11e0], R22 ;  /* 0x0011e01601007387 */ /* 0x000fe80000100a00 */
[----:B------:R0:W-:Y:S02]  /*14a90*/  STL.64 [R1+0x11d8], R20 ;  /* 0x0011d81401007387 */ /* 0x0001e40000100a00 */
[----:B0-----:R-:W-:-:S02]  /*14aa0*/  IMAD.MOV.U32 R20, RZ, RZ, R7 ;  /* 0x000000ffff147224 */ /* 0x001fc400078e0007 */
[----:B------:R-:W3:Y:S04]  /*14ab0*/  LDL.LU R7, [R1+0x12b8] ;  /* 0x0012b80001077983 */ /* 0x000ee80000300800 */
[----:B------:R-:W2:Y:S04]  /*14ac0*/  LDL.LU R21, [R1+0x144] ;  /* 0x0001440001157983 */ /* 0x000ea80000300800 */
[----:B------:R-:W2:Y:S04]  /*14ad0*/  LDL.LU R22, [R1+0x148] ;  /* 0x0001480001167983 */ /* 0x000ea80000300800 */
[----:B------:R-:W2:Y:S01]  /*14ae0*/  LDL.LU R23, [R1+0x14c] ;  /* 0x00014c0001177983 */ /* 0x000ea20000300800 */
[----:B---3--:R-:W-:Y:S03]  /*14af0*/  HMMA.16816.F32.BF16 R16, R4, R14, R16 ;  /* 0x0000000e0410723c */ /* 0x008fe60000041810 */
[----:B--2---:R-:W-:Y:S04]  /*14b00*/  STL.64 [R1+0x11f0], R22 ;  /* 0x0011f01601007387 */ /* 0x004fe80000100a00 */
[----:B------:R-:W-:Y:S04]  /*14b10*/  STL.64 [R1+0x11e8], R20 ;  /* 0x0011e81401007387 */ /* 0x000fe80000100a00 */
[----:B------:R0:W-:Y:S02]  /*14b20*/  STL [R1+0x10f0], R0 ;  /* 0x0010f00001007387 */ /* 0x0001e40000100800 */
[----:B0-----:R-:W-:-:S02]  /*14b30*/  IMAD.MOV.U32 R0, RZ, RZ, R15 ;  /* 0x000000ffff007224 */ /* 0x001fc400078e000f */
[----:B------:R-:W-:-:S04]  /*14b40*/  IMAD.MOV.U32 R20, RZ, RZ, R14 ;  /* 0x000000ffff147224 */ /* 0x000fc800078e000e */
[----:B------:R-:W-:Y:S04]  /*14b50*/  STL.64 [R1+0x270], R16 ;  /* 0x0002701001007387 */ /* 0x000fe80000100a00 */
[----:B------:R0:W-:Y:S04]  /*14b60*/  STL.64 [R1+0x278], R18 ;  /* 0x0002781201007387 */ /* 0x0001e80000100a00 */
[----:B0-----:R-:W2:Y:S04]  /*14b70*/  LDL.LU.64 R18, [R1+0x12b0] ;  /* 0x0012b00001127983 */ /* 0x001ea80000300a00 */
[----:B------:R-:W4:Y:S01]  /*14b80*/  LDL.LU.64 R14, [R1+0x12a8] ;  /* 0x0012a800010e7983 */ /* 0x000f220000300a00 */
[----:B------:R-:W-:-:S02]  /*14b90*/  IMAD.MOV.U32 R22, RZ, RZ, R3 ;  /* 0x000000ffff167224 */ /* 0x000fc400078e0003 */
[----:B------:R-:W-:Y:S01]  /*14ba0*/  IMAD.MOV.U32 R23, RZ, RZ, R2 ;  /* 0x000000ffff177224 */ /* 0x000fe200078e0002 */
[C---:B----4-:R-:W-:Y:S08]  /*14bb0*/  HMMA.16816.F32.BF16 R8, R4.reuse, R14, R8 ;  /* 0x0000000e0408723c */ /* 0x050ff00000041808 */
[----:B--2---:R-:W-:Y:S01]  /*14bc0*/  HMMA.16816.F32.BF16 R24, R4, R18, R24 ;  /* 0x000000120418723c */ /* 0x004fe20000041818 */
[----:B------:R-:W-:-:S02]  /*14bd0*/  IMAD.MOV.U32 R3, RZ, RZ, R18 ;  /* 0x000000ffff037224 */ /* 0x000fc400078e0012 */
[----:B------:R-:W-:-:S08]  /*14be0*/  IMAD.MOV.U32 R2, RZ, RZ, R19 ;  /* 0x000000ffff027224 */ /* 0x000fd000078e0013 */
[----:B------:R0:W-:Y:S04]  /*14bf0*/  STL.64 [R1+0x250], R8 ;  /* 0x0002500801007387 */ /* 0x0001e80000100a00 */
[----:B------:R-:W-:Y:S04]  /*14c00*/  STL.64 [R1+0x258], R10 ;  /* 0x0002580a01007387 */ /* 0x000fe80000100a00 */
[----:B------:R-:W2:Y:S04]  /*14c10*/  LDL.LU R12, [R1+0xa0] ;  /* 0x0000a000010c7983 */ /* 0x000ea80000300800 */
[----:B------:R-:W2:Y:S01]  /*14c20*/  LDL.LU R13, [R1+0xa4] ;  /* 0x0000a400010d7983 */ /* 0x000ea20000300800 */
[----:B0-----:R-:W-:-:S02]  /*14c30*/  IMAD.MOV.U32 R9, RZ, RZ, R14 ;  /* 0x000000ffff097224 */ /* 0x001fc400078e000e */
[----:B------:R-:W-:Y:S01]  /*14c40*/  IMAD.MOV.U32 R8, RZ, RZ, R15 ;  /* 0x000000ffff087224 */ /* 0x000fe200078e000f */
[----:B------:R-:W2:Y:S04]  /*14c50*/  LDL.LU R14, [R1+0xa8] ;  /* 0x0000a800010e7983 */ /* 0x000ea80000300800 */
[----:B------:R-:W2:Y:S04]  /*14c60*/  LDL.LU R15, [R1+0xac] ;  /* 0x0000ac00010f7983 */ /* 0x000ea80000300800 */
[----:B------:R-:W-:Y:S04]  /*14c70*/  STL.64 [R1+0x240], R24 ;  /* 0x0002401801007387 */ /* 0x000fe80000100a00 */
[----:B------:R0:W-:Y:S04]  /*14c80*/  STL.64 [R1+0x248], R26 ;  /* 0x0002481a01007387 */ /* 0x0001e80000100a00 */
[----:B0-----:R-:W3:Y:S04]  /*14c90*/  LDL.LU.64 R26, [R1+0x12a0] ;  /* 0x0012a000011a7983 */ /* 0x001ee80000300a00 */
[----:B------:R-:W3:Y:S04]  /*14ca0*/  LDL.LU.64 R24, [R1+0x1298] ;  /* 0x0012980001187983 */ /* 0x000ee80000300a00 */
[----:B------:R-:W3:Y:S04]  /*14cb0*/  LDL.LU.64 R18, [R1+0x1290] ;  /* 0x0012900001127983 */ /* 0x000ee80000300a00 */
[----:B------:R-:W4:Y:S01]  /*14cc0*/  LDL.LU.64 R16, [R1+0x1288] ;  /* 0x0012880001107983 */ /* 0x000f220000300a00 */
[----:B---3--:R-:W-:Y:S03]  /*14cd0*/  HMMA.16816.F32.BF16 R24, R4, R18, R24 ;  /* 0x000000120418723c */ /* 0x008fe60000041818 */
[----:B------:R-:W-:Y:S04]  /*14ce0*/  STL.64 [R1+0x1210], R18 ;  /* 0x0012101201007387 */ /* 0x000fe80000100a00 */
[----:B----4-:R0:W-:-:S12]  /*14cf0*/  STL.64 [R1+0x1208], R16 ;  /* 0x0012081001007387 */ /* 0x0101d80000100a00 */
[----:B------:R-:W-:Y:S04]  /*14d00*/  STL.64 [R1+0x230], R24 ;  /* 0x0002301801007387 */ /* 0x000fe80000100a00 */
[----:B------:R-:W-:Y:S04]  /*14d10*/  STL.64 [R1+0x238], R26 ;  /* 0x0002381a01007387 */ /* 0x000fe80000100a00 */
[----:B0-----:R-:W3:Y:S04]  /*14d20*/  LDL.LU R16, [R1+0x40] ;  /* 0x0000400001107983 */ /* 0x001ee80000300800 */
[----:B------:R-:W3:Y:S04]  /*14d30*/  LDL.LU R17, [R1+0x44] ;  /* 0x0000440001117983 */ /* 0x000ee80000300800 */
[----:B------:R-:W4:Y:S04]  /*14d40*/  LDL.LU R18, [R1+0x48] ;  /* 0x0000480001127983 */ /* 0x000f280000300800 */
[----:B------:R-:W4:Y:S01]  /*14d50*/  LDL.LU R19, [R1+0x4c] ;  /* 0x00004c0001137983 */ /* 0x000f220000300800 */
[----:B--2---:R-:W-:Y:S03]  /*14d60*/  HMMA.16816.F32.BF16 R12, R4, R22, R12 ;  /* 0x00000016040c723c */ /* 0x004fe6000004180c */
[----:B----4-:R0:W-:Y:S04]  /*14d70*/  STL.64 [R1+0x1220], R18 ;  /* 0x0012201201007387 */ /* 0x0101e80000100a00 */
[----:B---3--:R-:W-:Y:S01]  /*14d80*/  STL.64 [R1+0x1218], R16 ;  /* 0x0012181001007387 */ /* 0x008fe20000100a00 */
[----:B0-----:R-:W-:-:S02]  /*14d90*/  IMAD.MOV.U32 R19, RZ, RZ, R8 ;  /* 0x000000ffff137224 */ /* 0x001fc400078e0008 */
[----:B------:R-:W-:Y:S01]  /*14da0*/  IMAD.MOV.U32 R18, RZ, RZ, R9 ;  /* 0x000000ffff127224 */ /* 0x000fe200078e0009 */
[----:B------:R-:W2:Y:S04]  /*14db0*/  LDL.LU R8, [R1+0x90] ;  /* 0x0000900001087983 */ /* 0x000ea80000300800 */
[----:B------:R-:W2:Y:S04]  /*14dc0*/  LDL.LU R9, [R1+0x94] ;  /* 0x0000940001097983 */ /* 0x000ea80000300800 */
[----:B------:R-:W2:Y:S04]  /*14dd0*/  LDL.LU R10, [R1+0x98] ;  /* 0x00009800010a7983 */ /* 0x000ea80000300800 */
[----:B------:R-:W2:Y:S04]  /*14de0*/  LDL.LU R11, [R1+0x9c] ;  /* 0x00009c00010b7983 */ /* 0x000ea80000300800 */
[----:B------:R-:W3:Y:S04]  /*14df0*/  LDL.LU R24, [R1+0x80] ;  /* 0x0000800001187983 */ /* 0x000ee80000300800 */
[----:B------:R-:W3:Y:S04]  /*14e00*/  LDL.LU R25, [R1+0x84] ;  /* 0x0000840001197983 */ /* 0x000ee80000300800 */
[----:B------:R-:W3:Y:S04]  /*14e10*/  LDL.LU R26, [R1+0x88] ;  /* 0x00008800011a7983 */ /* 0x000ee80000300800 */
[----:B------:R-:W3:Y:S04]  /*14e20*/  LDL.LU R27, [R1+0x8c] ;  /* 0x00008c00011b7983 */ /* 0x000ee80000300800 */
[----:B------:R0:W-:Y:S02]  /*14e30*/  STL.64 [R1+0x1238], R18 ;  /* 0x0012381201007387 */ /* 0x0001e40000100a00 */
[----:B0-----:R-:W-:-:S02]  /*14e40*/  IMAD.MOV.U32 R18, RZ, RZ, R20 ;  /* 0x000000ffff127224 */ /* 0x001fc400078e0014 */
[----:B------:R-:W-:-:S05]  /*14e50*/  IMAD.MOV.U32 R19, RZ, RZ, R0 ;  /* 0x000000ffff137224 */ /* 0x000fca00078e0000 */
[----:B------:R0:W-:Y:S04]  /*14e60*/  STL.64 [R1+0x1260], R18 ;  /* 0x0012601201007387 */ /* 0x0001e80000100a00 */
[----:B------:R-:W4:Y:S04]  /*14e70*/  LDL.LU R16, [R1+0x70] ;  /* 0x0000700001107983 */ /* 0x000f280000300800 */
[----:B------:R-:W4:Y:S04]  /*14e80*/  LDL.LU R17, [R1+0x74] ;  /* 0x0000740001117983 */ /* 0x000f280000300800 */
[----:B0-----:R-:W4:Y:S04]  /*14e90*/  LDL.LU R18, [R1+0x78] ;  /* 0x0000780001127983 */ /* 0x001f280000300800 */
[----:B------:R-:W4:Y:S04]  /*14ea0*/  LDL.LU R19, [R1+0x7c] ;  /* 0x00007c0001137983 */ /* 0x000f280000300800 */
[----:B------:R-:W-:Y:S04]  /*14eb0*/  STL.64 [R1+0x210], R12 ;  /* 0x0002100c01007387 */ /* 0x000fe80000100a00 */
[----:B------:R0:W-:Y:S04]  /*14ec0*/  STL.64 [R1+0x218], R14 ;  /* 0x0002180e01007387 */ /* 0x0001e80000100a00 */
[----:B0-----:R-:W2:Y:S04]  /*14ed0*/  LDL.LU.64 R14, [R1+0x1280] ;  /* 0x00128000010e7983 */ /* 0x001ea80000300a00 */
[----:B------:R0:W-:Y:S04]  /*14ee0*/  STL.64 [R1+0x1200], R22 ;  /* 0x0012001601007387 */ /* 0x0001e80000100a00 */
[----:B------:R-:W2:Y:S04]  /*14ef0*/  LDL.LU R20, [R1] ;  /* 0x0000000001147983 */ /* 0x000ea80000300800 */
[----:B------:R-:W2:Y:S04]  /*14f00*/  LDL.LU R21, [R1+0x4] ;  /* 0x0000040001157983 */ /* 0x000ea80000300800 */
[----:B0-----:R-:W2:Y:S04]  /*14f10*/  LDL.LU R22, [R1+0x8] ;  /* 0x0000080001167983 */ /* 0x001ea80000300800 */
[----:B------:R-:W2:Y:S04]  /*14f20*/  LDL.LU R23, [R1+0xc] ;  /* 0x00000c0001177983 */ /* 0x000ea80000300800 */
[----:B--2---:R-:W-:Y:S04]  /*14f30*/  STL.64 [R1+0x1230], R22 ;  /* 0x0012301601007387 */ /* 0x004fe80000100a00 */
[----:B------:R0:W-:Y:S04]  /*14f40*/  STL.64 [R1+0x1228], R20 ;  /* 0x0012281401007387 */ /* 0x0001e80000100a00 */
        /* <DEDUP_REMOVED lines=9> */
[----:B------:R-:W2:Y:S04]  /*14fe0*/  LDL.LU R22, [R1+0x68] ;  /* 0x0000680001167983 */ /* 0x000ea80000300800 */
[----:B------:R-:W2:Y:S04]  /*14ff0*/  LDL.LU R23, [R1+0x6c] ;  /* 0x00006c0001177983 */ /* 0x000ea80000300800 */
[----:B------:R-:W-:Y:S04]  /*15000*/  STL.64 [R1+0x1f0], R8 ;  /* 0x0001f00801007387 */ /* 0x000fe80000100a00 */
[----:B------:R0:W-:Y:S04]  /*15010*/  STL.64 [R1+0x1f8], R10 ;  /* 0x0001f80a01007387 */ /* 0x0001e80000100a00 */
[----:B0-----:R-:W3:Y:S04]  /*15020*/  LDL.LU.64 R10, [R1+0x1278] ;  /* 0x00127800010a7983 */ /* 0x001ee80000300a00 */
[----:B------:R0:W-:Y:S04]  /*15030*/  STL.64 [R1+0x11f8], R14 ;  /* 0x0011f80e01007387 */ /* 0x0001e80000100a00 */
[----:B------:R-:W2:Y:S04]  /*15040*/  LDL.LU R12, [R1+0x120] ;  /* 0x00012000010c7983 */ /* 0x000ea80000300800 */
[----:B------:R-:W2:Y:S01]  /*15050*/  LDL.LU R13, [R1+0x124] ;  /* 0x00012400010d7983 */ /* 0x000ea20000300800 */
[----:B0-----:R-:W-:-:S02]  /*15060*/  IMAD.MOV.U32 R14, RZ, RZ, R28 ;  /* 0x000000ffff0e7224 */ /* 0x001fc400078e001c */
[----:B------:R-:W-:Y:S01]  /*15070*/  IMAD.MOV.U32 R15, RZ, RZ, R29 ;  /* 0x000000ffff0f7224 */ /* 0x000fe200078e001d */
[----:B------:R-:W2:Y:S04]  /*15080*/  LDL.LU R28, [R1+0x1274] ;  /* 0x00127400011c7983 */ /* 0x000ea80000300800 */
[----:B------:R-:W2:Y:S01]  /*15090*/  LDL.LU R29, [R1+0x1270] ;  /* 0x00127000011d7983 */ /* 0x000ea20000300800 */
[----:B---3--:R-:W-:-:S15]  /*150a0*/  HMMA.16816.F32.BF16 R24, R4, R10, R24 ;  /* 0x0000000a0418723c */ /* 0x008fde0000041818 */
[----:B------:R-:W-:-:S04]  /*150b0*/  NOP ;  /* 0x0000000000007918 */ /* 0x000fc80000000000 */
[----:B------:R-:W-:Y:S04]  /*150c0*/  STL.64 [R1+0x1e0], R24 ;  /* 0x0001e01801007387 */ /* 0x000fe80000100a00 */
[----:B------:R0:W-:Y:S04]  /*150d0*/  STL.64 [R1+0x1e8], R26 ;  /* 0x0001e81a01007387 */ /* 0x0001e80000100a00 */
[----:B0-----:R-:W4:Y:S02]  /*150e0*/  LDL.LU.64 R26, [R1+0x1268] ;  /* 0x00126800011a7983 */ /* 0x001f240000300a00 */
        /* <DEDUP_REMOVED lines=19> */
[----:B0-----:R-:W3:Y:S04]  /*15220*/  LDL.LU.64 R18, [R1+0x1220] ;  /* 0x0012200001127983 */ /* 0x001ee80000300a00 */
[----:B------:R-:W3:Y:S01]  /*15230*/  LDL.LU.64 R16, [R1+0x1218] ;  /* 0x0012180001107983 */ /* 0x000ee20000300a00 */
[----:B------:R-:W-:-:S02]  /*15240*/  IMAD.MOV.U32 R6, RZ, RZ, R3 ;  /* 0x000000ffff067224 */ /* 0x000fc400078e0003 */
[----:B------:R-:W-:-:S07]  /*15250*/  IMAD.MOV.U32 R7, RZ, RZ, R2 ;  /* 0x000000ffff077224 */ /* 0x000fce00078e0002 */
[----:B---3--:R-:W-:Y:S01]  /*15260*/  HMMA.16816.F32.BF16 R4, R24, R6, R16 ;  /* 0x000000061804723c */ /* 0x008fe20000041810 */
[----:B------:R-:W2:Y:S04]  /*15270*/  LDL.LU.64 R18, [R1+0x1210] ;  /* 0x0012100001127983 */ /* 0x000ea80000300a00 */
[----:B------:R-:W3:-:S14]  /*15280*/  LDL.LU.64 R16, [R1+0x1208] ;  /* 0x0012080001107983 */ /* 0x000edc0000300a00 */
[----:B------:R-:W-:Y:S04]  /*15290*/  STL.64 [R1+0x1a0], R4 ;  /* 0x0001a00401007387 */ /* 0x000fe80000100a00 */
[----:B------:R-:W-:Y:S04]  /*152a0*/  STL.64 [R1+0x1a8], R6 ;  /* 0x0001a80601007387 */ /* 0x000fe80000100a00 */
[----:B------:R-:W0:Y:S04]  /*152b0*/  LDSM.16.MT88.4 R4, [R28+0x10000] ;  /* 0x010000001c04783b */ /* 0x000e280000004200 */
[----:B0-----:R-:W-:Y:S01]  /*152c0*/  STL [R1+0x11b0], R7 ;  /* 0x0011b00701007387 */ /* 0x001fe20000100800 */
[----:B--2---:R-:W-:-:S15]  /*152d0*/  HMMA.16816.F32.BF16 R20, R24, R18, R20 ;  /* 0x000000121814723c */ /* 0x004fde0000041814 */
[----:B------:R-:W-:-:S04]  /*152e0*/  NOP ;  /* 0x0000000000007918 */ /* 0x000fc80000000000 */
[----:B------:R-:W-:Y:S04]  /*152f0*/  STL.64 [R1+0x190], R20 ;  /* 0x0001901401007387 */ /* 0x000fe80000100a00 */
[----:B------:R-:W-:Y:S04]  /*15300*/  STL.64 [R1+0x198], R22 ;  /* 0x0001981601007387 */ /* 0x000fe80000100a00 */
[----:B------:R-:W0:Y:S04]  /*15310*/  LDSM.16.M88.4 R20, [R29+UR4+0x20080] ;  /* 0x020080041d14783b */ /* 0x000e280008000200 */
[----:B------:R-:W-:Y:S04]  /*15320*/  STL [R1+0x11ac], R28 ;  /* 0x0011ac1c01007387 */ /* 0x000fe80000100800 */
[----:B0-----:R-:W-:Y:S04]  /*15330*/  STL.64 [R1+0xf0], R20 ;  /* 0x0000f01401007387 */ /* 0x001fe80000100a00 */
[----:B------:R0:W-:Y:S04]  /*15340*/  STL.64 [R1+0xf8], R22 ;  /* 0x0000f81601007387 */ /* 0x0001e80000100a00 */
[----:B0-----:R-:W2:Y:S02]  /*15350*/  LDL.LU.64 R22, [R1+0x1200] ;  /* 0x0012000001167983 */ /* 0x001ea40000300a00 */
[----:B--2---:R-:W-:Y:S02]  /*15360*/  HMMA.16816.F32.BF16 R20, R24, R22, R12 ;  /* 0x000000161814723c */ /* 0x004fe4000004180c */
[----:B------:R-:W2:-:S15]  /*15370*/  LDL.LU.64 R14, [R1+0x11f8] ;  /* 0x0011f800010e7983 */ /* 0x000e9e0000300a00 */
[----:B------:R-:W-:Y:S02]  /*15380*/  NOP ;  /* 0x0000000000007918 */ /* 0x000fe40000000000 */
[----:B------:R-:W-:Y:S04]  /*15390*/  STL.64 [R1+0x170], R20 ;  /* 0x0001701401007387 */ /* 0x000fe80000100a00 */
[----:B------:R-:W-:Y:S04]  /*153a0*/  STL.64 [R1+0x178], R22 ;  /* 0x0001781601007387 */ /* 0x000fe80000100a00 */
[----:B------:R-:W0:Y:S04]  /*153b0*/  LDSM.16.M88.4 R20, [R29+UR4+0x21080] ;  /* 0x021080041d14783b */ /* 0x000e280008000200 */
[----:B0-----:R-:W-:Y:S04]  /*153c0*/  STL.64 [R1+0xd0], R20 ;  /* 0x0000d01401007387 */ /* 0x001fe80000100a00 */
[----:B------:R0:W-:Y:S01]  /*153d0*/  STL.64 [R1+0xd8], R22 ;  /* 0x0000d81601007387 */ /* 0x0001e20000100a00 */
[----:B------:R-:W-:-:S02]  /*153e0*/  IMAD.MOV.U32 R2, RZ, RZ, R20 ;  /* 0x000000ffff027224 */ /* 0x000fc400078e0014 */
[----:B------:R-:W-:Y:S01]  /*153f0*/  IMAD.MOV.U32 R3, RZ, RZ, R21 ;  /* 0x000000ffff037224 */ /* 0x000fe200078e0015 */
[----:B0-----:R-:W2:Y:S04]  /*15400*/  LDL.LU.64 R22, [R1+0x11f0] ;  /* 0x0011f00001167983 */ /* 0x001ea80000300a00 */
[----:B------:R-:W2:Y:S02]  /*15410*/  LDL.LU.64 R20, [R1+0x11e8] ;  /* 0x0011e80001147983 */ /* 0x000ea40000300a00 */
[----:B--2---:R-:W-:Y:S02]  /*15420*/  HMMA.16816.F32.BF16 R12, R24, R14, R20 ;  /* 0x0000000e180c723c */ /* 0x004fe40000041814 */
[----:B------:R-:W2:Y:S04]  /*15430*/  LDL.LU.64 R22, [R1+0x11e0] ;  /* 0x0011e00001167983 */ /* 0x000ea80000300a00 */
[----:B------:R-:W2:-:S13]  /*15440*/  LDL.LU.64 R20, [R1+0x11d8] ;  /* 0x0011d80001147983 */ /* 0x000e9a0000300a00 */
[----:B------:R-:W-:Y:S04]  /*15450*/  STL.64 [R1+0x160], R12 ;  /* 0x0001600c01007387 */ /* 0x000fe80000100a00 */
[----:B------:R-:W-:Y:S04]  /*15460*/  STL.64 [R1+0x168], R14 ;  /* 0x0001680e01007387 */ /* 0x000fe80000100a00 */
[----:B------:R-:W0:Y:S02]  /*15470*/  LDSM.16.M88.4 R12, [R29+UR4+0x22080] ;  /* 0x022080041d0c783b */ /* 0x000e240008000200 */
[----:B0-----:R-:W-:-:S02]  /*15480*/  IMAD.MOV.U32 R7, RZ, RZ, R12 ;  /* 0x000000ffff077224 */ /* 0x001fc400078e000c */
[----:B------:R-:W-:Y:S04]  /*15490*/  STL.64 [R1+0xc0], R12 ;  /* 0x0000c00c01007387 */ /* 0x000fe80000100a00 */
[----:B------:R-:W-:Y:S04]  /*154a0*/  STL.64 [R1+0xc8], R14 ;  /* 0x0000c80e01007387 */ /* 0x000fe80000100a00 */
[----:B------:R0:W-:Y:S04]  /*154b0*/  STL.64 [R1+0x11c0], R6 ;  /* 0x0011c00601007387 */ /* 0x0001e80000100a00 */
[----:B------:R-:W-:Y:S01]  /*154c0*/  STL.64 [R1+0x11b8], R4 ;  /* 0x0011b80401007387 */ /* 0x000fe20000100a00 */
[----:B0-----:R-:W-:-:S02]  /*154d0*/  IMAD.MOV.U32 R6, RZ, RZ, R8 ;  /* 0x000000ffff067224 */ /* 0x001fc400078e0008 */
[----:B--2---:R-:W-:Y:S01]  /*154e0*/  HMMA.16816.F32.BF16 R8, R24, R10, R20 ;  /* 0x0000000a1808723c */ /* 0x004fe20000041814 */
[----:B------:R-:W2:Y:S04]  /*154f0*/  LDL.LU.64 R22, [R1+0x11d0] ;  /* 0x0011d00001167983 */ /* 0x000ea80000300a00 */
[----:B------:R-:W2:Y:S01]  /*15500*/  LDL.LU.64 R20, [R1+0x11c8] ;  /* 0x0011c80001147983 */ /* 0x000ea20000300a00 */
[----:B------:R-:W-:-:S13]  /*15510*/  IMAD.MOV.U32 R7, RZ, RZ, R0 ;  /* 0x000000ffff077224 */ /* 0x000fda00078e0000 */
[----:B------:R0:W-:Y:S04]  /*15520*/  STL.64 [R1+0x150], R8 ;  /* 0x0001500801007387 */ /* 0x0001e80000100a00 */
[----:B------:R3:W-:Y:S04]  /*15530*/  STL.64 [R1+0x158], R10 ;  /* 0x0001580a01007387 */ /* 0x0007e80000100a00 */
[----:B0-----:R-:W4:Y:S04]  /*15540*/  LDL.LU R8, [R1+0x200] ;  /* 0x0002000001087983 */ /* 0x001f280000300800 */
[----:B------:R-:W4:Y:S01]  /*15550*/  LDL.LU R9, [R1+0x204] ;  /* 0x0002040001097983 */ /* 0x000f220000300800 */
[----:B------:R-:W-:-:S03]  /*15560*/  IMAD.MOV.U32 R28, RZ, RZ, R13 ;  /* 0x000000ffff1c7224 */ /* 0x000fc600078e000d */
[----:B------:R-:W0:Y:S01]  /*15570*/  LDSM.16.M88.4 R12, [R29+UR4+0x23080] ;  /* 0x023080041d0c783b */ /* 0x000e220008000200 */
[----:B--2---:R-:W-:Y:S03]  /*15580*/  HMMA.16816.F32.BF16 R20, R24, R6, R20 ;  /* 0x000000061814723c */ /* 0x004fe60000041814 */
[----:B------:R-:W2:Y:S01]  /*15590*/  LDL.LU.64 R6, [R1+0x11c0] ;  /* 0x0011c00001067983 */ /* 0x000ea20000300a00 */
[----:B---3--:R-:W-:Y:S02]  /*155a0*/  IMAD.MOV.U32 R10, RZ, RZ, R17 ;  /* 0x000000ffff0a7224 */ /* 0x008fe400078e0011 */
[----:B------:R-:W-:Y:S01]  /*155b0*/  IMAD.MOV.U32 R11, RZ, RZ, R16 ;  /* 0x000000ffff0b7224 */ /* 0x000fe200078e0010 */
[----:B------:R-:W4:Y:S04]  /*155c0*/  LDL.LU.64 R4, [R1+0x11b8] ;  /* 0x0011b80001047983 */ /* 0x000f280000300a00 */
[----:B------:R-:W1:Y:S08]  /*155d0*/  LDSM.16.M88.4 R16, [R29+UR4+0x24080] ;  /* 0x024080041d10783b */ /* 0x000e700008000200 */
[----:B------:R-:W-:Y:S04]  /*155e0*/  STL.64 [R1+0x140], R20 ;  /* 0x0001401401007387 */ /* 0x000fe80000100a00 */
[----:B------:R-:W-:Y:S04]  /*155f0*/  STL [R1+0x148], R22 ;  /* 0x0001481601007387 */ /* 0x000fe80000100800 */
[----:B------:R-:W4:Y:S04]  /*15600*/  LDL.64 R24, [R1+0xf0] ;  /* 0x0000f00001187983 */ /* 0x000f280000100a00 */
[----:B0-----:R-:W-:Y:S04]  /*15610*/  STL.64 [R1+0xb0], R12 ;  /* 0x0000b00c01007387 */ /* 0x001fe80000100a00 */
[----:B------:R-:W-:Y:S04]  /*15620*/  STL.64 [R1+0xb8], R14 ;  /* 0x0000b80e01007387 */ /* 0x000fe80000100a00 */
[----:B------:R0:W-:Y:S02]  /*15630*/  STL.64 [R1+0x1178], R12 ;  /* 0x0011780c01007387 */ /* 0x0001e40000100a00 */
[----:B0-----:R-:W-:-:S02]  /*15640*/  IMAD.MOV.U32 R13, RZ, RZ, R28 ;  /* 0x000000ffff0d7224 */ /* 0x001fc400078e001c */
[----:B--2---:R-:W-:Y:S02]  /*15650*/  IMAD.MOV.U32 R12, RZ, RZ, R7 ;  /* 0x000000ffff0c7224 */ /* 0x004fe400078e0007 */
[----:B------:R-:W4:Y:S04]  /*15660*/  LDL.LU R7, [R1+0x11b0] ;  /* 0x0011b00001077983 */ /* 0x000f280000300800 */
[----:B------:R-:W2:Y:S04]  /*15670*/  LDL.LU R28, [R1+0x11ac] ;  /* 0x0011ac00011c7983 */ /* 0x000ea80000300800 */
[----:B------:R0:W-:Y:S02]  /*15680*/  STL.64 [R1+0x1190], R12 ;  /* 0x0011900c01007387 */ /* 0x0001e40000100a00 */
[----:B0-----:R-:W-:-:S02]  /*15690*/  IMAD.MOV.U32 R12, RZ, RZ, R2 ;  /* 0x000000ffff0c7224 */ /* 0x001fc400078e0002 */
[----:B------:R-:W3:Y:S04]  /*156a0*/  LDL.LU R2, [R1+0x11a8] ;  /* 0x0011a80001027983 */ /* 0x000ee80000300800 */
[----:B-1----:R-:W-:Y:S04]  /*156b0*/  STL.64 [R1+0xa0], R16 ;  /* 0x0000a01001007387 */ /* 0x002fe80000100a00 */
[----:B------:R-:W-:Y:S04]  /*156c0*/  STL.64 [R1+0xa8], R18 ;  /* 0x0000a81201007387 */ /* 0x000fe80000100a00 */
        /* <DEDUP_REMOVED lines=10> */
[----:B------:R-:W2:Y:S01]  /*15770*/  LDL.LU R19, [R1+0x28c] ;  /* 0x00028c0001137983 */ /* 0x000ea20000300800 */
[----:B------:R-:W-:-:S03]  /*15780*/  IMAD.MOV.U32 R0, RZ, RZ, R23 ;  /* 0x000000ffff007224 */ /* 0x000fc600078e0017 */
[----:B------:R-:W0:Y:S01]  /*15790*/  LDSM.16.M88.4 R20, [R29+UR4+0x25080] ;  /* 0x025080041d14783b */ /* 0x000e220008000200 */
[----:B----4-:R-:W-:Y:S03]  /*157a0*/  HMMA.16816.F32.BF16 R8, R4, R24, R8 ;  /* 0x000000180408723c */ /* 0x010fe60000041808 */
[----:B--2---:R-:W-:Y:S04]  /*157b0*/  STL.64 [R1+0x11a0], R18 ;  /* 0x0011a01201007387 */ /* 0x004fe80000100a00 */
[----:B------:R1:W-:Y:S04]  /*157c0*/  STL.64 [R1+0x1198], R16 ;  /* 0x0011981001007387 */ /* 0x0003e80000100a00 */
[----:B-1----:R-:W2:Y:S04]  /*157d0*/  LDL.LU R16, [R1+0x220] ;  /* 0x0002200001107983 */ /* 0x002ea80000300800 */
[----:B------:R-:W2:Y:S04]  /*157e0*/  LDL.LU R17, [R1+0x224] ;  /* 0x0002240001117983 */ /* 0x000ea80000300800 */
[----:B------:R-:W2:Y:S04]  /*157f0*/  LDL.LU R18, [R1+0x228] ;  /* 0x0002280001127983 */ /* 0x000ea80000300800 */
[----:B------:R-:W2:Y:S01]  /*15800*/  LDL.LU R19, [R1+0x22c] ;  /* 0x00022c0001137983 */ /* 0x000ea20000300800 */
[----:B------:R-:W-:-:S03]  /*15810*/  IMAD.MOV.U32 R13, RZ, RZ, R3 ;  /* 0x000000ffff0d7224 */ /* 0x000fc600078e0003 */
[----:B------:R1:W-:Y:S04]  /*15820*/  STL.64 [R1+0x130], R8 ;  /* 0x0001300801007387 */ /* 0x0003e80000100a00 */
[----:B------:R-:W-:Y:S01]  /*15830*/  STL.64 [R1+0x138], R10 ;  /* 0x0001380a01007387 */ /* 0x000fe20000100a00 */
[----:B-1----:R-:W-:Y:S02]  /*15840*/  IMAD.MOV.U32 R9, RZ, RZ, R24 ;  /* 0x000000ffff097224 */ /* 0x002fe400078e0018 */
[----:B------:R-:W-:Y:S02]  /*15850*/  IMAD.MOV.U32 R8, RZ, RZ, R25 ;  /* 0x000000ffff087224 */ /* 0x000fe400078e0019 */
[----:B------:R-:W-:Y:S04]  /*15860*/  LDSM.16.M88.4 R24, [R29+UR4+0x26080] ;  /* 0x026080041d18783b */ /* 0x000fe80008000200 */
[----:B------:R1:W-:Y:S04]  /*15870*/  STL.64 [R1+0x1168], R8 ;  /* 0x0011680801007387 */ /* 0x0003e80000100a00 */
[----:B-1----:R-:W4:Y:S04]  /*15880*/  LDL.LU R8, [R1+0x290] ;  /* 0x0002900001087983 */ /* 0x002f280000300800 */
[----:B------:R-:W4:Y:S04]  /*15890*/  LDL.LU R9, [R1+0x294] ;  /* 0x0002940001097983 */ /* 0x000f280000300800 */
[----:B------:R-:W4:Y:S04]  /*158a0*/  LDL.LU R10, [R1+0x298] ;  /* 0x00029800010a7983 */ /* 0x000f280000300800 */
[----:B------:R-:W4:Y:S04]  /*158b0*/  LDL.LU R11, [R1+0x29c] ;  /* 0x00029c00010b7983 */ /* 0x000f280000300800 */
[----:B0-----:R-:W-:Y:S04]  /*158c0*/  STL.64 [R1+0x90], R20 ;  /* 0x0000901401007387 */ /* 0x001fe80000100a00 */
[----:B------:R-:W-:Y:S01]  /*158d0*/  STL.64 [R1+0x98], R22 ;  /* 0x0000981601007387 */ /* 0x000fe20000100a00 */
[----:B--2---:R-:W-:Y:S03]  /*158e0*/  HMMA.16816.F32.BF16 R12, R4, R12, R16 ;  /* 0x0000000c040c723c */ /* 0x004fe60000041810 */
[----:B------:R-:W2:Y:S04]  /*158f0*/  LDL.LU.64 R18, [R1+0x11a0] ;  /* 0x0011a00001127983 */ /* 0x000ea80000300a00 */
[----:B------:R-:W2:-:S12]  /*15900*/  LDL.LU.64 R16, [R1+0x1198] ;  /* 0x0011980001107983 */ /* 0x000e980000300a00 */
[----:B------:R-:W-:Y:S04]  /*15910*/  STL.64 [R1+0x120], R12 ;  /* 0x0001200c01007387 */ /* 0x000fe80000100a00 */
[----:B------:R-:W-:Y:S04]  /*15920*/  STL.64 [R1+0x128], R14 ;  /* 0x0001280e01007387 */ /* 0x000fe80000100a00 */
[----:B------:R-:W0:Y:S04]  /*15930*/  LDSM.16.M88.4 R12, [R29+UR4+0x27080] ;  /* 0x027080041d0c783b */ /* 0x000e280008000200 */
[----:B0-----:R0:W-:Y:S01]  /*15940*/  STL.64 [R1+0x70], R12 ;  /* 0x0000700c01007387 */ /* 0x0011e20000100a00 */
[----:B------:R-:W-:-:S03]  /*15950*/  IMAD.MOV.U32 R23, RZ, RZ, R12 ;  /* 0x000000ffff177224 */ /* 0x000fc600078e000c */
[----:B------:R2:W-:Y:S01]  /*15960*/  STL.64 [R1+0x78], R14 ;  /* 0x0000780e01007387 */ /* 0x0005e20000100a00 */
[----:B------:R-:W-:-:S03]  /*15970*/  IMAD.MOV.U32 R22, RZ, RZ, R13 ;  /* 0x000000ffff167224 */ /* 0x000fc600078e000d */
[----:B0-----:R-:W2:Y:S02]  /*15980*/  LDL.LU.64 R12, [R1+0x1190] ;  /* 0x00119000010c7983 */ /* 0x001ea40000300a00 */
[----:B--2---:R-:W-:Y:S02]  /*15990*/  HMMA.16816.F32.BF16 R12, R4, R12, R16 ;  /* 0x0000000c040c723c */ /* 0x004fe40000041810 */
[----:B------:R-:W2:Y:S04]  /*159a0*/  LDL.LU.64 R18, [R1+0x1188] ;  /* 0x0011880001127983 */ /* 0x000ea80000300a00 */
[----:B------:R-:W2:-:S13]  /*159b0*/  LDL.LU.64 R16, [R1+0x1180] ;  /* 0x0011800001107983 */ /* 0x000e9a0000300a00 */
[----:B------:R0:W-:Y:S04]  /*159c0*/  STL.64 [R1+0x110], R12 ;  /* 0x0001100c01007387 */ /* 0x0001e80000100a00 */
[----:B------:R-:W-:Y:S04]  /*159d0*/  STL.64 [R1+0x118], R14 ;  /* 0x0001180e01007387 */ /* 0x000fe80000100a00 */
[----:B0-----:R-:W2:Y:S04]  /*159e0*/  LDL.LU.64 R12, [R1+0x1178] ;  /* 0x00117800010c7983 */ /* 0x001ea80000300a00 */
[----:B------:R-:W-:Y:S04]  /*159f0*/  STL.64 [R1+0x88], R26 ;  /* 0x0000881a01007387 */ /* 0x000fe80000100a00 */
[----:B------:R0:W-:Y:S04]  /*15a00*/  STL.64 [R1+0x1160], R24 ;  /* 0x0011601801007387 */ /* 0x0001e80000100a00 */
        /* <DEDUP_REMOVED lines=8> */
[----:B0-----:R-:W4:Y:S02]  /*15a90*/  LDL.LU.64 R16, [R1+0x1170] ;  /* 0x0011700001107983 */ /* 0x001f240000300a00 */
[----:B----4-:R-:W-:-:S15]  /*15aa0*/  HMMA.16816.F32.BF16 R8, R4, R16, R8 ;  /* 0x000000100408723c */ /* 0x010fde0000041808 */
[----:B------:R-:W-:-:S04]  /*15ab0*/  NOP ;  /* 0x0000000000007918 */ /* 0x000fc80000000000 */
[----:B------:R0:W-:Y:S04]  /*15ac0*/  STL.64 [R1+0xe0], R8 ;  /* 0x0000e00801007387 */ /* 0x0001e80000100a00 */
[----:B------:R1:W-:Y:S04]  /*15ad0*/  STL.64 [R1+0xe8], R10 ;  /* 0x0000e80a01007387 */ /* 0x0003e80000100a00 */
[----:B0-----:R-:W2:Y:S01]  /*15ae0*/  LDL.LU.64 R8, [R1+0x1168] ;  /* 0x0011680001087983 */ /* 0x001ea20000300a00 */
[----:B-1----:R-:W-:Y:S02]  /*15af0*/  IMAD.MOV.U32 R11, RZ, RZ, R16 ;  /* 0x000000ffff0b7224 */ /* 0x002fe400078e0010 */
[----:B------:R-:W-:-:S02]  /*15b00*/  IMAD.MOV.U32 R10, RZ, RZ, R17 ;  /* 0x000000ffff0a7224 */ /* 0x000fc400078e0011 */
[----:B------:R-:W0:Y:S04]  /*15b10*/  LDSM.16.MT88.4 R16, [R28+0x10200] ;  /* 0x010200001c10783b */ /* 0x000e280000004200 */
[----:B0-----:R-:W-:Y:S04]  /*15b20*/  STL.64 [R1+0x10e8], R18 ;  /* 0x0010e81201007387 */ /* 0x001fe80000100a00 */
[----:B------:R0:W-:Y:S02]  /*15b30*/  STL.64 [R1+0x10e0], R16 ;  /* 0x0010e01001007387 */ /* 0x0001e40000100a00 */
[----:B0-----:R-:W-:-:S02]  /*15b40*/  IMAD.MOV.U32 R16, RZ, RZ, R23 ;  /* 0x000000ffff107224 */ /* 0x001fc400078e0017 */
[----:B------:R-:W-:Y:S02]  /*15b50*/  IMAD.MOV.U32 R17, RZ, RZ, R22 ;  /* 0x000000ffff117224 */ /* 0x000fe400078e0016 */
[----:B---3--:R-:W-:Y:S01]  /*15b60*/  HMMA.16816.F32.BF16 R20, R4, R20, R24 ;  /* 0x000000140414723c */ /* 0x008fe20000041818 */
[----:B------:R-:W3:-:S15]  /*15b70*/  LDL.LU.64 R24, [R1+0x1160] ;  /* 0x0011600001187983 */ /* 0x000ede0000300a00 */
[----:B------:R-:W-:-:S03]  /*15b80*/  NOP ;  /* 0x0000000000007918 */ /* 0x000fc60000000000 */
[----:B------:R-:W-:Y:S04]  /*15b90*/  STL.64 [R1+0x60], R20 ;  /* 0x0000601401007387 */ /* 0x000fe80000100a00 */
[----:B------:R-:W-:Y:S04]  /*15ba0*/  STL.64 [R1+0x68], R22 ;  /* 0x0000681601007387 */ /* 0x000fe80000100a00 */
[----:B------:R-:W0:Y:S04]  /*15bb0*/  LDSM.16.MT88.4 R20, [R28+0x10300] ;  /* 0x010300001c14783b */ /* 0x000e280000004200 */
[----:B0-----:R-:W-:Y:S04]  /*15bc0*/  STL.64 [R1+0x1078], R22 ;  /* 0x0010781601007387 */ /* 0x001fe80000100a00 */
[----:B------:R0:W-:Y:S04]  /*15bd0*/  STL.64 [R1+0x1070], R20 ;  /* 0x0010701401007387 */ /* 0x0001e80000100a00 */
        /* <DEDUP_REMOVED lines=10> */
[----:B------:R-:W0:Y:S04]  /*15c80*/  LDSM.16.MT88.4 R24, [R28+0x14000] ;  /* 0x014000001c18783b */ /* 0x000e280000004200 */
[----:B------:R1:W-:Y:S04]  /*15c90*/  STL.64 [R1+0x1140], R22 ;  /* 0x0011401601007387 */ /* 0x0003e80000100a00 */
[----:B------:R-:W3:Y:S04]  /*15ca0*/  LDL.LU R20, [R1+0x2c0] ;  /* 0x0002c00001147983 */ /* 0x000ee80000300800 */
[----:B------:R-:W3:Y:S04]  /*15cb0*/  LDL.LU R21, [R1+0x2c4] ;  /* 0x0002c40001157983 */ /* 0x000ee80000300800 */
[----:B-1----:R-:W3:Y:S04]  /*15cc0*/  LDL.LU R22, [R1+0x2c8] ;  /* 0x0002c80001167983 */ /* 0x002ee80000300800 */
[----:B------:R-:W3:Y:S01]  /*15cd0*/  LDL.LU R23, [R1+0x2cc] ;  /* 0x0002cc0001177983 */ /* 0x000ee20000300800 */
[----:B------:R-:W-:-:S02]  /*15ce0*/  IMAD.MOV.U32 R3, RZ, RZ, R12 ;  /* 0x000000ffff037224 */ /* 0x000fc400078e000c */
[----:B------:R-:W-:Y:S02]  /*15cf0*/  IMAD.MOV.U32 R29, RZ, RZ, R13 ;  /* 0x000000ffff1d7224 */ /* 0x000fe400078e000d */
[----:B------:R-:W-:Y:S04]  /*15d00*/  LDSM.16.MT88.4 R12, [R28+0x10100] ;  /* 0x010100001c0c783b */ /* 0x000fe80000004200 */
[----:B0-----:R-:W-:Y:S04]  /*15d10*/  STL.64 [R1+0xfc8], R26 ;  /* 0x000fc81a01007387 */ /* 0x001fe80000100a00 */
[----:B------:R0:W-:Y:S01]  /*15d20*/  STL.64 [R1+0xfc0], R24 ;  /* 0x000fc01801007387 */ /* 0x0001e20000100a00 */
[----:B---3--:R-:W-:Y:S01]  /*15d30*/  HMMA.16816.F32.BF16 R16, R4, R16, R20 ;  /* 0x000000100410723c */ /* 0x008fe20000041814 */
[----:B------:R-:W-:-:S02]  /*15d40*/  IMAD.MOV.U32 R4, RZ, RZ, R3 ;  /* 0x000000ffff047224 */ /* 0x000fc400078e0003 */
[----:B------:R-:W-:Y:S01]  /*15d50*/  IMAD.MOV.U32 R5, RZ, RZ, R29 ;  /* 0x000000ffff057224 */ /* 0x000fe200078e001d */
[----:B------:R-:W3:-:S15]  /*15d60*/  LDL.LU R3, [R1+0x1158] ;  /* 0x0011580001037983 */ /* 0x000ede0000300800 */
[----:B------:R2:W-:Y:S04]  /*15d70*/  STL.64 [R1+0x30], R16 ;  /* 0x0000301001007387 */ /* 0x0005e80000100a00 */
[----:B------:R-:W-:Y:S04]  /*15d80*/  STL.64 [R1+0x38], R18 ;  /* 0x0000381201007387 */ /* 0x000fe80000100a00 */
[----:B------:R-:W-:Y:S04]  /*15d90*/  STL.64 [R1+0x1120], R4 ;  /* 0x0011200401007387 */ /* 0x000fe80000100a00 */
[----:B0-----:R-:W4:Y:S01]  /*15da0*/  LDL.LU.64 R24, [R1+0x90] ;  /* 0x0000900001187983 */ /* 0x001f220000300a00 */
[----:B--2---:R-:W-:-:S02]  /*15db0*/  IMAD.MOV.U32 R16, RZ, RZ, R9 ;  /* 0x000000ffff107224 */ /* 0x004fc400078e0009 */
[----:B------:R-:W-:Y:S01]  /*15dc0*/  IMAD.MOV.U32 R17, RZ, RZ, R8 ;  /* 0x000000ffff117224 */ /* 0x000fe200078e0008 */
[----:B----4-:R0:W-:Y:S02]  /*15dd0*/  STL.64 [R1+0x10f8], R24 ;  /* 0x0010f81801007387 */ /* 0x0101e40000100a00 */
[----:B0-----:R-:W-:Y:S02]  /*15de0*/  IMAD.MOV.U32 R24, RZ, RZ, R11 ;  /* 0x000000ffff187224 */ /* 0x001fe400078e000b */
[----:B------:R-:W-:Y:S02]  /*15df0*/  IMAD.MOV.U32 R25, RZ, RZ, R10 ;  /* 0x000000ffff197224 */ /* 0x000fe400078e000a */
[----:B------:R-:W0:Y:S04]  /*15e00*/  LDSM.16.MT88.4 R8, [R28+0x14100] ;  /* 0x014100001c08783b */ /* 0x000e280000004200 */
[----:B------:R-:W-:Y:S04]  /*15e10*/  STL.64 [R1+0x1138], R24 ;  /* 0x0011381801007387 */ /* 0x000fe80000100a00 */
[----:B------:R-:W2:Y:S04]  /*15e20*/  LDL.LU R4, [R1+0x320] ;  /* 0x0003200001047983 */ /* 0x000ea80000300800 */
[----:B------:R-:W2:Y:S04]  /*15e30*/  LDL.LU R5, [R1+0x324] ;  /* 0x0003240001057983 */ /* 0x000ea80000300800 */
[----:B------:R-:W4:Y:S04]  /*15e40*/  LDL.LU R6, [R1+0x328] ;  /* 0x0003280001067983 */ /* 0x000f280000300800 */
[----:B------:R-:W4:Y:S04]  /*15e50*/  LDL.LU R7, [R1+0x32c] ;  /* 0x00032c0001077983 */ /* 0x000f280000300800 */
[----:B----4-:R-:W-:Y:S04]  /*15e60*/  STL.64 [R1+0x1150], R6 ;  /* 0x0011500601007387 */ /* 0x010fe80000100a00 */
[----:B--2---:R1:W-:Y:S04]  /*15e70*/  STL.64 [R1+0x1148], R4 ;  /* 0x0011480401007387 */ /* 0x0043e80000100a00 */
[----:B-1----:R-:W2:Y:S04]  /*15e80*/  LDL.LU R4, [R1+0x340] ;  /* 0x0003400001047983 */ /* 0x002ea80000300800 */
[----:B------:R-:W2:Y:S04]  /*15e90*/  LDL.LU R5, [R1+0x344] ;  /* 0x0003440001057983 */ /* 0x000ea80000300800 */
[----:B------:R-:W2:Y:S04]  /*15ea0*/  LDL.LU R6, [R1+0x348] ;  /* 0x0003480001067983 */ /* 0x000ea80000300800 */
[----:B------:R-:W2:Y:S04]  /*15eb0*/  LDL.LU R7, [R1+0x34c] ;  /* 0x00034c0001077983 */ /* 0x000ea80000300800 */
[----:B------:R-:W4:Y:S04]  /*15ec0*/  LDL.LU R20, [R1+0x330] ;  /* 0x0003300001147983 */ /* 0x000f280000300800 */
[----:B------:R-:W4:Y:S04]  /*15ed0*/  LDL.LU R21, [R1+0x334] ;  /* 0x0003340001157983 */ /* 0x000f280000300800 */
[----:B------:R-:W4:Y:S04]  /*15ee0*/  LDL.LU R22, [R1+0x338] ;  /* 0x0003380001167983 */ /* 0x000f280000300800 */
[----:B------:R-:W4:Y:S04]  /*15ef0*/  LDL.LU R23, [R1+0x33c] ;  /* 0x00033c0001177983 */ /* 0x000f280000300800 */
[----:B------:R-:W4:Y:S04]  /*15f00*/  LDL.64 R24, [R1+0xd0] ;  /* 0x0000d00001187983 */ /* 0x000f280000100a00 */
[----:B0-----:R-:W-:Y:S04]  /*15f10*/  STL.64 [R1+0xf58], R10 ;  /* 0x000f580a01007387 */ /* 0x001fe80000100a00 */
[----:B------:R0:W-:Y:S04]  /*15f20*/  STL.64 [R1+0xf50], R8 ;  /* 0x000f500801007387 */ /* 0x0001e80000100a00 */
[----:B0-----:R-:W2:Y:S04]  /*15f30*/  LDL.LU.64 R8, [R1+0x70] ;  /* 0x0000700001087983 */ /* 0x001ea80000300a00 */
[----:B------:R-:W2:Y:S04]  /*15f40*/  LDL.LU.64 R10, [R1+0x78] ;  /* 0x00007800010a7983 */ /* 0x000ea80000300a00 */
[----:B--2---:R-:W-:Y:S04]  /*15f50*/  STL.64 [R1+0x1108], R10 ;  /* 0x0011080a01007387 */ /* 0x004fe80000100a00 */
        /* <DEDUP_REMOVED lines=9> */
[----:B---3--:R-:W-:-:S02]  /*15ff0*/  IMAD.MOV.U32 R10, RZ, RZ, R3 ;  /* 0x000000ffff0a7224 */ /* 0x008fc400078e0003 */
[----:B------:R-:W-:Y:S01]  /*16000*/  IMAD.MOV.U32 R11, RZ, RZ, R2 ;  /* 0x000000ffff0b7224 */ /* 0x000fe200078e0002 */
[C---:B------:R-:W-:Y:S04]  /*16010*/  HMMA.16816.F32.BF16 R16, R12.reuse, R16, R4 ;  /* 0x000000100c10723c */ /* 0x040fe80000041804 */
[----:B------:R-:W-:Y:S04]  /*16020*/  STL.64 [R1+0x1130], R10 ;  /* 0x0011300a01007387 */ /* 0x000fe80000100a00 */
[----:B--2---:R0:W-:Y:S04]  /*16030*/  STL.64 [R1+0x1128], R8 ;  /* 0x0011280801007387 */ /* 0x0041e80000100a00 */
[----:B0-----:R-:W2:Y:S04]  /*16040*/  LDL.LU.64 R8, [R1+0xc0] ;  /* 0x0000c00001087983 */ /* 0x001ea80000300a00 */
[----:B------:R-:W-:Y:S04]  /*16050*/  STL [R1+0xf48], R28 ;  /* 0x000f481c01007387 */ /* 0x000fe80000100800 */
[----:B------:R-:W2:Y:S04]  /*16060*/  LDL.LU.64 R6, [R1+0x1150] ;  /* 0x0011500001067983 */ /* 0x000ea80000300a00 */
[----:B------:R-:W2:Y:S01]  /*16070*/  LDL.LU.64 R4, [R1+0x1148] ;  /* 0x0011480001047983 */ /* 0x000ea20000300a00 */
[----:B----4-:R-:W-:Y:S03]  /*16080*/  HMMA.16816.F32.BF16 R20, R12, R24, R20 ;  /* 0x000000180c14723c */ /* 0x010fe60000041814 */
[----:B------:R0:W-:Y:S01]  /*16090*/  STL.64 [R1+0x20], R16 ;  /* 0x0000201001007387 */ /* 0x0001e20000100a00 */
[----:B------:R-:W-:-:S02]  /*160a0*/  IMAD.MOV.U32 R2, RZ, RZ, R19 ;  /* 0x000000ffff027224 */ /* 0x000fc400078e0013 */
[----:B------:R-:W-:Y:S01]  /*160b0*/  IMAD.MOV.U32 R3, RZ, RZ, R18 ;  /* 0x000000ffff037224 */ /* 0x000fe200078e0012 */
[----:B0-----:R-:W3:Y:S04]  /*160c0*/  LDL.LU R16, [R1+0x2e0] ;  /* 0x0002e00001107983 */ /* 0x001ee80000300800 */
[----:B------:R-:W3:Y:S04]  /*160d0*/  LDL.LU R17, [R1+0x2e4] ;  /* 0x0002e40001117983 */ /* 0x000ee80000300800 */
[----:B------:R-:W3:Y:S04]  /*160e0*/  LDL.LU R18, [R1+0x2e8] ;  /* 0x0002e80001127983 */ /* 0x000ee80000300800 */
[----:B------:R-:W3:Y:S04]  /*160f0*/  LDL.LU R19, [R1+0x2ec] ;  /* 0x0002ec0001137983 */ /* 0x000ee80000300800 */
[----:B------:R-:W-:Y:S04]  /*16100*/  STL [R1+0xf84], R2 ;  /* 0x000f840201007387 */ /* 0x000fe80000100800 */
[----:B------:R-:W-:Y:S04]  /*16110*/  STL [R1+0xf80], R3 ;  /* 0x000f800301007387 */ /* 0x000fe80000100800 */
[----:B------:R0:W-:Y:S04]  /*16120*/  STL.64 [R1+0x10], R20 ;  /* 0x0000101401007387 */ /* 0x0001e80000100a00 */
[----:B------:R1:W-:Y:S01]  /*16130*/  STL.64 [R1+0x18], R22 ;  /* 0x0000181601007387 */ /* 0x0003e20000100a00 */
[----:B0-----:R-:W-:-:S03]  /*16140*/  IMAD.MOV.U32 R21, RZ, RZ, R24 ;  /* 0x000000ffff157224 */ /* 0x001fc600078e0018 */
[----:B-1----:R-:W4:Y:S01]  /*16150*/  LDL.LU.64 R22, [R1+0x1140] ;  /* 0x0011400001167983 */ /* 0x002f220000300a00 */
[----:B------:R-:W-:-:S03]  /*16160*/  IMAD.MOV.U32 R20, RZ, RZ, R25 ;  /* 0x000000ffff147224 */ /* 0x000fc600078e0019 */
[----:B------:R-:W3:Y:S04]  /*16170*/  LDL.LU.64 R24, [R1+0x1138] ;  /* 0x0011380001187983 */ /* 0x000ee80000300a00 */
[----:B------:R-:W3:Y:S01]  /*16180*/  LDL.LU.64 R10, [R1+0x1130] ;  /* 0x00113000010a7983 */ /* 0x000ee20000300a00 */
[----:B--2---:R-:W-:Y:S01]  /*16190*/  HMMA.16816.F32.BF16 R4, R12, R8, R4 ;  /* 0x000000080c04723c */ /* 0x004fe20000041804 */
[----:B------:R-:W-:Y:S02]  /*161a0*/  IMAD.MOV.U32 R27, RZ, RZ, R8 ;  /* 0x000000ffff1b7224 */ /* 0x000fe400078e0008 */
[----:B------:R-:W-:Y:S02]  /*161b0*/  IMAD.MOV.U32 R26, RZ, RZ, R9 ;  /* 0x000000ffff1a7224 */ /* 0x000fe400078e0009 */
[----:B------:R-:W3:-:S14]  /*161c0*/  LDL.LU.64 R8, [R1+0x1128] ;  /* 0x0011280001087983 */ /* 0x000edc0000300a00 */
[----:B------:R0:W-:Y:S04]  /*161d0*/  STL.64 [R1], R4 ;  /* 0x0000000401007387 */ /* 0x0001e80000100a00 */
[----:B0-----:R-:W3:Y:S01]  /*161e0*/  LDL.LU.64 R4, [R1+0x1120] ;  /* 0x0011200001047983 */ /* 0x001ee20000300a00 */
[----:B------:R-:W-:Y:S02]  /*161f0*/  IMAD.MOV.U32 R2, RZ, RZ, R6 ;  /* 0x000000ffff027224 */ /* 0x000fe400078e0006 */
[----:B------:R-:W-:Y:S02]  /*16200*/  IMAD.MOV.U32 R3, RZ, RZ, R7 ;  /* 0x000000ffff037224 */ /* 0x000fe400078e0007 */
[----:B---3--:R-:W-:Y:S01]  /*16210*/  HMMA.16816.F32.BF16 R4, R12, R4, R8 ;  /* 0x000000040c04723c */ /* 0x008fe20000041808 */
[----:B------:R-:W2:Y:S04]  /*16220*/  LDL.LU.64 R10, [R1+0x1118] ;  /* 0x00111800010a7983 */ /* 0x000ea80000300a00 */
[----:B------:R-:W2:-:S14]  /*16230*/  LDL.LU.64 R8, [R1+0x1110] ;  /* 0x0011100001087983 */ /* 0x000e9c0000300a00 */
[----:B------:R0:W-:Y:S04]  /*16240*/  STL.64 [R1+0xf08], R6 ;  /* 0x000f080601007387 */ /* 0x0001e80000100a00 */
[----:B------:R1:W-:Y:S04]  /*16250*/  STL.64 [R1+0xf00], R4 ;  /* 0x000f000401007387 */ /* 0x0003e80000100a00 */
[----:B0-----:R-:W3:Y:S04]  /*16260*/  LDL R6, [R1+0xc8] ;  /* 0x0000c80001067983 */ /* 0x001ee80000100800 */
[----:B------:R-:W3:Y:S01]  /*16270*/  LDL R7, [R1+0xcc] ;  /* 0x0000cc0001077983 */ /* 0x000ee20000100800 */
[----:B-1----:R-:W-:-:S02]  /*16280*/  IMAD.MOV.U32 R4, RZ, RZ, R27 ;  /* 0x000000ffff047224 */ /* 0x002fc400078e001b */
[----:B------:R-:W-:Y:S02]  /*16290*/  IMAD.MOV.U32 R5, RZ, RZ, R26 ;  /* 0x000000ffff057224 */ /* 0x000fe400078e001a */
[C---:B--2---:R-:W-:Y:S01]  /*162a0*/  HMMA.16816.F32.BF16 R24, R12.reuse, R24, R8 ;  /* 0x000000180c18723c */ /* 0x044fe20000041808 */
[----:B---3--:R-:W-:Y:S04]  /*162b0*/  STL.64 [R1+0x10c0], R6 ;  /* 0x0010c00601007387 */ /* 0x008fe80000100a00 */
[----:B------:R0:W-:Y:S04]  /*162c0*/  STL.64 [R1+0x10b8], R4 ;  /* 0x0010b80401007387 */ /* 0x0001e80000100a00 */
[----:B0-----:R-:W2:Y:S04]  /*162d0*/  LDL.LU R4, [R1+0x2f0] ;  /* 0x0002f00001047983 */ /* 0x001ea80000300800 */
[----:B------:R-:W2:Y:S04]  /*162e0*/  LDL.LU R5, [R1+0x2f4] ;  /* 0x0002f40001057983 */ /* 0x000ea80000300800 */
[----:B------:R-:W2:Y:S04]  /*162f0*/  LDL.LU R6, [R1+0x2f8] ;  /* 0x0002f80001067983 */ /* 0x000ea80000300800 */
[----:B------:R-:W2:Y:S04]  /*16300*/  LDL.LU R7, [R1+0x2fc] ;  /* 0x0002fc0001077983 */ /* 0x000ea80000300800 */
[----:B------:R-:W3:Y:S04]  /*16310*/  LDL.LU.64 R10, [R1+0x1108] ;  /* 0x00110800010a7983 */ /* 0x000ee80000300a00 */
[----:B------:R-:W2:Y:S04]  /*16320*/  LDL.LU.64 R8, [R1+0x1100] ;  /* 0x0011000001087983 */ /* 0x000ea80000300a00 */
[----:B------:R0:W-:Y:S04]  /*16330*/  STL.64 [R1+0x40], R24 ;  /* 0x0000401801007387 */ /* 0x0001e80000100a00 */
[----:B------:R-:W-:Y:S04]  /*16340*/  STL [R1+0x48], R26 ;  /* 0x0000481a01007387 */ /* 0x000fe80000100800 */
[----:B0-----:R-:W2:Y:S02]  /*16350*/  LDL.LU.64 R24, [R1+0x10f8] ;  /* 0x0010f80001187983 */ /* 0x001ea40000300a00 */
[----:B--2---:R-:W-:-:S15]  /*16360*/  HMMA.16816.F32.BF16 R4, R12, R24, R4 ;  /* 0x000000180c04723c */ /* 0x004fde0000041804 */
[----:B------:R-:W-:-:S04]  /*16370*/  NOP ;  /* 0x0000000000007918 */ /* 0x000fc80000000000 */
[----:B------:R-:W-:Y:S04]  /*16380*/  STL.64 [R1+0x180], R4 ;  /* 0x0001800401007387 */ /* 0x000fe80000100a00 */
[----:B------:R0:W-:Y:S02]  /*16390*/  STL.64 [R1+0x188], R6 ;  /* 0x0001880601007387 */ /* 0x0001e40000100a00 */
[----:B0-----:R-:W-:Y:S02]  /*163a0*/  IMAD.MOV.U32 R7, RZ, RZ, R24 ;  /* 0x000000ffff077224 */ /* 0x001fe400078e0018 */
[----:B------:R-:W-:Y:S01]  /*163b0*/  IMAD.MOV.U32 R6, RZ, RZ, R25 ;  /* 0x000000ffff067224 */ /* 0x000fe200078e0019 */
[----:B------:R-:W2:Y:S04]  /*163c0*/  LDL.LU R24, [R1+0x140] ;  /* 0x0001400001187983 */ /* 0x000ea80000300800 */
[----:B------:R-:W2:Y:S04]  /*163d0*/  LDL.LU R25, [R1+0x144] ;  /* 0x0001440001197983 */ /* 0x000ea80000300800 */
[----:B------:R-:W2:Y:S01]  /*163e0*/  LDL.LU R26, [R1+0x148] ;  /* 0x00014800011a7983 */ /* 0x000ea20000300800 */
[----:B------:R-:W-:-:S02]  /*163f0*/  IMAD.MOV.U32 R28, RZ, RZ, R27 ;  /* 0x000000ffff1c7224 */ /* 0x000fc400078e001b */
[----:B------:R-:W-:Y:S02]  /*16400*/  IMAD.MOV.U32 R27, RZ, RZ, R0 ;  /* 0x000000ffff1b7224 */ /* 0x000fe400078e0000 */
[----:B------:R-:W3:Y:S04]  /*16410*/  LDL.LU R0, [R1+0x10f0] ;  /* 0x0010f00001007983 */ /* 0x000ee80000300800 */
[----:B--2---:R-:W-:Y:S04]  /*16420*/  STL.64 [R1+0xfd8], R26 ;  /* 0x000fd81a01007387 */ /* 0x004fe80000100a00 */
[----:B------:R4:W-:Y:S02]  /*16430*/  STL.64 [R1+0xfd0], R24 ;  /* 0x000fd01801007387 */ /* 0x0009e40000100a00 */
[----:B----4-:R-:W-:-:S02]  /*16440*/  IMAD.MOV.U32 R24, RZ, RZ, R23 ;  /* 0x000000ffff187224 */ /* 0x010fc400078e0017 */
[----:B------:R-:W-:-:S07]  /*16450*/  IMAD.MOV.U32 R25, RZ, RZ, R22 ;  /* 0x000000ffff197224 */ /* 0x000fce00078e0016 */
[----:B------:R-:W-:-:S15]  /*16460*/  HMMA.16816.F32.BF16 R16, R12, R24, R16 ;  /* 0x000000180c10723c */ /* 0x000fde0000041810 */
[----:B------:R-:W-:-:S04]  /*16470*/  NOP ;  /* 0x0000000000007918 */ /* 0x000fc80000000000 */
[----:B------:R-:W-:Y:S04]  /*16480*/  STL.64 [R1+0x2e0], R16 ;  /* 0x0002e01001007387 */ /* 0x000fe80000100a00 */
[----:B------:R0:W-:Y:S01]  /*16490*/  STL [R1+0x2e8], R18 ;  /* 0x0002e81201007387 */ /* 0x0001e20000100800 */
[----:B------:R-:W-:-:S03]  /*164a0*/  IMAD.MOV.U32 R29, RZ, RZ, R19 ;  /* 0x000000ffff1d7224 */ /* 0x000fc600078e0013 */
[----:B0-----:R-:W2:Y:S04]  /*164b0*/  LDL.LU.64 R18, [R1+0x10e8] ;  /* 0x0010e80001127983 */ /* 0x001ea80000300a00 */
[----:B------:R-:W2:Y:S04]  /*164c0*/  LDL.LU.64 R16, [R1+0x10e0] ;  /* 0x0010e00001107983 */ /* 0x000ea80000300a00 */
[----:B------:R0:W-:Y:S04]  /*164d0*/  STL.64 [R1+0x1090], R24 ;  /* 0x0010901801007387 */ /* 0x0001e80000100a00 */
[----:B0-----:R-:W4:Y:S04]  /*164e0*/  LDL.LU R24, [R1+0x2a0] ;  /* 0x0002a00001187983 */ /* 0x001f280000300800 */
[----:B------:R-:W4:Y:S04]  /*164f0*/  LDL.LU R25, [R1+0x2a4] ;  /* 0x0002a40001197983 */ /* 0x000f280000300800 */
[----:B------:R-:W4:Y:S01]  /*16500*/  LDL.LU R26, [R1+0x2a8] ;  /* 0x0002a800011a7983 */ /* 0x000f220000300800 */
[----:B---3--:R-:W-:-:S02]  /*16510*/  IMAD.MOV.U32 R27, RZ, RZ, R0 ;  /* 0x000000ffff1b7224 */ /* 0x008fc400078e0000 */
[----:B------:R-:W-:Y:S02]  /*16520*/  IMAD.MOV.U32 R4, RZ, RZ, R21 ;  /* 0x000000ffff047224 */ /* 0x000fe400078e0015 */
[----:B------:R-:W-:-:S03]  /*16530*/  IMAD.MOV.U32 R5, RZ, RZ, R20 ;  /* 0x000000ffff057224 */ /* 0x000fc600078e0014 */
[----:B----4-:R-:W-:-:S15]  /*16540*/  HMMA.16816.F32.BF16 R12, R12, R8, R24 ;  /* 0x000000080c0c723c */ /* 0x010fde0000041818 */
[----:B------:R-:W-:-:S04]  /*16550*/  NOP ;  /* 0x0000000000007918 */ /* 0x000fc80000000000 */
[----:B------:R0:W-:Y:S04]  /*16560*/  STL [R1+0x284], R13 ;  /* 0x0002840d01007387 */ /* 0x0001e80000100800 */
[----:B------:R1:W-:Y:S04]  /*16570*/  STL.64 [R1+0x288], R14 ;  /* 0x0002880e01007387 */ /* 0x0003e80000100a00 */
[----:B------:R-:W-:Y:S01]  /*16580*/  STL.64 [R1+0x1088], R10 ;  /* 0x0010880a01007387 */ /* 0x000fe20000100a00 */
[----:B------:R-:W-:-:S03]  /*16590*/  IMAD.MOV.U32 R0, RZ, RZ, R12 ;  /* 0x000000ffff007224 */ /* 0x000fc600078e000c */
[----:B------:R3:W-:Y:S04]  /*165a0*/  STL.64 [R1+0x1080], R8 ;  /* 0x0010800801007387 */ /* 0x0007e80000100a00 */
[----:B------:R-:W4:Y:S04]  /*165b0*/  LDL.LU R12, [R1+0x110] ;  /* 0x00011000010c7983 */ /* 0x000f280000300800 */
[----:B0-----:R-:W4:Y:S04]  /*165c0*/  LDL.LU R13, [R1+0x114] ;  /* 0x00011400010d7983 */ /* 0x001f280000300800 */
[----:B-1----:R-:W2:Y:S04]  /*165d0*/  LDL.LU R14, [R1+0x118] ;  /* 0x00011800010e7983 */ /* 0x002ea80000300800 */
[----:B------:R-:W2:Y:S04]  /*165e0*/  LDL.LU R15, [R1+0x11c] ;  /* 0x00011c00010f7983 */ /* 0x000ea80000300800 */
[----:B------:R-:W-:Y:S04]  /*165f0*/  STL.64 [R1+0x10d8], R4 ;  /* 0x0010d80401007387 */ /* 0x000fe80000100a00 */
[----:B---3--:R-:W3:Y:S04]  /*16600*/  LDL.LU.64 R8, [R1+0xa0] ;  /* 0x0000a00001087983 */ /* 0x008ee80000300a00 */
[----:B---3--:R0:W-:Y:S04]  /*16610*/  STL.64 [R1+0x1098], R8 ;  /* 0x0010980801007387 */ /* 0x0081e80000100a00 */
[----:B0-----:R-:W3:Y:S04]  /*16620*/  LDL.LU.64 R8, [R1+0xb0] ;  /* 0x0000b00001087983 */ /* 0x001ee80000300a00 */
[----:B---3--:R0:W-:Y:S04]  /*16630*/  STL.64 [R1+0x10b0], R8 ;  /* 0x0010b00801007387 */ /* 0x0081e80000100a00 */
[----:B0-----:R-:W3:Y:S04]  /*16640*/  LDL.LU R8, [R1+0x240] ;  /* 0x0002400001087983 */ /* 0x001ee80000300800 */
[----:B------:R-:W3:Y:S04]  /*16650*/  LDL.LU R9, [R1+0x244] ;  /* 0x0002440001097983 */ /* 0x000ee80000300800 */
[----:B------:R-:W2:Y:S04]  /*16660*/  LDL.LU R10, [R1+0x248] ;  /* 0x00024800010a7983 */ /* 0x000ea80000300800 */
[----:B------:R-:W2:Y:S04]  /*16670*/  LDL.LU R11, [R1+0x24c] ;  /* 0x00024c00010b7983 */ /* 0x000ea80000300800 */
[----:B------:R-:W3:Y:S04]  /*16680*/  LDL.LU R20, [R1+0x270] ;  /* 0x0002700001147983 */ /* 0x000ee80000300800 */
[----:B------:R-:W4:Y:S04]  /*16690*/  LDL.LU R21, [R1+0x274] ;  /* 0x0002740001157983 */ /* 0x000f280000300800 */
[----:B------:R-:W4:Y:S04]  /*166a0*/  LDL.LU R22, [R1+0x278] ;  /* 0x0002780001167983 */ /* 0x000f280000300800 */
[----:B------:R-:W4:Y:S04]  /*166b0*/  LDL.LU R23, [R1+0x27c] ;  /* 0x00027c0001177983 */ /* 0x000f280000300800 */
[----:B------:R-:W4:Y:S04]  /*166c0*/  LDL.LU.64 R4, [R1+0xf0] ;  /* 0x0000f00001047983 */ /* 0x000f280000300a00 */
[----:B--2---:R-:W-:Y:S04]  /*166d0*/  STL.64 [R1+0x10d0], R10 ;  /* 0x0010d00a01007387 */ /* 0x004fe80000100a00 */
[----:B---3--:R0:W-:Y:S04]  /*166e0*/  STL.64 [R1+0x10c8], R8 ;  /* 0x0010c80801007387 */ /* 0x0081e80000100a00 */
        /* <DEDUP_REMOVED lines=8> */
[----:B--2---:R-:W-:Y:S04]  /*16770*/  STL.64 [R1+0x10a8], R26 ;  /* 0x0010a81a01007387 */ /* 0x004fe80000100a00 */
[----:B---3--:R0:W-:Y:S04]  /*16780*/  STL.64 [R1+0x10a0], R24 ;  /* 0x0010a01801007387 */ /* 0x0081e80000100a00 */
[----:B0-----:R-:W2:Y:S04]  /*16790*/  LDL.LU R24, [R1+0x230] ;  /* 0x0002300001187983 */ /* 0x001ea80000300800 */
[----:B------:R-:W2:Y:S04]  /*167a0*/  LDL.LU R25, [R1+0x234] ;  /* 0x0002340001197983 */ /* 0x000ea80000300800 */
[----:B------:R-:W2:Y:S04]  /*167b0*/  LDL.LU R26, [R1+0x238] ;  /* 0x00023800011a7983 */ /* 0x000ea80000300800 */
[----:B------:R-:W2:Y:S04]  /*167c0*/  LDL.LU R27, [R1+0x23c] ;  /* 0x00023c00011b7983 */ /* 0x000ea80000300800 */
[----:B------:R-:W-:Y:S04]  /*167d0*/  STL.64 [R1+0xfb8], R14 ;  /* 0x000fb80e01007387 */ /* 0x000fe80000100a00 */
[----:B----4-:R0:W-:Y:S04]  /*167e0*/  STL.64 [R1+0xfb0], R12 ;  /* 0x000fb00c01007387 */ /* 0x0101e80000100a00 */
[----:B0-----:R-:W3:Y:S04]  /*167f0*/  LDL.LU R12, [R1+0x130] ;  /* 0x00013000010c7983 */ /* 0x001ee80000300800 */
[----:B------:R-:W3:Y:S04]  /*16800*/  LDL.LU R13, [R1+0x134] ;  /* 0x00013400010d7983 */ /* 0x000ee80000300800 */
[----:B------:R-:W4:Y:S04]  /*16810*/  LDL.LU R14, [R1+0x138] ;  /* 0x00013800010e7983 */ /* 0x000f280000300800 */
[----:B------:R-:W4:Y:S01]  /*16820*/  LDL.LU R15, [R1+0x13c] ;  /* 0x00013c00010f7983 */ /* 0x000f220000300800 */
[----:B------:R-:W-:Y:S03]  /*16830*/  HMMA.16816.F32.BF16 R20, R16, R4, R20 ;  /* 0x000000041014723c */ /* 0x000fe60000041814 */
[----:B----4-:R-:W-:Y:S04]  /*16840*/  STL.64 [R1+0xfe8], R14 ;  /* 0x000fe80e01007387 */ /* 0x010fe80000100a00 */
[----:B---3--:R0:W-:Y:S04]  /*16850*/  STL.64 [R1+0xfe0], R12 ;  /* 0x000fe00c01007387 */ /* 0x0081e80000100a00 */
[----:B0-----:R-:W3:Y:S04]  /*16860*/  LDL.LU R12, [R1+0x150] ;  /* 0x00015000010c7983 */ /* 0x001ee80000300800 */
[----:B------:R-:W3:Y:S04]  /*16870*/  LDL.LU R13, [R1+0x154] ;  /* 0x00015400010d7983 */ /* 0x000ee80000300800 */
[----:B------:R-:W4:Y:S04]  /*16880*/  LDL.LU R14, [R1+0x158] ;  /* 0x00015800010e7983 */ /* 0x000f280000300800 */
[----:B------:R-:W4:Y:S04]  /*16890*/  LDL.LU R15, [R1+0x15c] ;  /* 0x00015c00010f7983 */ /* 0x000f280000300800 */
[----:B----4-:R-:W-:Y:S04]  /*168a0*/  STL.64 [R1+0xff8], R14 ;  /* 0x000ff80e01007387 */ /* 0x010fe80000100a00 */
[----:B---3--:R-:W-:Y:S04]  /*168b0*/  STL.64 [R1+0xff0], R12 ;  /* 0x000ff00c01007387 */ /* 0x008fe80000100a00 */
[----:B------:R0:W-:Y:S04]  /*168c0*/  STL.64 [R1+0x340], R20 ;  /* 0x0003401401007387 */ /* 0x0001e80000100a00 */
[----:B------:R-:W-:Y:S01]  /*168d0*/  STL.64 [R1+0x348], R22 ;  /* 0x0003481601007387 */ /* 0x000fe20000100a00 */
[----:B0-----:R-:W-:-:S02]  /*168e0*/  IMAD.MOV.U32 R21, RZ, RZ, R4 ;  /* 0x000000ffff157224 */ /* 0x001fc400078e0004 */
[----:B------:R-:W-:Y:S02]  /*168f0*/  IMAD.MOV.U32 R20, RZ, RZ, R5 ;  /* 0x000000ffff147224 */ /* 0x000fe400078e0005 */
[----:B------:R-:W3:Y:S01]  /*16900*/  LDL.LU.64 R4, [R1+0x10d8] ;  /* 0x0010d80001047983 */ /* 0x000ee20000300a00 */
[----:B------:R-:W-:Y:S02]  /*16910*/  IMAD.MOV.U32 R12, RZ, RZ, R7 ;  /* 0x000000ffff0c7224 */ /* 0x000fe400078e0007 */
[----:B------:R-:W-:Y:S02]  /*16920*/  IMAD.MOV.U32 R13, RZ, RZ, R6 ;  /* 0x000000ffff0d7224 */ /* 0x000fe400078e0006 */
[----:B---3--:R-:W-:Y:S01]  /*16930*/  HMMA.16816.F32.BF16 R4, R16, R4, R8 ;  /* 0x000000041004723c */ /* 0x008fe20000041808 */
[----:B------:R-:W3:Y:S04]  /*16940*/  LDL.LU.64 R10, [R1+0x10d0] ;  /* 0x0010d000010a7983 */ /* 0x000ee80000300a00 */
[----:B------:R-:W3:-:S14]  /*16950*/  LDL.LU.64 R8, [R1+0x10c8] ;  /* 0x0010c80001087983 */ /* 0x000edc0000300a00 */
[----:B------:R-:W-:Y:S04]  /*16960*/  STL.64 [R1+0x330], R4 ;  /* 0x0003300401007387 */ /* 0x000fe80000100a00 */
[----:B------:R0:W-:Y:S04]  /*16970*/  STL.64 [R1+0x338], R6 ;  /* 0x0003380601007387 */ /* 0x0001e80000100a00 */
[----:B0-----:R-:W4:Y:S04]  /*16980*/  LDL.LU.64 R6, [R1+0x10c0] ;  /* 0x0010c00001067983 */ /* 0x001f280000300a00 */
[----:B------:R-:W3:Y:S02]  /*16990*/  LDL.LU.64 R4, [R1+0x10b8] ;  /* 0x0010b80001047983 */ /* 0x000ee40000300a00 */
[----:B---3--:R-:W-:-:S15]  /*169a0*/  HMMA.16816.F32.BF16 R8, R16, R4, R8 ;  /* 0x000000041008723c */ /* 0x008fde0000041808 */
[----:B------:R-:W-:-:S04]  /*169b0*/  NOP ;  /* 0x0000000000007918 */ /* 0x000fc80000000000 */
[----:B------:R0:W-:Y:S04]  /*169c0*/  STL.64 [R1+0x320], R8 ;  /* 0x0003200801007387 */ /* 0x0001e80000100a00 */
[----:B------:R-:W-:Y:S04]  /*169d0*/  STL.64 [R1+0x328], R10 ;  /* 0x0003280a01007387 */ /* 0x000fe80000100a00 */
[----:B0-----:R-:W2:Y:S04]  /*169e0*/  LDL.LU.64 R8, [R1+0x10b0] ;  /* 0x0010b00001087983 */ /* 0x001ea80000300a00 */
[----:B----4-:R-:W-:Y:S04]  /*169f0*/  STL.64 [R1+0x1048], R6 ;  /* 0x0010480601007387 */ /* 0x010fe80000100a00 */
[----:B------:R0:W-:Y:S04]  /*16a00*/  STL.64 [R1+0x1040], R4 ;  /* 0x0010400401007387 */ /* 0x0001e80000100a00 */
[----:B0-----:R-:W3:Y:S04]  /*16a10*/  LDL.LU R4, [R1+0x210] ;  /* 0x0002100001047983 */ /* 0x001ee80000300800 */
[----:B------:R-:W3:Y:S04]  /*16a20*/  LDL.LU R5, [R1+0x214] ;  /* 0x0002140001057983 */ /* 0x000ee80000300800 */
[----:B------:R-:W3:Y:S04]  /*16a30*/  LDL.LU R6, [R1+0x218] ;  /* 0x0002180001067983 */ /* 0x000ee80000300800 */
[----:B------:R-:W3:Y:S01]  /*16a40*/  LDL.LU R7, [R1+0x21c] ;  /* 0x00021c0001077983 */ /* 0x000ee20000300800 */
        /* <DEDUP_REMOVED lines=8> */
[----:B------:R-:W3:Y:S02]  /*16ad0*/  LDL.LU.64 R8, [R1+0x1098] ;  /* 0x0010980001087983 */ /* 0x000ee40000300a00 */
[C---:B---3--:R-:W-:Y:S08]  /*16ae0*/  HMMA.16816.F32.BF16 R4, R16.reuse, R8, R4 ;  /* 0x000000081004723c */ /* 0x048ff00000041804 */
[----:B--2---:R-:W-:Y:S11]  /*16af0*/  HMMA.16816.F32.BF16 R24, R16, R12, R24 ;  /* 0x0000000c1018723c */ /* 0x004ff60000041818 */
[----:B------:R0:W-:Y:S04]  /*16b00*/  STL.64 [R1+0x300], R4 ;  /* 0x0003000401007387 */ /* 0x0001e80000100a00 */
[----:B------:R-:W-:Y:S01]  /*16b10*/  STL.64 [R1+0x308], R6 ;  /* 0x0003080601007387 */ /* 0x000fe20000100a00 */
[----:B0-----:R-:W-:-:S02]  /*16b20*/  IMAD.MOV.U32 R5, RZ, RZ, R8 ;  /* 0x000000ffff057224 */ /* 0x001fc400078e0008 */
[----:B------:R-:W-:Y:S01]  /*16b30*/  IMAD.MOV.U32 R4, RZ, RZ, R9 ;  /* 0x000000ffff047224 */ /* 0x000fe200078e0009 */
[----:B------:R-:W2:Y:S04]  /*16b40*/  LDL.LU R8, [R1+0x1e0] ;  /* 0x0001e00001087983 */ /* 0x000ea80000300800 */
[----:B------:R-:W2:Y:S04]  /*16b50*/  LDL.LU R9, [R1+0x1e4] ;  /* 0x0001e40001097983 */ /* 0x000ea80000300800 */
[----:B------:R-:W2:Y:S04]  /*16b60*/  LDL.LU R10, [R1+0x1e8] ;  /* 0x0001e800010a7983 */ /* 0x000ea80000300800 */
[----:B------:R-:W2:Y:S04]  /*16b70*/  LDL.LU R11, [R1+0x1ec] ;  /* 0x0001ec00010b7983 */ /* 0x000ea80000300800 */
[----:B------:R0:W-:Y:S04]  /*16b80*/  STL.64 [R1+0x2f0], R24 ;  /* 0x0002f01801007387 */ /* 0x0001e80000100a00 */
[----:B------:R-:W-:Y:S04]  /*16b90*/  STL.64 [R1+0x2f8], R26 ;  /* 0x0002f81a01007387 */ /* 0x000fe80000100a00 */
[----:B0-----:R-:W2:Y:S04]  /*16ba0*/  LDL.LU.64 R24, [R1+0x1090] ;  /* 0x0010900001187983 */ /* 0x001ea80000300a00 */
[----:B------:R0:W-:Y:S02]  /*16bb0*/  STL.64 [R1+0x1008], R12 ;  /* 0x0010080c01007387 */ /* 0x0001e40000100a00 */
[----:B0-----:R-:W-:-:S02]  /*16bc0*/  IMAD.MOV.U32 R13, RZ, RZ, R4 ;  /* 0x000000ffff0d7224 */ /* 0x001fc400078e0004 */
[----:B------:R-:W-:Y:S01]  /*16bd0*/  IMAD.MOV.U32 R12, RZ, RZ, R5 ;  /* 0x000000ffff0c7224 */ /* 0x000fe200078e0005 */
[----:B------:R-:W3:Y:S04]  /*16be0*/  LDL.LU R4, [R1+0x1b0] ;  /* 0x0001b00001047983 */ /* 0x000ee80000300800 */
[----:B------:R-:W3:Y:S04]  /*16bf0*/  LDL.LU R5, [R1+0x1b4] ;  /* 0x0001b40001057983 */ /* 0x000ee80000300800 */
[----:B------:R-:W4:Y:S04]  /*16c00*/  LDL.LU R6, [R1+0x1b8] ;  /* 0x0001b80001067983 */ /* 0x000f280000300800 */
[----:B------:R-:W4:Y:S04]  /*16c10*/  LDL.LU R7, [R1+0x1bc] ;  /* 0x0001bc0001077983 */ /* 0x000f280000300800 */
[----:B----4-:R-:W-:Y:S04]  /*16c20*/  STL.64 [R1+0x1058], R6 ;  /* 0x0010580601007387 */ /* 0x010fe80000100a00 */
[----:B---3--:R0:W-:Y:S02]  /*16c30*/  STL.64 [R1+0x1050], R4 ;  /* 0x0010500401007387 */ /* 0x0081e40000100a00 */
[----:B0-----:R-:W-:-:S02]  /*16c40*/  IMAD.MOV.U32 R5, RZ, RZ, R20 ;  /* 0x000000ffff057224 */ /* 0x001fc400078e0014 */
[----:B------:R-:W-:Y:S01]  /*16c50*/  IMAD.MOV.U32 R4, RZ, RZ, R21 ;  /* 0x000000ffff047224 */ /* 0x000fe200078e0015 */
        /* <DEDUP_REMOVED lines=8> */
[----:B0-----:R-:W4:Y:S04]  /*16ce0*/  LDL.LU R12, [R1+0x1a0] ;  /* 0x0001a000010c7983 */ /* 0x001f280000300800 */
[----:B------:R-:W4:Y:S04]  /*16cf0*/  LDL.LU R13, [R1+0x1a4] ;  /* 0x0001a400010d7983 */ /* 0x000f280000300800 */
[----:B------:R-:W3:Y:S04]  /*16d00*/  LDL.LU R14, [R1+0x1a8] ;  /* 0x0001a800010e7983 */ /* 0x000ee80000300800 */
[----:B------:R-:W3:Y:S01]  /*16d10*/  LDL.LU R15, [R1+0x1ac] ;  /* 0x0001ac00010f7983 */ /* 0x000ee20000300800 */
[C---:B--2---:R-:W-:Y:S03]  /*16d20*/  HMMA.16816.F32.BF16 R8, R16.reuse, R24, R8 ;  /* 0x000000181008723c */ /* 0x044fe60000041808 */
[----:B---3--:R-:W-:Y:S04]  /*16d30*/  STL.64 [R1+0x1068], R14 ;  /* 0x0010680e01007387 */ /* 0x008fe80000100a00 */
[----:B----4-:R0:W-:Y:S04]  /*16d40*/  STL.64 [R1+0x1060], R12 ;  /* 0x0010600c01007387 */ /* 0x0101e80000100a00 */
[----:B0-----:R-:W2:Y:S04]  /*16d50*/  LDL.LU R12, [R1+0x1c0] ;  /* 0x0001c000010c7983 */ /* 0x001ea80000300800 */
[----:B------:R-:W2:Y:S04]  /*16d60*/  LDL.LU R13, [R1+0x1c4] ;  /* 0x0001c400010d7983 */ /* 0x000ea80000300800 */
[----:B------:R-:W2:Y:S04]  /*16d70*/  LDL.LU R14, [R1+0x1c8] ;  /* 0x0001c800010e7983 */ /* 0x000ea80000300800 */
[----:B------:R-:W2:Y:S04]  /*16d80*/  LDL.LU R15, [R1+0x1cc] ;  /* 0x0001cc00010f7983 */ /* 0x000ea80000300800 */
[----:B------:R-:W-:Y:S04]  /*16d90*/  STL.64 [R1+0x2d0], R8 ;  /* 0x0002d00801007387 */ /* 0x000fe80000100a00 */
[----:B------:R0:W-:Y:S04]  /*16da0*/  STL.64 [R1+0x2d8], R10 ;  /* 0x0002d80a01007387 */ /* 0x0001e80000100a00 */
[----:B0-----:R-:W3:Y:S04]  /*16db0*/  LDL.LU.64 R10, [R1+0x1088] ;  /* 0x00108800010a7983 */ /* 0x001ee80000300a00 */
[----:B------:R-:W4:Y:S04]  /*16dc0*/  LDL.LU.64 R8, [R1+0x1080] ;  /* 0x0010800001087983 */ /* 0x000f280000300a00 */
        /* <DEDUP_REMOVED lines=18> */
[----:B------:R-:W4:Y:S04]  /*16ef0*/  LDL.LU.64 R22, [R1+0x1078] ;  /* 0x0010780001167983 */ /* 0x000f280000300a00 */
[----:B------:R-:W4:Y:S04]  /*16f00*/  LDL.LU.64 R20, [R1+0x1070] ;  /* 0x0010700001147983 */ /* 0x000f280000300a00 */
[----:B------:R0:W-:Y:S04]  /*16f10*/  STL.64 [R1+0x2c0], R16 ;  /* 0x0002c01001007387 */ /* 0x0001e80000100a00 */
[----:B------:R1:W-:Y:S04]  /*16f20*/  STL.64 [R1+0x2c8], R18 ;  /* 0x0002c81201007387 */ /* 0x0003e80000100a00 */
[----:B0-----:R-:W2:Y:S04]  /*16f30*/  LDL.LU.64 R16, [R1+0xd0] ;  /* 0x0000d00001107983 */ /* 0x001ea80000300a00 */
[----:B-1----:R-:W2:Y:S01]  /*16f40*/  LDL.64 R18, [R1+0xd8] ;  /* 0x0000d80001127983 */ /* 0x002ea20000100a00 */
[----:B----4-:R-:W-:Y:S03]  /*16f50*/  HMMA.16816.F32.BF16 R4, R20, R4, R12 ;  /* 0x000000041404723c */ /* 0x010fe6000004180c */
[----:B------:R-:W4:Y:S04]  /*16f60*/  LDL.LU.64 R14, [R1+0x1068] ;  /* 0x00106800010e7983 */ /* 0x000f280000300a00 */
[----:B------:R-:W4:-:S12]  /*16f70*/  LDL.LU.64 R12, [R1+0x1060] ;  /* 0x00106000010c7983 */ /* 0x000f180000300a00 */
[----:B------:R-:W-:Y:S04]  /*16f80*/  STL.64 [R1+0x2b0], R4 ;  /* 0x0002b00401007387 */ /* 0x000fe80000100a00 */
[----:B------:R0:W-:Y:S04]  /*16f90*/  STL.64 [R1+0x2b8], R6 ;  /* 0x0002b80601007387 */ /* 0x0001e80000100a00 */
[----:B0-----:R-:W2:Y:S04]  /*16fa0*/  LDL.LU.64 R6, [R1+0x1058] ;  /* 0x0010580001067983 */ /* 0x001ea80000300a00 */
[----:B------:R-:W2:Y:S02]  /*16fb0*/  LDL.LU.64 R4, [R1+0x1050] ;  /* 0x0010500001047983 */ /* 0x000ea40000300a00 */
[----:B--2---:R-:W-:-:S15]  /*16fc0*/  HMMA.16816.F32.BF16 R4, R20, R16, R4 ;  /* 0x000000101404723c */ /* 0x004fde0000041804 */
[----:B------:R-:W-:-:S04]  /*16fd0*/  NOP ;  /* 0x0000000000007918 */ /* 0x000fc80000000000 */
[----:B------:R-:W-:Y:S04]  /*16fe0*/  STL.64 [R1+0x2a0], R4 ;  /* 0x0002a00401007387 */ /* 0x000fe80000100a00 */
[----:B------:R0:W-:Y:S04]  /*16ff0*/  STL.64 [R1+0x2a8], R6 ;  /* 0x0002a80601007387 */ /* 0x0001e80000100a00 */
[----:B0-----:R-:W2:Y:S04]  /*17000*/  LDL.LU.64 R6, [R1+0x1048] ;  /* 0x0010480001067983 */ /* 0x001ea80000300a00 */
[----:B------:R-:W4:Y:S02]  /*17010*/  LDL.LU.64 R4, [R1+0x1040] ;  /* 0x0010400001047983 */ /* 0x000f240000300a00 */
[----:B----4-:R-:W-:-:S15]  /*17020*/  HMMA.16816.F32.BF16 R12, R20, R4, R12 ;  /* 0x00000004140c723c */ /* 0x010fde000004180c */
[----:B------:R-:W-:-:S04]  /*17030*/  NOP ;  /* 0x0000000000007918 */ /* 0x000fc80000000000 */
[----:B------:R0:W-:Y:S04]  /*17040*/  STL.64 [R1+0x290], R12 ;  /* 0x0002900c01007387 */ /* 0x0001e80000100a00 */
[----:B------:R1:W-:Y:S04]  /*17050*/  STL.64 [R1+0x298], R14 ;  /* 0x0002980e01007387 */ /* 0x0003e80000100a00 */
[----:B0-----:R-:W1:Y:S02]  /*17060*/  LDL.LU.64 R12, [R1+0x1038] ;  /* 0x00103800010c7983 */ /* 0x001e640000300a00 */
[----:B-1----:R-:W-:Y:S02]  /*17070*/  HMMA.16816.F32.BF16 R12, R20, R12, R24 ;  /* 0x0000000c140c723c */ /* 0x002fe40000041818 */
[----:B------:R-:W4:Y:S04]  /*17080*/  LDL.LU.64 R26, [R1+0x1030] ;  /* 0x00103000011a7983 */ /* 0x000f280000300a00 */
[----:B------:R-:W4:-:S13]  /*17090*/  LDL.LU.64 R24, [R1+0x1028] ;  /* 0x0010280001187983 */ /* 0x000f1a0000300a00 */
[----:B------:R0:W-:Y:S04]  /*170a0*/  STL.64 [R1+0x270], R12 ;  /* 0x0002700c01007387 */ /* 0x0001e80000100a00 */
[----:B------:R4:W-:Y:S04]  /*170b0*/  STL.64 [R1+0x278], R14 ;  /* 0x0002780e01007387 */ /* 0x0009e80000100a00 */
[----:B0-----:R-:W4:Y:S02]  /*170c0*/  LDL.LU.64 R12, [R1+0x1020] ;  /* 0x00102000010c7983 */ /* 0x001f240000300a00 */
[----:B----4-:R-:W-:Y:S02]  /*170d0*/  HMMA.16816.F32.BF16 R12, R20, R12, R24 ;  /* 0x0000000c140c723c */ /* 0x010fe40000041818 */
[----:B------:R-:W4:Y:S04]  /*170e0*/  LDL.LU.64 R26, [R1+0x1018] ;  /* 0x00101800011a7983 */ /* 0x000f280000300a00 */
[----:B------:R-:W4:-:S13]  /*170f0*/  LDL.LU.64 R24, [R1+0x1010] ;  /* 0x0010100001187983 */ /* 0x000f1a0000300a00 */
[----:B------:R0:W-:Y:S04]  /*17100*/  STL.64 [R1+0x260], R12 ;  /* 0x0002600c01007387 */ /* 0x0001e80000100a00 */
[----:B------:R4:W-:Y:S04]  /*17110*/  STL.64 [R1+0x268], R14 ;  /* 0x0002680e01007387 */ /* 0x0009e80000100a00 */
[----:B0-----:R-:W4:Y:S02]  /*17120*/  LDL.LU.64 R12, [R1+0x1008] ;  /* 0x00100800010c7983 */ /* 0x001f240000300a00 */
[----:B----4-:R-:W-:Y:S02]  /*17130*/  HMMA.16816.F32.BF16 R12, R20, R12, R24 ;  /* 0x0000000c140c723c */ /* 0x010fe40000041818 */
[----:B------:R-:W4:-:S15]  /*17140*/  LDL.LU.64 R24, [R1+0x1000] ;  /* 0x0010000001187983 */ /* 0x000f1e0000300a00 */
[----:B------:R-:W-:Y:S02]  /*17150*/  NOP ;  /* 0x0000000000007918 */ /* 0x000fe40000000000 */
[----:B------:R-:W-:Y:S04]  /*17160*/  STL.64 [R1+0x250], R12 ;  /* 0x0002500c01007387 */ /* 0x000fe80000100a00 */
[----:B------:R0:W-:Y:S04]  /*17170*/  STL.64 [R1+0x258], R14 ;  /* 0x0002580e01007387 */ /* 0x0001e80000100a00 */
[----:B0-----:R-:W4:Y:S04]  /*17180*/  LDL.LU.64 R14, [R1+0xff8] ;  /* 0x000ff800010e7983 */ /* 0x001f280000300a00 */
[----:B------:R-:W4:Y:S02]  /*17190*/  LDL.LU.64 R12, [R1+0xff0] ;  /* 0x000ff000010c7983 */ /* 0x000f240000300a00 */
[----:B----4-:R-:W-:Y:S02]  /*171a0*/  HMMA.16816.F32.BF16 R24, R20, R24, R12 ;  /* 0x000000181418723c */ /* 0x010fe4000004180c */
[----:B------:R-:W4:Y:S04]  /*171b0*/  LDL.LU.64 R14, [R1+0xfe8] ;  /* 0x000fe800010e7983 */ /* 0x000f280000300a00 */
[----:B------:R-:W4:-:S13]  /*171c0*/  LDL.LU.64 R12, [R1+0xfe0] ;  /* 0x000fe000010c7983 */ /* 0x000f1a0000300a00 */
[----:B------:R-:W-:Y:S04]  /*171d0*/  STL.64 [R1+0x240], R24 ;  /* 0x0002401801007387 */ /* 0x000fe80000100a00 */
[----:B------:R0:W-:Y:S04]  /*171e0*/  STL.64 [R1+0x248], R26 ;  /* 0x0002481a01007387 */ /* 0x0001e80000100a00 */
[----:B0-----:R-:W2:Y:S04]  /*171f0*/  LDL.LU.64 R26, [R1+0xfd8] ;  /* 0x000fd800011a7983 */ /* 0x001ea80000300a00 */
[----:B------:R-:W2:Y:S02]  /*17200*/  LDL.LU.64 R24, [R1+0xfd0] ;  /* 0x000fd00001187983 */ /* 0x000ea40000300a00 */
[----:B--2---:R-:W-:Y:S02]  /*17210*/  HMMA.16816.F32.BF16 R20, R20, R8, R24 ;  /* 0x000000081414723c */ /* 0x004fe40000041818 */
[----:B------:R-:W4:Y:S04]  /*17220*/  LDL.LU.64 R26, [R1+0xfc8] ;  /* 0x000fc800011a7983 */ /* 0x000f280000300a00 */
[----:B------:R-:W4:Y:S04]  /*17230*/  LDL.LU.64 R24, [R1+0xfc0] ;  /* 0x000fc00001187983 */ /* 0x000f280000300a00 */
[----:B---3--:R0:W-:Y:S04]  /*17240*/  STL.64 [R1+0xf68], R10 ;  /* 0x000f680a01007387 */ /* 0x0081e80000100a00 */
[----:B------:R-:W2:Y:S05]  /*17250*/  LDL.LU R8, [R1+0x120] ;  /* 0x0001200001087983 */ /* 0x000eaa0000300800 */
[----:B------:R-:W-:Y:S04]  /*17260*/  STL.64 [R1+0x230], R20 ;  /* 0x0002301401007387 */ /* 0x000fe80000100a00 */
[----:B------:R1:W-:Y:S04]  /*17270*/  STL.64 [R1+0x238], R22 ;  /* 0x0002381601007387 */ /* 0x0003e80000100a00 */
[----:B------:R-:W2:Y:S04]  /*17280*/  LDL.LU R9, [R1+0x124] ;  /* 0x0001240001097983 */ /* 0x000ea80000300800 */
[----:B0-----:R-:W2:Y:S04]  /*17290*/  LDL.LU R10, [R1+0x128] ;  /* 0x00012800010a7983 */ /* 0x001ea80000300800 */
[----:B------:R-:W2:Y:S04]  /*172a0*/  LDL.LU R11, [R1+0x12c] ;  /* 0x00012c00010b7983 */ /* 0x000ea80000300800 */
[----:B-1----:R-:W3:Y:S04]  /*172b0*/  LDL R22, [R1+0xa8] ;  /* 0x0000a80001167983 */ /* 0x002ee80000100800 */
[----:B------:R-:W3:Y:S04]  /*172c0*/  LDL R23, [R1+0xac] ;  /* 0x0000ac0001177983 */ /* 0x000ee80000100800 */
[----:B---3--:R0:W-:Y:S04]  /*172d0*/  STL.64 [R1+0xf98], R22 ;  /* 0x000f981601007387 */ /* 0x0081e80000100a00 */
[----:B0-----:R-:W4:Y:S02]  /*172e0*/  LDL.64 R22, [R1+0xf8] ;  /* 0x0000f80001167983 */ /* 0x001f240000100a00 */
[----:B----4-:R-:W-:-:S15]  /*172f0*/  HMMA.16816.F32.BF16 R12, R24, R22, R12 ;  /* 0x00000016180c723c */ /* 0x010fde000004180c */
[----:B------:R-:W-:-:S04]  /*17300*/  NOP ;  /* 0x0000000000007918 */ /* 0x000fc80000000000 */
[----:B------:R-:W-:Y:S04]  /*17310*/  STL.64 [R1+0x220], R12 ;  /* 0x0002200c01007387 */ /* 0x000fe80000100a00 */
[----:B------:R0:W-:Y:S04]  /*17320*/  STL.64 [R1+0x228], R14 ;  /* 0x0002280e01007387 */ /* 0x0001e80000100a00 */
[----:B0-----:R-:W3:Y:S04]  /*17330*/  LDL.LU.64 R14, [R1+0xfb8] ;  /* 0x000fb800010e7983 */ /* 0x001ee80000300a00 */
[----:B------:R-:W3:Y:S01]  /*17340*/  LDL.LU.64 R12, [R1+0xfb0] ;  /* 0x000fb000010c7983 */ /* 0x000ee20000300a00 */
[----:B------:R-:W-:-:S02]  /*17350*/  IMAD.MOV.U32 R5, RZ, RZ, R22 ;  /* 0x000000ffff057224 */ /* 0x000fc400078e0016 */
[----:B------:R-:W-:Y:S02]  /*17360*/  IMAD.MOV.U32 R4, RZ, RZ, R23 ;  /* 0x000000ffff047224 */ /* 0x000fe400078e0017 */
[----:B--2---:R-:W-:Y:S01]  /*17370*/  HMMA.16816.F32.BF16 R20, R24, R18, R8 ;  /* 0x000000121814723c */ /* 0x004fe20000041808 */
[----:B------:R-:W-:Y:S02]  /*17380*/  IMAD.MOV.U32 R9, RZ, RZ, R18 ;  /* 0x000000ffff097224 */ /* 0x000fe400078e0012 */
[----:B------:R-:W-:-:S15]  /*17390*/  IMAD.MOV.U32 R8, RZ, RZ, R19 ;  /* 0x000000ffff087224 */ /* 0x000fde00078e0013 */
[----:B------:R-:W-:Y:S01]  /*173a0*/  NOP ;  /* 0x0000000000007918 */ /* 0x000fe20000000000 */
[----:B------:R-:W-:Y:S04]  /*173b0*/  STL.64 [R1+0x210], R20 ;  /* 0x0002101401007387 */ /* 0x000fe80000100a00 */
[----:B------:R0:W-:Y:S04]  /*173c0*/  STL.64 [R1+0x218], R22 ;  /* 0x0002181601007387 */ /* 0x0001e80000100a00 */
[----:B0-----:R-:W2:Y:S04]  /*173d0*/  LDL.64 R22, [R1+0xb8] ;  /* 0x0000b80001167983 */ /* 0x001ea80000100a00 */
[----:B------:R0:W-:Y:S01]  /*173e0*/  STL.64 [R1+0xf18], R6 ;  /* 0x000f180601007387 */ /* 0x0001e20000100a00 */
[----:B---3--:R-:W-:Y:S01]  /*173f0*/  HMMA.16816.F32.BF16 R12, R24, R6, R12 ;  /* 0x00000006180c723c */ /* 0x008fe2000004180c */
[----:B0-----:R-:W-:-:S02]  /*17400*/  IMAD.MOV.U32 R6, RZ, RZ, R9 ;  /* 0x000000ffff067224 */ /* 0x001fc400078e0009 */
[----:B------:R-:W-:-:S15]  /*17410*/  IMAD.MOV.U32 R7, RZ, RZ, R8 ;  /* 0x000000ffff077224 */ /* 0x000fde00078e0008 */
[----:B------:R-:W-:Y:S01]  /*17420*/  NOP ;  /* 0x0000000000007918 */ /* 0x000fe20000000000 */
[----:B------:R0:W-:Y:S04]  /*17430*/  STL.64 [R1+0x200], R12 ;  /* 0x0002000c01007387 */ /* 0x0001e80000100a00 */
[----:B------:R1:W-:Y:S04]  /*17440*/  STL.64 [R1+0x208], R14 ;  /* 0x0002080e01007387 */ /* 0x0003e80000100a00 */
[----:B------:R-:W-:Y:S04]  /*17450*/  STL.64 [R1+0xf30], R6 ;  /* 0x000f300601007387 */ /* 0x000fe80000100a00 */
[----:B------:R-:W3:Y:S04]  /*17460*/  LDL.LU R16, [R1+0x50] ;  /* 0x0000500001107983 */ /* 0x000ee80000300800 */
[----:B------:R-:W3:Y:S04]  /*17470*/  LDL.LU R17, [R1+0x54] ;  /* 0x0000540001117983 */ /* 0x000ee80000300800 */
[----:B------:R-:W4:Y:S04]  /*17480*/  LDL.LU R18, [R1+0x58] ;  /* 0x0000580001127983 */ /* 0x000f280000300800 */
[----:B------:R-:W4:Y:S04]  /*17490*/  LDL.LU R19, [R1+0x5c] ;  /* 0x00005c0001137983 */ /* 0x000f280000300800 */
[----:B0-----:R-:W2:Y:S04]  /*174a0*/  LDL.LU R12, [R1+0x60] ;  /* 0x00006000010c7983 */ /* 0x001ea80000300800 */
[----:B------:R-:W2:Y:S04]  /*174b0*/  LDL.LU R13, [R1+0x64] ;  /* 0x00006400010d7983 */ /* 0x000ea80000300800 */
[----:B-1----:R-:W2:Y:S04]  /*174c0*/  LDL.LU R14, [R1+0x68] ;  /* 0x00006800010e7983 */ /* 0x002ea80000300800 */
[----:B------:R-:W2:Y:S04]  /*174d0*/  LDL.LU R15, [R1+0x6c] ;  /* 0x00006c00010f7983 */ /* 0x000ea80000300800 */
        /* <DEDUP_REMOVED lines=12> */
[----:B------:R-:W-:-:S02]  /*175a0*/  IMAD.MOV.U32 R6, RZ, RZ, R5 ;  /* 0x000000ffff067224 */ /* 0x000fc400078e0005 */
[----:B------:R-:W-:Y:S01]  /*175b0*/  IMAD.MOV.U32 R7, RZ, RZ, R4 ;  /* 0x000000ffff077224 */ /* 0x000fe200078e0004 */
[----:B----4-:R0:W-:Y:S04]  /*175c0*/  STL.64 [R1+0xf78], R18 ;  /* 0x000f781201007387 */ /* 0x0101e80000100a00 */
[----:B---3--:R-:W-:Y:S04]  /*175d0*/  STL.64 [R1+0xf70], R16 ;  /* 0x000f701001007387 */ /* 0x008fe80000100a00 */
[----:B------:R-:W3:Y:S01]  /*175e0*/  LDL.64 R10, [R1+0x88] ;  /* 0x00008800010a7983 */ /* 0x000ee20000100a00 */
[----:B------:R-:W-:-:S03]  /*175f0*/  IMAD.MOV.U32 R9, RZ, RZ, R22 ;  /* 0x000000ffff097224 */ /* 0x000fc600078e0016 */
[----:B0-----:R-:W4:Y:S04]  /*17600*/  LDL.64 R18, [R1+0x98] ;  /* 0x0000980001127983 */ /* 0x001f280000100a00 */
[----:B------:R0:W-:Y:S04]  /*17610*/  STL.64 [R1+0xf60], R6 ;  /* 0x000f600601007387 */ /* 0x0001e80000100a00 */
[----:B------:R-:W3:Y:S04]  /*17620*/  LDL.LU R4, [R1+0x30] ;  /* 0x0000300001047983 */ /* 0x000ee80000300800 */
[----:B------:R-:W3:Y:S01]  /*17630*/  LDL.LU R5, [R1+0x34] ;  /* 0x0000340001057983 */ /* 0x000ee20000300800 */
[----:B------:R-:W-:-:S03]  /*17640*/  IMAD.MOV.U32 R8, RZ, RZ, R23 ;  /* 0x000000ffff087224 */ /* 0x000fc600078e0017 */
[----:B0-----:R-:W3:Y:S04]  /*17650*/  LDL.LU R6, [R1+0x38] ;  /* 0x0000380001067983 */ /* 0x001ee80000300800 */
[----:B------:R-:W3:Y:S01]  /*17660*/  LDL.LU R7, [R1+0x3c] ;  /* 0x00003c0001077983 */ /* 0x000ee20000300800 */
[----:B--2---:R-:W-:-:S15]  /*17670*/  HMMA.16816.F32.BF16 R12, R24, R22, R12 ;  /* 0x00000016180c723c */ /* 0x004fde000004180c */
[----:B------:R-:W-:-:S04]  /*17680*/  NOP ;  /* 0x0000000000007918 */ /* 0x000fc80000000000 */
        /* <DEDUP_REMOVED lines=9> */
[----:B0-----:R-:W4:Y:S04]  /*17720*/  LDL.LU.64 R14, [R1+0xf90] ;  /* 0x000f9000010e7983 */ /* 0x001f280000300a00 */
[----:B------:R-:W4:Y:S04]  /*17730*/  LDL.LU.64 R12, [R1+0xf88] ;  /* 0x000f8800010c7983 */ /* 0x000f280000300a00 */
[----:B------:R0:W-:Y:S02]  /*17740*/  STL.64 [R1+0xef8], R22 ;  /* 0x000ef81601007387 */ /* 0x0001e40000100a00 */
[----:B0-----:R-:W-:-:S02]  /*17750*/  IMAD.MOV.U32 R22, RZ, RZ, R9 ;  /* 0x000000ffff167224 */ /* 0x001fc400078e0009 */
[----:B------:R-:W-:-:S05]  /*17760*/  IMAD.MOV.U32 R23, RZ, RZ, R8 ;  /* 0x000000ffff177224 */ /* 0x000fca00078e0008 */
[----:B------:R0:W-:Y:S04]  /*17770*/  STL.64 [R1+0xf10], R22 ;  /* 0x000f101601007387 */ /* 0x0001e80000100a00 */
[----:B------:R-:W2:Y:S04]  /*17780*/  LDL.LU R20, [R1] ;  /* 0x0000000001147983 */ /* 0x000ea80000300800 */
[----:B------:R-:W2:Y:S01]  /*17790*/  LDL.LU R21, [R1+0x4] ;  /* 0x0000040001157983 */ /* 0x000ea20000300800 */
[----:B0-----:R-:W-:Y:S02]  /*177a0*/  IMAD.MOV.U32 R22, RZ, RZ, R2 ;  /* 0x000000ffff167224 */ /* 0x001fe400078e0002 */
        /* <DEDUP_REMOVED lines=14> */
[----:B------:R0:W-:Y:S04]  /*17890*/  STL.64 [R1+0x1d0], R12 ;  /* 0x0001d00c01007387 */ /* 0x0001e80000100a00 */
[----:B------:R-:W-:Y:S01]  /*178a0*/  STL.64 [R1+0x1d8], R14 ;  /* 0x0001d80e01007387 */ /* 0x000fe20000100a00 */
[----:B0-----:R-:W-:-:S02]  /*178b0*/  IMAD.MOV.U32 R13, RZ, RZ, R18 ;  /* 0x000000ffff0d7224 */ /* 0x001fc400078e0012 */
[----:B------:R-:W-:Y:S02]  /*178c0*/  IMAD.MOV.U32 R12, RZ, RZ, R19 ;  /* 0x000000ffff0c7224 */ /* 0x000fe400078e0013 */
[----:B------:R-:W3:Y:S04]  /*178d0*/  LDL.LU.64 R18, [R1+0xf78] ;  /* 0x000f780001127983 */ /* 0x000ee80000300a00 */
[----:B------:R-:W3:Y:S02]  /*178e0*/  LDL.LU.64 R16, [R1+0xf70] ;  /* 0x000f700001107983 */ /* 0x000ee40000300a00 */
[----:B---3--:R-:W-:-:S15]  /*178f0*/  HMMA.16816.F32.BF16 R16, R24, R10, R16 ;  /* 0x0000000a1810723c */ /* 0x008fde0000041810 */
[----:B------:R-:W-:-:S04]  /*17900*/  NOP ;  /* 0x0000000000007918 */ /* 0x000fc80000000000 */
[----:B------:R0:W-:Y:S04]  /*17910*/  STL.64 [R1+0x1c0], R16 ;  /* 0x0001c01001007387 */ /* 0x0001e80000100a00 */
[----:B------:R-:W-:Y:S01]  /*17920*/  STL.64 [R1+0x1c8], R18 ;  /* 0x0001c81201007387 */ /* 0x000fe20000100a00 */
[----:B0-----:R-:W-:Y:S02]  /*17930*/  IMAD.MOV.U32 R17, RZ, RZ, R10 ;  /* 0x000000ffff117224 */ /* 0x001fe400078e000a */
[----:B------:R-:W-:Y:S02]  /*17940*/  IMAD.MOV.U32 R16, RZ, RZ, R11 ;  /* 0x000000ffff107224 */ /* 0x000fe400078e000b */
[----:B------:R-:W3:Y:S01]  /*17950*/  LDL.LU.64 R10, [R1+0xf68] ;  /* 0x000f6800010a7983 */ /* 0x000ee20000300a00 */
[----:B------:R-:W-:-:S02]  /*17960*/  IMAD.MOV.U32 R22, RZ, RZ, R3 ;  /* 0x000000ffff167224 */ /* 0x000fc400078e0003 */
[----:B------:R-:W-:Y:S01]  /*17970*/  IMAD.MOV.U32 R23, RZ, RZ, R2 ;  /* 0x000000ffff177224 */ /* 0x000fe200078e0002 */
[----:B---3--:R-:W-:Y:S01]  /*17980*/  HMMA.16816.F32.BF16 R24, R24, R10, R4 ;  /* 0x0000000a1818723c */ /* 0x008fe20000041804 */
[----:B------:R-:W2:Y:S01]  /*17990*/  LDL.LU.64 R6, [R1+0xf60] ;  /* 0x000f600001067983 */ /* 0x000ea20000300a00 */
[----:B------:R-:W-:Y:S02]  /*179a0*/  IMAD.MOV.U32 R3, RZ, RZ, R10 ;  /* 0x000000ffff037224 */ /* 0x000fe400078e000a */
[----:B------:R-:W-:-:S15]  /*179b0*/  IMAD.MOV.U32 R2, RZ, RZ, R11 ;  /* 0x000000ffff027224 */ /* 0x000fde00078e000b */
[----:B------:R0:W-:Y:S04]  /*179c0*/  STL.64 [R1+0x1b0], R24 ;  /* 0x0001b01801007387 */ /* 0x0001e80000100a00 */
[----:B------:R1:W-:Y:S04]  /*179d0*/  STL.64 [R1+0x1b8], R26 ;  /* 0x0001b81a01007387 */ /* 0x0003e80000100a00 */
[----:B------:R-:W2:Y:S04]  /*179e0*/  LDL.LU.64 R10, [R1+0xf58] ;  /* 0x000f5800010a7983 */ /* 0x000ea80000300a00 */
[----:B------:R-:W2:Y:S04]  /*179f0*/  LDL.LU.64 R8, [R1+0xf50] ;  /* 0x000f500001087983 */ /* 0x000ea80000300a00 */
[----:B0-----:R-:W3:Y:S04]  /*17a00*/  LDL.LU R24, [R1+0x40] ;  /* 0x0000400001187983 */ /* 0x001ee80000300800 */
[----:B------:R-:W3:Y:S04]  /*17a10*/  LDL.LU R25, [R1+0x44] ;  /* 0x0000440001197983 */ /* 0x000ee80000300800 */
[----:B-1----:R-:W3:Y:S01]  /*17a20*/  LDL.LU R26, [R1+0x48] ;  /* 0x00004800011a7983 */ /* 0x002ee20000300800 */
[----:B------:R-:W-:-:S03]  /*17a30*/  IMAD.MOV.U32 R27, RZ, RZ, R28 ;  /* 0x000000ffff1b7224 */ /* 0x000fc600078e001c */
[----:B------:R-:W4:Y:S01]  /*17a40*/  LDL.LU R28, [R1+0xf48] ;  /* 0x000f4800011c7983 */ /* 0x000f220000300800 */
        /* <DEDUP_REMOVED lines=18> */
[----:B------:R-:W2:Y:S02]  /*17b70*/  LDL.LU.64 R4, [R1+0xf00] ;  /* 0x000f000001047983 */ /* 0x000ea40000300a00 */
[----:B--2---:R-:W-:Y:S02]  /*17b80*/  HMMA.16816.F32.BF16 R4, R8, R22, R4 ;  /* 0x000000160804723c */ /* 0x004fe40000041804 */
[----:B------:R-:W3:-:S15]  /*17b90*/  LDL.LU.64 R22, [R1+0xef8] ;  /* 0x000ef80001167983 */ /* 0x000ede0000300a00 */
[----:B------:R-:W-:Y:S02]  /*17ba0*/  NOP ;  /* 0x0000000000007918 */ /* 0x000fe40000000000 */
[----:B------:R-:W-:Y:S04]  /*17bb0*/  STL.64 [R1+0x160], R4 ;  /* 0x0001600401007387 */ /* 0x000fe80000100a00 */
[----:B------:R0:W-:Y:S02]  /*17bc0*/  STL.64 [R1+0x168], R6 ;  /* 0x0001680601007387 */ /* 0x0001e40000100a00 */
[----:B0-----:R-:W-:Y:S02]  /*17bd0*/  IMAD.MOV.U32 R6, RZ, RZ, R13 ;  /* 0x000000ffff067224 */ /* 0x001fe400078e000d */
[----:B------:R-:W-:Y:S02]  /*17be0*/  IMAD.MOV.U32 R7, RZ, RZ, R12 ;  /* 0x000000ffff077224 */ /* 0x000fe400078e000c */
[----:B----4-:R-:W0:Y:S04]  /*17bf0*/  LDSM.16.MT88.4 R12, [R28+0x14200] ;  /* 0x014200001c0c783b */ /* 0x010e280000004200 */
[----:B------:R-:W-:Y:S04]  /*17c00*/  STL.64 [R1+0xee8], R6 ;  /* 0x000ee80601007387 */ /* 0x000fe80000100a00 */
[----:B0-----:R-:W-:Y:S04]  /*17c10*/  STL.64 [R1+0xee0], R14 ;  /* 0x000ee00e01007387 */ /* 0x001fe80000100a00 */
[----:B------:R0:W-:Y:S04]  /*17c20*/  STL.64 [R1+0xed8], R12 ;  /* 0x000ed80c01007387 */ /* 0x0001e80000100a00 */
[----:B0-----:R-:W2:Y:S04]  /*17c30*/  LDL.LU R12, [R1+0x180] ;  /* 0x00018000010c7983 */ /* 0x001ea80000300800 */
[----:B------:R-:W2:Y:S04]  /*17c40*/  LDL.LU R13, [R1+0x184] ;  /* 0x00018400010d7983 */ /* 0x000ea80000300800 */
[----:B------:R-:W2:Y:S04]  /*17c50*/  LDL.LU R14, [R1+0x188] ;  /* 0x00018800010e7983 */ /* 0x000ea80000300800 */
[----:B------:R-:W2:Y:S01]  /*17c60*/  LDL.LU R15, [R1+0x18c] ;  /* 0x00018c00010f7983 */ /* 0x000ea20000300800 */
[----:B---3--:R-:W-:Y:S01]  /*17c70*/  HMMA.16816.F32.BF16 R4, R8, R22, R24 ;  /* 0x000000160804723c */ /* 0x008fe20000041818 */
[----:B------:R-:W-:-:S02]  /*17c80*/  IMAD.MOV.U32 R26, RZ, RZ, R17 ;  /* 0x000000ffff1a7224 */ /* 0x000fc400078e0011 */
[----:B------:R-:W-:Y:S01]  /*17c90*/  IMAD.MOV.U32 R27, RZ, RZ, R16 ;  /* 0x000000ffff1b7224 */ /* 0x000fe200078e0010 */
[----:B------:R-:W-:Y:S04]  /*17ca0*/  LDSM.16.MT88.4 R20, [R28+0x18000] ;  /* 0x018000001c14783b */ /* 0x000fe80000004200 */
[----:B------:R-:W0:Y:S11]  /*17cb0*/  LDSM.16.MT88.4 R16, [R28+0x14300] ;  /* 0x014300001c10783b */ /* 0x000e360000004200 */
[----:B------:R-:W-:Y:S04]  /*17cc0*/  STL.64 [R1+0x150], R4 ;  /* 0x0001500401007387 */ /* 0x000fe80000100a00 */
[----:B------:R-:W-:Y:S04]  /*17cd0*/  STL.64 [R1+0x158], R6 ;  /* 0x0001580601007387 */ /* 0x000fe80000100a00 */
[----:B0-----:R-:W-:Y:S04]  /*17ce0*/  STL.64 [R1+0xe68], R18 ;  /* 0x000e681201007387 */ /* 0x001fe80000100a00 */
[----:B------:R0:W-:Y:S02]  /*17cf0*/  STL.64 [R1+0xe60], R16 ;  /* 0x000e601001007387 */ /* 0x0001e40000100a00 */
[----:B0-----:R-:W-:-:S02]  /*17d00*/  IMAD.MOV.U32 R16, RZ, RZ, R0 ;  /* 0x000000ffff107224 */ /* 0x001fc400078e0000 */
[----:B------:R-:W3:Y:S04]  /*17d10*/  LDL.LU R0, [R1+0xef0] ;  /* 0x000ef00001007983 */ /* 0x000ee80000300800 */
[----:B------:R-:W4:Y:S04]  /*17d20*/  LDL.LU R17, [R1+0x284] ;  /* 0x0002840001117983 */ /* 0x000f280000300800 */
[----:B------:R-:W4:Y:S04]  /*17d30*/  LDL.LU R18, [R1+0x288] ;  /* 0x0002880001127983 */ /* 0x000f280000300800 */
[----:B------:R-:W4:Y:S04]  /*17d40*/  LDL.LU R19, [R1+0x28c] ;  /* 0x00028c0001137983 */ /* 0x000f280000300800 */
[----:B------:R-:W-:Y:S04]  /*17d50*/  STL.64 [R1+0xda0], R22 ;  /* 0x000da01601007387 */ /* 0x000fe80000100a00 */
[----:B------:R-:W-:Y:S04]  /*17d60*/  STL.64 [R1+0xd98], R20 ;  /* 0x000d981401007387 */ /* 0x000fe80000100a00 */
[----:B---3--:R-:W0:Y:S04]  /*17d70*/  LDSM.16.M88.4 R4, [R0+UR4+0x20080] ;  /* 0x020080040004783b */ /* 0x008e280008000200 */
[----:B0-----:R-:W-:Y:S04]  /*17d80*/  STL.64 [R1+0x60], R4 ;  /* 0x0000600401007387 */ /* 0x001fe80000100a00 */
[----:B------:R0:W-:Y:S04]  /*17d90*/  STL.64 [R1+0x68], R6 ;  /* 0x0000680601007387 */ /* 0x0001e80000100a00 */
[----:B0-----:R-:W2:Y:S01]  /*17da0*/  LDL.LU.64 R6, [R1+0xee8] ;  /* 0x000ee80001067983 */ /* 0x001ea20000300a00 */
[----:B------:R-:W-:-:S02]  /*17db0*/  IMAD.MOV.U32 R22, RZ, RZ, R3 ;  /* 0x000000ffff167224 */ /* 0x000fc400078e0003 */
[----:B------:R-:W-:Y:S01]  /*17dc0*/  IMAD.MOV.U32 R23, RZ, RZ, R2 ;  /* 0x000000ffff177224 */ /* 0x000fe200078e0002 */
[----:B--2---:R-:W-:Y:S01]  /*17dd0*/  HMMA.16816.F32.BF16 R4, R8, R6, R12 ;  /* 0x000000060804723c */ /* 0x004fe2000004180c */
[----:B------:R-:W2:Y:S04]  /*17de0*/  LDL.LU.64 R14, [R1+0xee0] ;  /* 0x000ee000010e7983 */ /* 0x000ea80000300a00 */
[----:B------:R-:W2:-:S14]  /*17df0*/  LDL.LU.64 R12, [R1+0xed8] ;  /* 0x000ed800010c7983 */ /* 0x000e9c0000300a00 */
[----:B------:R-:W-:Y:S04]  /*17e00*/  STL.64 [R1+0x140], R4 ;  /* 0x0001400401007387 */ /* 0x000fe80000100a00 */
[----:B------:R-:W-:Y:S04]  /*17e10*/  STL.64 [R1+0x148], R6 ;  /* 0x0001480601007387 */ /* 0x000fe80000100a00 */
[----:B------:R-:W0:Y:S04]  /*17e20*/  LDSM.16.M88.4 R4, [R0+UR4+0x21080] ;  /* 0x021080040004783b */ /* 0x000e280008000200 */
[----:B0-----:R-:W-:Y:S04]  /*17e30*/  STL.64 [R1+0x50], R4 ;  /* 0x0000500401007387 */ /* 0x001fe80000100a00 */
        /* <DEDUP_REMOVED lines=10> */
[----:B------:R-:W0:Y:S02]  /*17ee0*/  LDSM.16.M88.4 R4, [R0+UR4+0x25080] ;  /* 0x025080040004783b */ /* 0x000e240008000200 */
[----:B0-----:R-:W-:-:S02]  /*17ef0*/  IMAD.MOV.U32 R3, RZ, RZ, R6 ;  /* 0x000000ffff037224 */ /* 0x001fc400078e0006 */
[----:B------:R-:W-:Y:S01]  /*17f00*/  STL.64 [R1+0x10], R4 ;  /* 0x0000100401007387 */ /* 0x000fe20000100a00 */
[----:B------:R-:W-:-:S03]  /*17f10*/  IMAD.MOV.U32 R2, RZ, RZ, R7 ;  /* 0x000000ffff027224 */ /* 0x000fc600078e0007 */
[----:B------:R-:W0:Y:S04]  /*17f20*/  LDSM.16.M88.4 R4, [R0+UR4+0x26080] ;  /* 0x026080040004783b */ /* 0x000e280008000200 */
[----:B------:R1:W-:Y:S04]  /*17f30*/  STL [R1+0xb90], R3 ;  /* 0x000b900301007387 */ /* 0x0003e80000100800 */
[----:B------:R-:W-:Y:S04]  /*17f40*/  STL [R1+0xb38], R2 ;  /* 0x000b380201007387 */ /* 0x000fe80000100800 */
[----:B0-----:R-:W-:Y:S01]  /*17f50*/  STL.64 [R1], R4 ;  /* 0x0000000401007387 */ /* 0x001fe20000100a00 */
[----:B------:R-:W-:-:S03]  /*17f60*/  IMAD.MOV.U32 R20, RZ, RZ, R4 ;  /* 0x000000ffff147224 */ /* 0x000fc600078e0004 */
[----:B------:R-:W-:Y:S01]  /*17f70*/  STL.64 [R1+0x8], R6 ;  /* 0x0000080601007387 */ /* 0x000fe20000100a00 */
[----:B-1----:R-:W-:-:S03]  /*17f80*/  IMAD.MOV.U32 R3, RZ, RZ, R5 ;  /* 0x000000ffff037224 */ /* 0x002fc600078e0005 */
[----:B------:R-:W0:Y:S04]  /*17f90*/  LDSM.16.M88.4 R4, [R0+UR4+0x27080] ;  /* 0x027080040004783b */ /* 0x000e280008000200 */
[----:B------:R-:W-:Y:S04]  /*17fa0*/  STL [R1+0xe80], R3 ;  /* 0x000e800301007387 */ /* 0x000fe80000100800 */
[----:B0-----:R-:W-:Y:S04]  /*17fb0*/  STL [R1+0xb04], R6 ;  /* 0x000b040601007387 */ /* 0x001fe80000100800 */
[----:B------:R-:W-:Y:S04]  /*17fc0*/  STL [R1+0xb00], R7 ;  /* 0x000b000701007387 */ /* 0x000fe80000100800 */
[----:B------:R0:W-:Y:S04]  /*17fd0*/  STL.64 [R1+0xd60], R4 ;  /* 0x000d600401007387 */ /* 0x0001e80000100a00 */
[----:B0-----:R-:W3:Y:S04]  /*17fe0*/  LDL.LU R4, [R1+0x2e0] ;  /* 0x0002e00001047983 */ /* 0x001ee80000300800 */
[----:B------:R-:W3:Y:S04]  /*17ff0*/  LDL.LU R5, [R1+0x2e4] ;  /* 0x0002e40001057983 */ /* 0x000ee80000300800 */
[----:B------:R-:W3:Y:S01]  /*18000*/  LDL.LU R6, [R1+0x2e8] ;  /* 0x0002e80001067983 */ /* 0x000ee20000300800 */
[----:B------:R-:W-:-:S07]  /*18010*/  IMAD.MOV.U32 R7, RZ, RZ, R29 ;  /* 0x000000ffff077224 */ /* 0x000fce00078e001d */
[----:B---3--:R-:W-:Y:S01]  /*18020*/  HMMA.16816.F32.BF16 R4, R8, R26, R4 ;  /* 0x0000001a0804723c */ /* 0x008fe20000041804 */
[----:B------:R-:W0:Y:S04]  /*18030*/  LDSM.16.MT88.4 R24, [R28+0x18100] ;  /* 0x018100001c18783b */ /* 0x000e280000004200 */
[----:B0-----:R-:W-:-:S14]  /*18040*/  STL [R1+0xd04], R24 ;  /* 0x000d041801007387 */ /* 0x001fdc0000100800 */
[----:B------:R-:W-:Y:S04]  /*18050*/  STL.64 [R1+0x130], R4 ;  /* 0x0001300401007387 */ /* 0x000fe80000100a00 */
[----:B------:R4:W-:Y:S02]  /*18060*/  STL.64 [R1+0x138], R6 ;  /* 0x0001380601007387 */ /* 0x0009e40000100a00 */
[----:B----4-:R-:W-:Y:S02]  /*18070*/  HMMA.16816.F32.BF16 R4, R8, R22, R16 ;  /* 0x000000160804723c */ /* 0x010fe40000041810 */
[----:B------:R-:W-:Y:S04]  /*18080*/  STL [R1+0xd00], R25 ;  /* 0x000d001901007387 */ /* 0x000fe80000100800 */
[----:B------:R-:W-:Y:S04]  /*18090*/  STL [R1+0xcfc], R26 ;  /* 0x000cfc1a01007387 */ /* 0x000fe80000100800 */
[----:B------:R-:W-:Y:S04]  /*180a0*/  STL [R1+0xcf8], R27 ;  /* 0x000cf81b01007387 */ /* 0x000fe80000100800 */
[----:B------:R-:W0:Y:S05]  /*180b0*/  LDSM.16.MT88.4 R8, [R28+0x18200] ;  /* 0x018200001c08783b */ /* 0x000e2a0000004200 */
[----:B------:R1:W-:Y:S01]  /*180c0*/  STL [R1+0x120], R4 ;  /* 0x0001200401007387 */ /* 0x0003e20000100800 */
[----:B------:R-:W-:-:S02]  /*180d0*/  IMAD.MOV.U32 R29, RZ, RZ, R5 ;  /* 0x000000ffff1d7224 */ /* 0x000fc400078e0005 */
[----:B------:R-:W-:Y:S02]  /*180e0*/  IMAD.MOV.U32 R2, RZ, RZ, R6 ;  /* 0x000000ffff027224 */ /* 0x000fe400078e0006 */
[----:B------:R-:W-:Y:S01]  /*180f0*/  IMAD.MOV.U32 R0, RZ, RZ, R7 ;  /* 0x000000ffff007224 */ /* 0x000fe200078e0007 */
[----:B-1----:R-:W3:Y:S04]  /*18100*/  LDL.LU R4, [R1+0x2f0] ;  /* 0x0002f00001047983 */ /* 0x002ee80000300800 */
[----:B------:R-:W3:Y:S04]  /*18110*/  LDL.LU R5, [R1+0x2f4] ;  /* 0x0002f40001057983 */ /* 0x000ee80000300800 */
[----:B------:R-:W4:Y:S04]  /*18120*/  LDL.LU R6, [R1+0x2f8] ;  /* 0x0002f80001067983 */ /* 0x000f280000300800 */
[----:B------:R-:W4:Y:S04]  /*18130*/  LDL.LU R7, [R1+0x2fc] ;  /* 0x0002fc0001077983 */ /* 0x000f280000300800 */
[----:B------:R-:W2:Y:S04]  /*18140*/  LDL.LU.64 R26, [R1+0xc8] ;  /* 0x0000c800011a7983 */ /* 0x000ea80000300a00 */
[----:B--2---:R1:W-:Y:S04]  /*18150*/  STL.64 [R1+0xec0], R26 ;  /* 0x000ec01a01007387 */ /* 0x0043e80000100a00 */
[----:B------:R-:W2:Y:S04]  /*18160*/  LDL.LU R24, [R1+0x330] ;  /* 0x0003300001187983 */ /* 0x000ea80000300800 */
[----:B------:R-:W2:Y:S04]  /*18170*/  LDL.LU R25, [R1+0x334] ;  /* 0x0003340001197983 */ /* 0x000ea80000300800 */
[----:B-1----:R-:W2:Y:S04]  /*18180*/  LDL.LU R26, [R1+0x338] ;  /* 0x00033800011a7983 */ /* 0x002ea80000300800 */
[----:B------:R-:W2:Y:S04]  /*18190*/  LDL.LU R27, [R1+0x33c] ;  /* 0x00033c00011b7983 */ /* 0x000ea80000300800 */
[----:B------:R-:W3:Y:S04]  /*181a0*/  LDL.LU R16, [R1+0x340] ;  /* 0x0003400001107983 */ /* 0x000ee80000300800 */
[----:B------:R-:W3:Y:S04]  /*181b0*/  LDL.LU R17, [R1+0x344] ;  /* 0x0003440001117983 */ /* 0x000ee80000300800 */
[----:B------:R-:W3:Y:S04]  /*181c0*/  LDL.LU R18, [R1+0x348] ;  /* 0x0003480001127983 */ /* 0x000ee80000300800 */
[----:B------:R-:W3:Y:S04]  /*181d0*/  LDL.LU R19, [R1+0x34c] ;  /* 0x00034c0001137983 */ /* 0x000ee80000300800 */
[----:B--2---:R1:W-:Y:S04]  /*181e0*/  STL.64 [R1+0xed0], R26 ;  /* 0x000ed01a01007387 */ /* 0x0043e80000100a00 */
[----:B------:R-:W-:Y:S04]  /*181f0*/  STL.64 [R1+0xec8], R24 ;  /* 0x000ec81801007387 */ /* 0x000fe80000100a00 */
[----:B-1----:R-:W2:Y:S04]  /*18200*/  LDL.LU.64 R26, [R1+0xf8] ;  /* 0x0000f800011a7983 */ /* 0x002ea80000300a00 */
[----:B----4-:R-:W-:Y:S04]  /*18210*/  STL.64 [R1+0xe98], R6 ;  /* 0x000e980601007387 */ /* 0x010fe80000100a00 */
[----:B---3--:R1:W-:Y:S04]  /*18220*/  STL.64 [R1+0xe90], R4 ;  /* 0x000e900401007387 */ /* 0x0083e80000100a00 */
[----:B-1----:R-:W3:Y:S04]  /*18230*/  LDL.LU R4, [R1+0x300] ;  /* 0x0003000001047983 */ /* 0x002ee80000300800 */
[----:B------:R-:W3:Y:S04]  /*18240*/  LDL.LU R5, [R1+0x304] ;  /* 0x0003040001057983 */ /* 0x000ee80000300800 */
[----:B------:R-:W4:Y:S04]  /*18250*/  LDL.LU R6, [R1+0x308] ;  /* 0x0003080001067983 */ /* 0x000f280000300800 */
[----:B------:R-:W4:Y:S04]  /*18260*/  LDL.LU R7, [R1+0x30c] ;  /* 0x00030c0001077983 */ /* 0x000f280000300800 */
[----:B----4-:R1:W-:Y:S04]  /*18270*/  STL.64 [R1+0xea8], R6 ;  /* 0x000ea80601007387 */ /* 0x0103e80000100a00 */
[----:B---3--:R3:W-:Y:S04]  /*18280*/  STL.64 [R1+0xea0], R4 ;  /* 0x000ea00401007387 */ /* 0x0087e80000100a00 */
[----:B-1----:R-:W4:Y:S04]  /*18290*/  LDL.LU.64 R6, [R1+0xb8] ;  /* 0x0000b80001067983 */ /* 0x002f280000300a00 */
[----:B----4-:R1:W-:Y:S04]  /*182a0*/  STL.64 [R1+0xeb8], R6 ;  /* 0x000eb80601007387 */ /* 0x0103e80000100a00 */
[----:B---3--:R-:W3:Y:S04]  /*182b0*/  LDL.LU R4, [R1+0x320] ;  /* 0x0003200001047983 */ /* 0x008ee80000300800 */
[----:B------:R-:W3:Y:S04]  /*182c0*/  LDL.LU R5, [R1+0x324] ;  /* 0x0003240001057983 */ /* 0x000ee80000300800 */
[----:B-1----:R-:W3:Y:S04]  /*182d0*/  LDL.LU R6, [R1+0x328] ;  /* 0x0003280001067983 */ /* 0x002ee80000300800 */
[----:B------:R-:W3:Y:S04]  /*182e0*/  LDL.LU R7, [R1+0x32c] ;  /* 0x00032c0001077983 */ /* 0x000ee80000300800 */
[----:B------:R-:W-:Y:S04]  /*182f0*/  STL [R1+0xe88], R0 ;  /* 0x000e880001007387 */ /* 0x000fe80000100800 */
[----:B------:R-:W-:Y:S04]  /*18300*/  STL [R1+0xe84], R2 ;  /* 0x000e840201007387 */ /* 0x000fe80000100800 */
[----:B------:R1:W-:Y:S04]  /*18310*/  STL.64 [R1+0xe78], R22 ;  /* 0x000e781601007387 */ /* 0x0003e80000100a00 */
[----:B------:R-:W-:Y:S04]  /*18320*/  STL [R1+0xe70], R20 ;  /* 0x000e701401007387 */ /* 0x000fe80000100800 */
[----:B-1----:R-:W4:Y:S04]  /*18330*/  LDL.LU.64 R22, [R1+0xd8] ;  /* 0x0000d80001167983 */ /* 0x002f280000300a00 */
[----:B------:R-:W-:Y:S04]  /*18340*/  STL [R1+0xd08], R29 ;  /* 0x000d081d01007387 */ /* 0x000fe80000100800 */
[----:B0-----:R0:W-:Y:S04]  /*18350*/  STL.64 [R1+0xc88], R10 ;  /* 0x000c880a01007387 */ /* 0x0011e80000100a00 */
[----:B------:R1:W-:Y:S04]  /*18360*/  STL.64 [R1+0xc80], R8 ;  /* 0x000c800801007387 */ /* 0x0003e80000100a00 */
[----:B0-----:R-:W3:Y:S01]  /*18370*/  LDL.LU.64 R10, [R1+0x98] ;  /* 0x00009800010a7983 */ /* 0x001ee20000300a00 */
[----:B--2---:R-:W-:Y:S03]  /*18380*/  HMMA.16816.F32.BF16 R16, R12, R26, R16 ;  /* 0x0000001a0c10723c */ /* 0x004fe60000041810 */
[----:B---3--:R0:W-:Y:S04]  /*18390*/  STL.64 [R1+0xeb0], R10 ;  /* 0x000eb00a01007387 */ /* 0x0081e80000100a00 */
[----:B-1----:R-:W2:Y:S04]  /*183a0*/  LDL.LU R8, [R1+0x310] ;  /* 0x0003100001087983 */ /* 0x002ea80000300800 */
[----:B------:R-:W2:Y:S04]  /*183b0*/  LDL.LU R9, [R1+0x314] ;  /* 0x0003140001097983 */ /* 0x000ea80000300800 */
[----:B0-----:R-:W2:Y:S04]  /*183c0*/  LDL.LU R10, [R1+0x318] ;  /* 0x00031800010a7983 */ /* 0x001ea80000300800 */
[----:B------:R-:W2:Y:S04]  /*183d0*/  LDL.LU R11, [R1+0x31c] ;  /* 0x00031c00010b7983 */ /* 0x000ea80000300800 */
[----:B------:R-:W-:Y:S04]  /*183e0*/  STL [R1+0xc30], R28 ;  /* 0x000c301c01007387 */ /* 0x000fe80000100800 */
[----:B------:R0:W-:Y:S04]  /*183f0*/  STL.64 [R1+0x110], R16 ;  /* 0x0001101001007387 */ /* 0x0001e80000100a00 */
[----:B------:R-:W-:Y:S01]  /*18400*/  STL.64 [R1+0x118], R18 ;  /* 0x0001181201007387 */ /* 0x000fe20000100a00 */
[----:B0-----:R-:W-:-:S02]  /*18410*/  IMAD.MOV.U32 R17, RZ, RZ, R26 ;  /* 0x000000ffff117224 */ /* 0x001fc400078e001a */
[----:B------:R-:W-:Y:S02]  /*18420*/  IMAD.MOV.U32 R16, RZ, RZ, R27 ;  /* 0x000000ffff107224 */ /* 0x000fe400078e001b */
[----:B------:R-:W4:Y:S04]  /*18430*/  LDL.LU.64 R26, [R1+0xed0] ;  /* 0x000ed000011a7983 */ /* 0x000f280000300a00 */
[----:B------:R-:W4:Y:S04]  /*18440*/  LDL.LU.64 R24, [R1+0xec8] ;  /* 0x000ec80001187983 */ /* 0x000f280000300a00 */
[----:B------:R-:W-:Y:S01]  /*18450*/  STL [R1+0xe8c], R17 ;  /* 0x000e8c1101007387 */ /* 0x000fe20000100800 */
[----:B----4-:R-:W-:-:S15]  /*18460*/  HMMA.16816.F32.BF16 R24, R12, R22, R24 ;  /* 0x000000160c18723c */ /* 0x010fde0000041818 */
[----:B------:R-:W-:-:S04]  /*18470*/  NOP ;  /* 0x0000000000007918 */ /* 0x000fc80000000000 */
[----:B------:R-:W-:Y:S04]  /*18480*/  STL.64 [R1+0x100], R24 ;  /* 0x0001001801007387 */ /* 0x000fe80000100a00 */
[----:B------:R0:W-:Y:S04]  /*18490*/  STL.64 [R1+0x108], R26 ;  /* 0x0001081a01007387 */ /* 0x0001e80000100a00 */
[----:B0-----:R-:W3:Y:S02]  /*184a0*/  LDL.LU.64 R26, [R1+0xec0] ;  /* 0x000ec000011a7983 */ /* 0x001ee40000300a00 */
[----:B---3--:R-:W-:Y:S01]  /*184b0*/  HMMA.16816.F32.BF16 R4, R12, R26, R4 ;  /* 0x0000001a0c04723c */ /* 0x008fe20000041804 */
[----:B------:R-:W-:-:S15]  /*184c0*/  IMAD.MOV.U32 R21, RZ, RZ, R26 ;  /* 0x000000ffff157224 */ /* 0x000fde00078e001a */
[----:B------:R-:W-:-:S03]  /*184d0*/  NOP ;  /* 0x0000000000007918 */ /* 0x000fc60000000000 */
[----:B------:R-:W-:Y:S02]  /*184e0*/  IMAD.MOV.U32 R25, RZ, RZ, R6 ;  /* 0x000000ffff197224 */ /* 0x000fe400078e0006 */
[----:B------:R-:W-:Y:S02]  /*184f0*/  IMAD.MOV.U32 R26, RZ, RZ, R7 ;  /* 0x000000ffff1a7224 */ /* 0x000fe400078e0007 */
[----:B------:R-:W2:Y:S01]  /*18500*/  LDL.LU.64 R6, [R1+0xeb8] ;  /* 0x000eb80001067983 */ /* 0x000ea20000300a00 */
[----:B------:R-:W-:-:S03]  /*18510*/  IMAD.MOV.U32 R24, RZ, RZ, R5 ;  /* 0x000000ffff187224 */ /* 0x000fc600078e0005 */
[----:B------:R0:W-:Y:S01]  /*18520*/  STL [R1+0xd48], R26 ;  /* 0x000d481a01007387 */ /* 0x0001e20000100800 */
[----:B------:R-:W-:-:S03]  /*18530*/  IMAD.MOV.U32 R20, RZ, RZ, R27 ;  /* 0x000000ffff147224 */ /* 0x000fc600078e001b */
[----:B------:R-:W-:Y:S01]  /*18540*/  STL.64 [R1+0xd40], R24 ;  /* 0x000d401801007387 */ /* 0x000fe20000100a00 */
[----:B------:R-:W-:Y:S02]  /*18550*/  IMAD.MOV.U32 R19, RZ, RZ, R22 ;  /* 0x000000ffff137224 */ /* 0x000fe400078e0016 */
[----:B------:R-:W-:Y:S01]  /*18560*/  IMAD.MOV.U32 R18, RZ, RZ, R23 ;  /* 0x000000ffff127224 */ /* 0x000fe200078e0017 */
[----:B0-----:R-:W3:Y:S01]  /*18570*/  LDL.LU.64 R26, [R1+0xa8] ;  /* 0x0000a800011a7983 */ /* 0x001ee20000300a00 */
[----:B------:R-:W-:Y:S01]  /*18580*/  IMAD.MOV.U32 R29, RZ, RZ, R4 ;  /* 0x000000ffff1d7224 */ /* 0x000fe200078e0004 */
[----:B--2---:R-:W-:Y:S01]  /*18590*/  HMMA.16816.F32.BF16 R8, R12, R6, R8 ;  /* 0x000000060c08723c */ /* 0x004fe20000041808 */
[----:B------:R-:W-:Y:S02]  /*185a0*/  IMAD.MOV.U32 R23, RZ, RZ, R6 ;  /* 0x000000ffff177224 */ /* 0x000fe400078e0006 */
        /* <DEDUP_REMOVED lines=13> */
[----:B--2---:R-:W-:-:S02]  /*18680*/  IMAD.MOV.U32 R0, RZ, RZ, R10 ;  /* 0x000000ffff007224 */ /* 0x004fc400078e000a */
[----:B------:R-:W-:Y:S01]  /*18690*/  IMAD.MOV.U32 R17, RZ, RZ, R11 ;  /* 0x000000ffff117224 */ /* 0x000fe200078e000b */
[----:B---3--:R-:W-:-:S15]  /*186a0*/  HMMA.16816.F32.BF16 R4, R12, R10, R4 ;  /* 0x0000000a0c04723c */ /* 0x008fde0000041804 */
[----:B------:R-:W-:-:S04]  /*186b0*/  NOP ;  /* 0x0000000000007918 */ /* 0x000fc80000000000 */
[----:B------:R-:W-:Y:S04]  /*186c0*/  STL [R1+0x2f0], R4 ;  /* 0x0002f00401007387 */ /* 0x000fe80000100800 */
[----:B------:R-:W-:Y:S04]  /*186d0*/  STL.64 [R1+0x2f8], R6 ;  /* 0x0002f80601007387 */ /* 0x000fe80000100a00 */
        /* <DEDUP_REMOVED lines=9> */
[----:B------:R-:W3:Y:S01]  /*18770*/  LDL.LU R11, [R1+0x1dc] ;  /* 0x0001dc00010b7983 */ /* 0x000ee20000300800 */
[----:B------:R-:W-:-:S02]  /*18780*/  IMAD.MOV.U32 R2, RZ, RZ, R26 ;  /* 0x000000ffff027224 */ /* 0x000fc400078e001a */
[----:B------:R-:W-:Y:S02]  /*18790*/  IMAD.MOV.U32 R3, RZ, RZ, R27 ;  /* 0x000000ffff037224 */ /* 0x000fe400078e001b */
[----:B------:R-:W-:Y:S01]  /*187a0*/  IMAD.MOV.U32 R28, RZ, RZ, R5 ;  /* 0x000000ffff1c7224 */ /* 0x000fe200078e0005 */
[----:B---3--:R-:W-:Y:S04]  /*187b0*/  STL.64 [R1+0xd28], R10 ;  /* 0x000d280a01007387 */ /* 0x008fe80000100a00 */
[----:B--2---:R0:W-:Y:S04]  /*187c0*/  STL.64 [R1+0xd20], R8 ;  /* 0x000d200801007387 */ /* 0x0041e80000100a00 */
[----:B0-----:R-:W2:Y:S04]  /*187d0*/  LDL R8, [R1+0x20] ;  /* 0x0000200001087983 */ /* 0x001ea80000100800 */
[----:B------:R-:W2:Y:S04]  /*187e0*/  LDL R9, [R1+0x24] ;  /* 0x0000240001097983 */ /* 0x000ea80000100800 */
[----:B------:R-:W3:Y:S04]  /*187f0*/  LDL.LU R24, [R1+0x1f0] ;  /* 0x0001f00001187983 */ /* 0x000ee80000300800 */
[----:B------:R-:W3:Y:S04]  /*18800*/  LDL.LU R25, [R1+0x1f4] ;  /* 0x0001f40001197983 */ /* 0x000ee80000300800 */
[----:B------:R-:W4:Y:S04]  /*18810*/  LDL.LU R26, [R1+0x1f8] ;  /* 0x0001f800011a7983 */ /* 0x000f280000300800 */
[----:B------:R-:W4:Y:S04]  /*18820*/  LDL.LU R27, [R1+0x1fc] ;  /* 0x0001fc00011b7983 */ /* 0x000f280000300800 */
[----:B------:R-:W2:Y:S04]  /*18830*/  LDL.LU R4, [R1+0x200] ;  /* 0x0002000001047983 */ /* 0x000ea80000300800 */
[----:B------:R-:W2:Y:S04]  /*18840*/  LDL.LU R5, [R1+0x204] ;  /* 0x0002040001057983 */ /* 0x000ea80000300800 */
[----:B------:R-:W2:Y:S04]  /*18850*/  LDL.LU R6, [R1+0x208] ;  /* 0x0002080001067983 */ /* 0x000ea80000300800 */
[----:B------:R-:W2:Y:S04]  /*18860*/  LDL.LU R7, [R1+0x20c] ;  /* 0x00020c0001077983 */ /* 0x000ea80000300800 */
[----:B--2---:R-:W-:Y:S04]  /*18870*/  STL.64 [R1+0xd70], R6 ;  /* 0x000d700601007387 */ /* 0x004fe80000100a00 */
[----:B------:R0:W-:Y:S04]  /*18880*/  STL.64 [R1+0xd68], R4 ;  /* 0x000d680401007387 */ /* 0x0001e80000100a00 */
[----:B0-----:R-:W2:Y:S04]  /*18890*/  LDL R4, [R1+0x50] ;  /* 0x0000500001047983 */ /* 0x001ea80000100800 */
[----:B------:R-:W2:Y:S01]  /*188a0*/  LDL R5, [R1+0x54] ;  /* 0x0000540001057983 */ /* 0x000ea20000100800 */
[----:B------:R-:W-:-:S03]  /*188b0*/  IMAD.MOV.U32 R11, RZ, RZ, R17 ;  /* 0x000000ffff0b7224 */ /* 0x000fc600078e0011 */
[----:B--2---:R0:W-:Y:S04]  /*188c0*/  STL.64 [R1+0xd80], R4 ;  /* 0x000d800401007387 */ /* 0x0041e80000100a00 */
[----:B0-----:R-:W2:Y:S04]  /*188d0*/  LDL R4, [R1+0x60] ;  /* 0x0000600001047983 */ /* 0x001ea80000100800 */
[----:B------:R-:W2:Y:S04]  /*188e0*/  LDL R5, [R1+0x64] ;  /* 0x0000640001057983 */ /* 0x000ea80000100800 */
[----:B------:R-:W3:Y:S01]  /*188f0*/  LDL.LU R17, [R1+0xe8c] ;  /* 0x000e8c0001117983 */ /* 0x000ee20000300800 */
[----:B------:R-:W-:-:S03]  /*18900*/  IMAD.MOV.U32 R10, RZ, RZ, R0 ;  /* 0x000000ffff0a7224 */ /* 0x000fc600078e0000 */
[----:B------:R-:W3:Y:S04]  /*18910*/  LDL.LU R0, [R1+0xe88] ;  /* 0x000e880001007983 */ /* 0x000ee80000300800 */
[----:B--2---:R0:W-:Y:S04]  /*18920*/  STL.64 [R1+0xda8], R4 ;  /* 0x000da80401007387 */ /* 0x0041e80000100a00 */
[----:B0-----:R-:W2:Y:S04]  /*18930*/  LDL.LU R4, [R1+0x230] ;  /* 0x0002300001047983 */ /* 0x001ea80000300800 */
[----:B------:R-:W2:Y:S04]  /*18940*/  LDL.LU R5, [R1+0x234] ;  /* 0x0002340001057983 */ /* 0x000ea80000300800 */
[----:B------:R-:W2:Y:S04]  /*18950*/  LDL.LU R6, [R1+0x238] ;  /* 0x0002380001067983 */ /* 0x000ea80000300800 */
[----:B------:R-:W2:Y:S04]  /*18960*/  LDL.LU R7, [R1+0x23c] ;  /* 0x00023c0001077983 */ /* 0x000ea80000300800 */
[----:B--2---:R0:W-:Y:S04]  /*18970*/  STL.64 [R1+0xdb8], R6 ;  /* 0x000db80601007387 */ /* 0x0041e80000100a00 */
[----:B------:R-:W-:Y:S04]  /*18980*/  STL.64 [R1+0xdb0], R4 ;  /* 0x000db00401007387 */ /* 0x000fe80000100a00 */
[----:B0-----:R-:W2:Y:S04]  /*18990*/  LDL.LU R6, [R1+0x88] ;  /* 0x0000880001067983 */ /* 0x001ea80000300800 */
[----:B------:R-:W2:Y:S04]  /*189a0*/  LDL.LU R7, [R1+0x8c] ;  /* 0x00008c0001077983 */ /* 0x000ea80000300800 */
[----:B----4-:R-:W-:Y:S04]  /*189b0*/  STL.64 [R1+0xd58], R26 ;  /* 0x000d581a01007387 */ /* 0x010fe80000100a00 */
[----:B---3--:R0:W-:Y:S04]  /*189c0*/  STL.64 [R1+0xd50], R24 ;  /* 0x000d501801007387 */ /* 0x0081e80000100a00 */
[----:B0-----:R-:W3:Y:S04]  /*189d0*/  LDL.64 R24, [R1+0x40] ;  /* 0x0000400001187983 */ /* 0x001ee80000100a00 */
[----:B---3--:R0:W-:Y:S04]  /*189e0*/  STL.64 [R1+0xd78], R24 ;  /* 0x000d781801007387 */ /* 0x0081e80000100a00 */
[----:B0-----:R-:W3:Y:S04]  /*189f0*/  LDL.LU R24, [R1+0x210] ;  /* 0x0002100001187983 */ /* 0x001ee80000300800 */
        /* <DEDUP_REMOVED lines=15> */
[----:B----4-:R0:W-:Y:S04]  /*18af0*/  STL.64 [R1+0xdd8], R26 ;  /* 0x000dd81a01007387 */ /* 0x0101e80000100a00 */
[----:B---3--:R-:W-:Y:S01]  /*18b00*/  STL.64 [R1+0xdd0], R24 ;  /* 0x000dd01801007387 */ /* 0x008fe20000100a00 */
[----:B0-----:R-:W-:-:S02]  /*18b10*/  IMAD.MOV.U32 R26, RZ, RZ, R10 ;  /* 0x000000ffff1a7224 */ /* 0x001fc400078e000a */
[----:B------:R-:W-:-:S05]  /*18b20*/  IMAD.MOV.U32 R27, RZ, RZ, R11 ;  /* 0x000000ffff1b7224 */ /* 0x000fca00078e000b */
[----:B------:R0:W-:Y:S02]  /*18b30*/  STL.64 [R1+0xde8], R26 ;  /* 0x000de81a01007387 */ /* 0x0001e40000100a00 */
[----:B0-----:R-:W-:Y:S02]  /*18b40*/  IMAD.MOV.U32 R26, RZ, RZ, R2 ;  /* 0x000000ffff1a7224 */ /* 0x001fe400078e0002 */
[----:B------:R-:W-:Y:S01]  /*18b50*/  IMAD.MOV.U32 R27, RZ, RZ, R3 ;  /* 0x000000ffff1b7224 */ /* 0x000fe200078e0003 */
[----:B------:R-:W3:Y:S04]  /*18b60*/  LDL.LU R2, [R1+0xe84] ;  /* 0x000e840001027983 */ /* 0x000ee80000300800 */
[----:B------:R-:W4:Y:S04]  /*18b70*/  LDL.LU R3, [R1+0xe80] ;  /* 0x000e800001037983 */ /* 0x000f280000300800 */
[----:B------:R0:W-:Y:S02]  /*18b80*/  STL.64 [R1+0xe00], R26 ;  /* 0x000e001a01007387 */ /* 0x0001e40000100a00 */
[----:B0-----:R-:W-:-:S02]  /*18b90*/  IMAD.MOV.U32 R26, RZ, RZ, R23 ;  /* 0x000000ffff1a7224 */ /* 0x001fc400078e0017 */
[----:B------:R-:W-:-:S05]  /*18ba0*/  IMAD.MOV.U32 R27, RZ, RZ, R22 ;  /* 0x000000ffff1b7224 */ /* 0x000fca00078e0016 */
[----:B------:R0:W-:Y:S02]  /*18bb0*/  STL.64 [R1+0xe18], R26 ;  /* 0x000e181a01007387 */ /* 0x0001e40000100a00 */
[----:B0-----:R-:W-:Y:S02]  /*18bc0*/  IMAD.MOV.U32 R26, RZ, RZ, R21 ;  /* 0x000000ffff1a7224 */ /* 0x001fe400078e0015 */
[----:B------:R-:W-:-:S05]  /*18bd0*/  IMAD.MOV.U32 R27, RZ, RZ, R20 ;  /* 0x000000ffff1b7224 */ /* 0x000fca00078e0014 */
[----:B------:R0:W-:Y:S02]  /*18be0*/  STL.64 [R1+0xe30], R26 ;  /* 0x000e301a01007387 */ /* 0x0001e40000100a00 */
[----:B0-----:R-:W-:Y:S02]  /*18bf0*/  IMAD.MOV.U32 R26, RZ, RZ, R19 ;  /* 0x000000ffff1a7224 */ /* 0x001fe400078e0013 */
[----:B------:R-:W-:-:S05]  /*18c00*/  IMAD.MOV.U32 R27, RZ, RZ, R18 ;  /* 0x000000ffff1b7224 */ /* 0x000fca00078e0012 */
[----:B------:R-:W-:Y:S04]  /*18c10*/  STL.64 [R1+0xe48], R26 ;  /* 0x000e481a01007387 */ /* 0x000fe80000100a00 */
[----:B------:R0:W-:Y:S04]  /*18c20*/  STL.64 [R1+0xd38], R8 ;  /* 0x000d380801007387 */ /* 0x0001e80000100a00 */
[----:B0-----:R-:W2:Y:S01]  /*18c30*/  LDL.64 R8, [R1+0x30] ;  /* 0x0000300001087983 */ /* 0x001ea20000100a00 */
[----:B------:R-:W-:Y:S02]  /*18c40*/  IMAD.MOV.U32 R27, RZ, RZ, R16 ;  /* 0x000000ffff1b7224 */ /* 0x000fe400078e0010 */
[----:B------:R-:W-:Y:S01]  /*18c50*/  IMAD.MOV.U32 R26, RZ, RZ, R17 ;  /* 0x000000ffff1a7224 */ /* 0x000fe200078e0011 */
[----:B--2---:R0:W-:Y:S04]  /*18c60*/  STL.64 [R1+0xde0], R8 ;  /* 0x000de00801007387 */ /* 0x0041e80000100a00 */
[----:B0-----:R-:W2:Y:S04]  /*18c70*/  LDL.LU R8, [R1+0x250] ;  /* 0x0002500001087983 */ /* 0x001ea80000300800 */
[----:B------:R-:W2:Y:S04]  /*18c80*/  LDL.LU R9, [R1+0x254] ;  /* 0x0002540001097983 */ /* 0x000ea80000300800 */
[----:B------:R-:W2:Y:S04]  /*18c90*/  LDL.LU R10, [R1+0x258] ;  /* 0x00025800010a7983 */ /* 0x000ea80000300800 */
[----:B------:R-:W2:Y:S04]  /*18ca0*/  LDL.LU R11, [R1+0x25c] ;  /* 0x00025c00010b7983 */ /* 0x000ea80000300800 */
        /* <DEDUP_REMOVED lines=26> */
[C---:B---3--:R-:W-:Y:S03]  /*18e50*/  HMMA.16816.F32.BF16 R20, R12.reuse, R6, R20 ;  /* 0x000000060c14723c */ /* 0x048fe60000041814 */
[----:B--2---:R-:W-:Y:S04]  /*18e60*/  STL.64 [R1+0xe40], R10 ;  /* 0x000e400a01007387 */ /* 0x004fe80000100a00 */
[----:B------:R0:W-:Y:S04]  /*18e70*/  STL.64 [R1+0xe38], R8 ;  /* 0x000e380801007387 */ /* 0x0001e80000100a00 */
        /* <DEDUP_REMOVED lines=10> */
[----:B------:R-:W-:Y:S04]  /*18f20*/  STL.64 [R1+0x320], R20 ;  /* 0x0003201401007387 */ /* 0x000fe80000100a00 */
[----:B------:R0:W-:Y:S04]  /*18f30*/  STL.64 [R1+0x328], R22 ;  /* 0x0003281601007387 */ /* 0x0001e80000100a00 */
[----:B0-----:R-:W3:Y:S04]  /*18f40*/  LDL.LU.64 R22, [R1+0xe78] ;  /* 0x000e780001167983 */ /* 0x001ee80000300a00 */
[----:B------:R-:W2:Y:S01]  /*18f50*/  LDL.LU R20, [R1+0xe70] ;  /* 0x000e700001147983 */ /* 0x000ea20000300800 */
[----:B---3--:R-:W-:-:S15]  /*18f60*/  HMMA.16816.F32.BF16 R16, R12, R22, R16 ;  /* 0x000000160c10723c */ /* 0x008fde0000041810 */
[----:B------:R-:W-:-:S04]  /*18f70*/  NOP ;  /* 0x0000000000007918 */ /* 0x000fc80000000000 */
[----:B------:R-:W-:Y:S01]  /*18f80*/  IMAD.MOV.U32 R15, RZ, RZ, R18 ;  /* 0x000000ffff0f7224 */ /* 0x000fe200078e0012 */
[----:B------:R0:W-:Y:S01]  /*18f90*/  STL.64 [R1+0x310], R16 ;  /* 0x0003101001007387 */ /* 0x0001e20000100a00 */
[----:B------:R-:W-:-:S03]  /*18fa0*/  IMAD.MOV.U32 R14, RZ, RZ, R19 ;  /* 0x000000ffff0e7224 */ /* 0x000fc600078e0013 */
[----:B------:R-:W2:Y:S04]  /*18fb0*/  LDL.LU.64 R18, [R1+0xe68] ;  /* 0x000e680001127983 */ /* 0x000ea80000300a00 */
[----:B0-----:R-:W2:Y:S04]  /*18fc0*/  LDL.LU.64 R16, [R1+0xe60] ;  /* 0x000e600001107983 */ /* 0x001ea80000300a00 */
[----:B------:R-:W-:Y:S01]  /*18fd0*/  STL [R1+0xc00], R15 ;  /* 0x000c000f01007387 */ /* 0x000fe20000100800 */
        /* <DEDUP_REMOVED lines=21> */
[----:B------:R-:W-:Y:S04]  /*19130*/  STL [R1+0x2c4], R25 ;  /* 0x0002c41901007387 */ /* 0x000fe80000100800 */
[----:B------:R0:W-:Y:S04]  /*19140*/  STL.64 [R1+0x2c8], R26 ;  /* 0x0002c81a01007387 */ /* 0x0001e80000100a00 */
[----:B0-----:R-:W2:Y:S01]  /*19150*/  LDL.LU.64 R26, [R1+0xe00] ;  /* 0x000e0000011a7983 */ /* 0x001ea20000300a00 */
[----:B------:R-:W-:Y:S02]  /*19160*/  IMAD.MOV.U32 R15, RZ, RZ, R24 ;  /* 0x000000ffff0f7224 */ /* 0x000fe400078e0018 */
[----:B------:R-:W-:-:S02]  /*19170*/  IMAD.MOV.U32 R12, RZ, RZ, R20 ;  /* 0x000000ffff0c7224 */ /* 0x000fc400078e0014 */
[----:B----4-:R-:W-:Y:S01]  /*19180*/  IMAD.MOV.U32 R13, RZ, RZ, R3 ;  /* 0x000000ffff0d7224 */ /* 0x010fe200078e0003 */
[----:B------:R-:W-:Y:S04]  /*19190*/  STL.64 [R1+0xc48], R14 ;  /* 0x000c480e01007387 */ /* 0x000fe80000100a00 */
[----:B------:R0:W-:Y:S04]  /*191a0*/  STL.64 [R1+0xd30], R12 ;  /* 0x000d300c01007387 */ /* 0x0001e80000100a00 */
[----:B0-----:R-:W3:Y:S04]  /*191b0*/  LDL.LU R12, [R1+0x1e0] ;  /* 0x0001e000010c7983 */ /* 0x001ee80000300800 */
[----:B------:R-:W3:Y:S04]  /*191c0*/  LDL.LU R13, [R1+0x1e4] ;  /* 0x0001e400010d7983 */ /* 0x000ee80000300800 */
[----:B------:R-:W3:Y:S04]  /*191d0*/  LDL.LU R14, [R1+0x1e8] ;  /* 0x0001e800010e7983 */ /* 0x000ee80000300800 */
        /* <DEDUP_REMOVED lines=24> */
[----:B------:R-:W4:Y:S09]  /*19360*/  LDL.LU.64 R20, [R1+0xd98] ;  /* 0x000d980001147983 */ /* 0x000f320000300a00 */
[----:B------:R0:W-:Y:S04]  /*19370*/  STL.64 [R1+0x270], R16 ;  /* 0x0002701001007387 */ /* 0x0001e80000100a00 */
[----:B------:R-:W-:Y:S04]  /*19380*/  STL.64 [R1+0x278], R18 ;  /* 0x0002781201007387 */ /* 0x000fe80000100a00 */
[----:B0-----:R-:W2:Y:S01]  /*19390*/  LDL.LU.64 R16, [R1+0x10] ;  /* 0x0000100001107983 */ /* 0x001ea20000300a00 */
[----:B----4-:R-:W-:Y:S03]  /*193a0*/  HMMA.16816.F32.BF16 R4, R20, R4, R24 ;  /* 0x000000041404723c */ /* 0x010fe60000041818 */
[----:B------:R-:W4:Y:S04]  /*193b0*/  LDL.LU.64 R26, [R1+0xd90] ;  /* 0x000d9000011a7983 */ /* 0x000f280000300a00 */
[----:B------:R-:W4:-:S12]  /*193c0*/  LDL.LU.64 R24, [R1+0xd88] ;  /* 0x000d880001187983 */ /* 0x000f180000300a00 */
[----:B------:R0:W-:Y:S04]  /*193d0*/  STL.64 [R1+0x260], R4 ;  /* 0x0002600401007387 */ /* 0x0001e80000100a00 */
[----:B------:R4:W-:Y:S04]  /*193e0*/  STL [R1+0x268], R6 ;  /* 0x0002680601007387 */ /* 0x0009e80000100800 */
[----:B0-----:R-:W4:Y:S01]  /*193f0*/  LDL.LU.64 R4, [R1+0xd80] ;  /* 0x000d800001047983 */ /* 0x001f220000300a00 */
[----:B------:R-:W-:-:S05]  /*19400*/  IMAD.MOV.U32 R3, RZ, RZ, R7 ;  /* 0x000000ffff037224 */ /* 0x000fca00078e0007 */
[----:B------:R-:W-:Y:S01]  /*19410*/  STL [R1+0xbf0], R3 ;  /* 0x000bf00301007387 */ /* 0x000fe20000100800 */
[----:B----4-:R-:W-:Y:S03]  /*19420*/  HMMA.16816.F32.BF16 R4, R20, R4, R24 ;  /* 0x000000041404723c */ /* 0x010fe60000041818 */
[----:B------:R-:W4:-:S15]  /*19430*/  LDL.LU.64 R24, [R1+0xd78] ;  /* 0x000d780001187983 */ /* 0x000f1e0000300a00 */
[----:B------:R-:W-:Y:S01]  /*19440*/  NOP ;  /* 0x0000000000007918 */ /* 0x000fe20000000000 */
[----:B------:R-:W-:Y:S04]  /*19450*/  STL.64 [R1+0x250], R4 ;  /* 0x0002500401007387 */ /* 0x000fe80000100a00 */
[----:B------:R0:W-:Y:S04]  /*19460*/  STL.64 [R1+0x258], R6 ;  /* 0x0002580601007387 */ /* 0x0001e80000100a00 */
[----:B0-----:R-:W2:Y:S04]  /*19470*/  LDL.LU.64 R6, [R1+0xd70] ;  /* 0x000d700001067983 */ /* 0x001ea80000300a00 */
[----:B------:R-:W2:Y:S01]  /*19480*/  LDL.LU.64 R4, [R1+0xd68] ;  /* 0x000d680001047983 */ /* 0x000ea20000300a00 */
[----:B----4-:R-:W-:Y:S01]  /*19490*/  IMAD.MOV.U32 R3, RZ, RZ, R25 ;  /* 0x000000ffff037224 */ /* 0x010fe200078e0019 */
[----:B--2---:R-:W-:-:S15]  /*194a0*/  HMMA.16816.F32.BF16 R4, R20, R24, R4 ;  /* 0x000000181404723c */ /* 0x004fde0000041804 */
[----:B------:R-:W-:-:S04]  /*194b0*/  NOP ;  /* 0x0000000000007918 */ /* 0x000fc80000000000 */
[----:B------:R0:W-:Y:S04]  /*194c0*/  STL.64 [R1+0x240], R4 ;  /* 0x0002400401007387 */ /* 0x0001e80000100a00 */
[----:B------:R1:W-:Y:S04]  /*194d0*/  STL.64 [R1+0x248], R6 ;  /* 0x0002480601007387 */ /* 0x0003e80000100a00 */
[----:B0-----:R-:W2:Y:S01]  /*194e0*/  LDL.LU.64 R4, [R1+0xd60] ;  /* 0x000d600001047983 */ /* 0x001ea20000300a00 */
[----:B-1----:R-:W-:-:S03]  /*194f0*/  IMAD.MOV.U32 R6, RZ, RZ, R24 ;  /* 0x000000ffff067224 */ /* 0x002fc600078e0018 */
[----:B------:R-:W4:Y:S04]  /*19500*/  LDL.LU.64 R26, [R1+0xd58] ;  /* 0x000d5800011a7983 */ /* 0x000f280000300a00 */
[----:B------:R-:W4:Y:S01]  /*19510*/  LDL.LU.64 R24, [R1+0xd50] ;  /* 0x000d500001187983 */ /* 0x000f220000300a00 */
[----:B------:R-:W-:Y:S01]  /*19520*/  IMAD.MOV.U32 R7, RZ, RZ, R9 ;  /* 0x000000ffff077224 */ /* 0x000fe200078e0009 */
[----:B----4-:R-:W-:-:S15]  /*19530*/  HMMA.16816.F32.BF16 R24, R20, R8, R24 ;  /* 0x000000081418723c */ /* 0x010fde0000041818 */
[----:B------:R-:W-:-:S04]  /*19540*/  NOP ;  /* 0x0000000000007918 */ /* 0x000fc80000000000 */
[----:B------:R-:W-:Y:S04]  /*19550*/  STL.64 [R1+0x230], R24 ;  /* 0x0002301801007387 */ /* 0x000fe80000100a00 */
[----:B------:R0:W-:Y:S04]  /*19560*/  STL.64 [R1+0x238], R26 ;  /* 0x0002381a01007387 */ /* 0x0001e80000100a00 */
[----:B0-----:R-:W4:Y:S04]  /*19570*/  LDL.LU R26, [R1+0xd48] ;  /* 0x000d4800011a7983 */ /* 0x001f280000300800 */
[----:B------:R-:W2:Y:S01]  /*19580*/  LDL.LU.64 R24, [R1+0xd40] ;  /* 0x000d400001187983 */ /* 0x000ea20000300a00 */
[----:B------:R-:W-:-:S03]  /*19590*/  IMAD.MOV.U32 R27, RZ, RZ, R8 ;  /* 0x000000ffff1b7224 */ /* 0x000fc600078e0008 */
[----:B------:R-:W3:Y:S02]  /*195a0*/  LDL.LU.64 R8, [R1+0xd38] ;  /* 0x000d380001087983 */ /* 0x000ee40000300a00 */
[----:B---3--:R-:W-:Y:S02]  /*195b0*/  HMMA.16816.F32.BF16 R8, R20, R8, R12 ;  /* 0x000000081408723c */ /* 0x008fe4000004180c */
[----:B------:R-:W3:-:S15]  /*195c0*/  LDL.LU.64 R12, [R1+0xd30] ;  /* 0x000d3000010c7983 */ /* 0x000ede0000300a00 */
[----:B------:R-:W-:Y:S02]  /*195d0*/  NOP ;  /* 0x0000000000007918 */ /* 0x000fe40000000000 */
        /* <DEDUP_REMOVED lines=9> */
[----:B------:R-:W2:Y:S04]  /*19670*/  LDL.LU.64 R8, [R1+0xd10] ;  /* 0x000d100001087983 */ /* 0x000ea80000300a00 */
[----:B------:R0:W-:Y:S04]  /*19680*/  STL.64 [R1+0xcb0], R16 ;  /* 0x000cb01001007387 */ /* 0x0001e80000100a00 */
[----:B0-----:R-:W3:Y:S04]  /*19690*/  LDL.LU R16, [R1+0x1c0] ;  /* 0x0001c00001107983 */ /* 0x001ee80000300800 */
[----:B------:R-:W3:Y:S04]  /*196a0*/  LDL.LU R17, [R1+0x1c4] ;  /* 0x0001c40001117983 */ /* 0x000ee80000300800 */
[----:B------:R-:W3:Y:S04]  /*196b0*/  LDL.LU R18, [R1+0x1c8] ;  /* 0x0001c80001127983 */ /* 0x000ee80000300800 */
[----:B------:R-:W3:Y:S02]  /*196c0*/  LDL.LU R19, [R1+0x1cc] ;  /* 0x0001cc0001137983 */ /* 0x000ee40000300800 */
[C---:B---3--:R-:W-:Y:S08]  /*196d0*/  HMMA.16816.F32.BF16 R16, R20.reuse, R12, R16 ;  /* 0x0000000c1410723c */ /* 0x048ff00000041810 */
[----:B--2---:R-:W-:Y:S01]  /*196e0*/  HMMA.16816.F32.BF16 R12, R20, R4, R8 ;  /* 0x00000004140c723c */ /* 0x004fe20000041808 */
[----:B------:R-:W2:Y:S10]  /*196f0*/  LDL.LU R8, [R1+0x1a0] ;  /* 0x0001a00001087983 */ /* 0x000eb40000300800 */
[----:B------:R-:W-:Y:S04]  /*19700*/  STL.64 [R1+0x200], R16 ;  /* 0x0002001001007387 */ /* 0x000fe80000100a00 */
[----:B------:R-:W-:Y:S04]  /*19710*/  STL.64 [R1+0x208], R18 ;  /* 0x0002081201007387 */ /* 0x000fe80000100a00 */
[----:B------:R0:W-:Y:S04]  /*19720*/  STL.64 [R1+0x1f0], R12 ;  /* 0x0001f00c01007387 */ /* 0x0001e80000100a00 */
[----:B------:R1:W-:Y:S04]  /*19730*/  STL.64 [R1+0x1f8], R14 ;  /* 0x0001f80e01007387 */ /* 0x0003e80000100a00 */
[----:B------:R-:W2:Y:S04]  /*19740*/  LDL.LU R9, [R1+0x1a4] ;  /* 0x0001a40001097983 */ /* 0x000ea80000300800 */
[----:B------:R-:W2:Y:S04]  /*19750*/  LDL.LU R10, [R1+0x1a8] ;  /* 0x0001a800010a7983 */ /* 0x000ea80000300800 */
[----:B------:R-:W2:Y:S04]  /*19760*/  LDL.LU R11, [R1+0x1ac] ;  /* 0x0001ac00010b7983 */ /* 0x000ea80000300800 */
[----:B------:R3:W-:Y:S01]  /*19770*/  STL.64 [R1+0xcf0], R4 ;  /* 0x000cf00401007387 */ /* 0x0007e20000100a00 */
[----:B0-----:R-:W-:-:S02]  /*19780*/  IMAD.MOV.U32 R12, RZ, RZ, R29 ;  /* 0x000000ffff0c7224 */ /* 0x001fc400078e001d */
[----:B------:R-:W-:Y:S02]  /*19790*/  IMAD.MOV.U32 R13, RZ, RZ, R24 ;  /* 0x000000ffff0d7224 */ /* 0x000fe400078e0018 */
[----:B-1----:R-:W-:Y:S01]  /*197a0*/  IMAD.MOV.U32 R14, RZ, RZ, R25 ;  /* 0x000000ffff0e7224 */ /* 0x002fe200078e0019 */
[----:B---3--:R-:W2:Y:S04]  /*197b0*/  LDL.64 R4, [R1+0x60] ;  /* 0x0000600001047983 */ /* 0x008ea80000100a00 */
[----:B------:R-:W3:Y:S04]  /*197c0*/  LDL.LU R29, [R1+0xd08] ;  /* 0x000d0800011d7983 */ /* 0x000ee80000300800 */
[----:B------:R-:W2:Y:S04]  /*197d0*/  LDL.LU R24, [R1+0xd04] ;  /* 0x000d040001187983 */ /* 0x000ea80000300800 */
[----:B------:R-:W2:Y:S01]  /*197e0*/  LDL.LU R25, [R1+0xd00] ;  /* 0x000d000001197983 */ /* 0x000ea20000300800 */
[----:B----4-:R-:W-:-:S03]  /*197f0*/  IMAD.MOV.U32 R15, RZ, RZ, R26 ;  /* 0x000000ffff0f7224 */ /* 0x010fc600078e001a */
[----:B------:R-:W2:Y:S04]  /*19800*/  LDL.LU R26, [R1+0xcfc] ;  /* 0x000cfc00011a7983 */ /* 0x000ea80000300800 */
[----:B------:R-:W4:Y:S04]  /*19810*/  LDL.LU R16, [R1+0x150] ;  /* 0x0001500001107983 */ /* 0x000f280000300800 */
[----:B------:R-:W4:Y:S04]  /*19820*/  LDL.LU R17, [R1+0x154] ;  /* 0x0001540001117983 */ /* 0x000f280000300800 */
[----:B------:R-:W2:Y:S04]  /*19830*/  LDL.LU R18, [R1+0x158] ;  /* 0x0001580001127983 */ /* 0x000ea80000300800 */
[----:B------:R-:W2:Y:S04]  /*19840*/  LDL.LU R19, [R1+0x15c] ;  /* 0x00015c0001137983 */ /* 0x000ea80000300800 */
[----:B--2---:R-:W-:Y:S04]  /*19850*/  STL.64 [R1+0xcc0], R18 ;  /* 0x000cc01201007387 */ /* 0x004fe80000100a00 */
[----:B----4-:R0:W-:Y:S02]  /*19860*/  STL.64 [R1+0xcb8], R16 ;  /* 0x000cb81001007387 */ /* 0x0101e40000100a00 */
[----:B0-----:R-:W-:-:S02]  /*19870*/  IMAD.MOV.U32 R16, RZ, RZ, R27 ;  /* 0x000000ffff107224 */ /* 0x001fc400078e001b */
[----:B------:R-:W-:Y:S01]  /*19880*/  IMAD.MOV.U32 R17, RZ, RZ, R7 ;  /* 0x000000ffff117224 */ /* 0x000fe200078e0007 */
[----:B------:R-:W2:Y:S04]  /*19890*/  LDL.LU R27, [R1+0xcf8] ;  /* 0x000cf800011b7983 */ /* 0x000ea80000300800 */
[----:B------:R0:W-:Y:S02]  /*198a0*/  STL.64 [R1+0xcd0], R16 ;  /* 0x000cd01001007387 */ /* 0x0001e40000100a00 */
[----:B0-----:R-:W-:Y:S02]  /*198b0*/  IMAD.MOV.U32 R16, RZ, RZ, R6 ;  /* 0x000000ffff107224 */ /* 0x001fe400078e0006 */
[----:B------:R-:W-:-:S05]  /*198c0*/  IMAD.MOV.U32 R17, RZ, RZ, R3 ;  /* 0x000000ffff117224 */ /* 0x000fca00078e0003 */
[----:B------:R-:W-:Y:S04]  /*198d0*/  STL.64 [R1+0xce8], R16 ;  /* 0x000ce81001007387 */ /* 0x000fe80000100a00 */
[----:B------:R-:W-:Y:S04]  /*198e0*/  STL.64 [R1+0xc58], R14 ;  /* 0x000c580e01007387 */ /* 0x000fe80000100a00 */
[----:B------:R0:W-:Y:S04]  /*198f0*/  STL.64 [R1+0xc50], R12 ;  /* 0x000c500c01007387 */ /* 0x0001e80000100a00 */
[----:B0-----:R-:W4:Y:S04]  /*19900*/  LDL.LU.64 R12, [R1+0x50] ;  /* 0x00005000010c7983 */ /* 0x001f280000300a00 */
[----:B------:R-:W2:Y:S04]  /*19910*/  LDL.LU.64 R20, [R1+0x20] ;  /* 0x0000200001147983 */ /* 0x000ea80000300a00 */
[----:B--2---:R0:W-:Y:S04]  /*19920*/  STL.64 [R1+0xcc8], R20 ;  /* 0x000cc81401007387 */ /* 0x0041e80000100a00 */
[----:B0-----:R-:W2:Y:S04]  /*19930*/  LDL.LU R20, [R1+0x160] ;  /* 0x0001600001147983 */ /* 0x001ea80000300800 */
[----:B------:R-:W2:Y:S04]  /*19940*/  LDL.LU R21, [R1+0x164] ;  /* 0x0001640001157983 */ /* 0x000ea80000300800 */
[----:B------:R-:W2:Y:S04]  /*19950*/  LDL.LU R22, [R1+0x168] ;  /* 0x0001680001167983 */ /* 0x000ea80000300800 */
[----:B------:R-:W2:Y:S01]  /*19960*/  LDL.LU R23, [R1+0x16c] ;  /* 0x00016c0001177983 */ /* 0x000ea20000300800 */
[----:B------:R-:W-:Y:S01]  /*19970*/  HMMA.16816.F32.BF16 R16, R24, R4, R8 ;  /* 0x000000041810723c */ /* 0x000fe20000041808 */
[----:B------:R-:W-:-:S02]  /*19980*/  IMAD.MOV.U32 R8, RZ, RZ, R4 ;  /* 0x000000ffff087224 */ /* 0x000fc400078e0004 */
[----:B------:R-:W-:Y:S01]  /*19990*/  IMAD.MOV.U32 R3, RZ, RZ, R5 ;  /* 0x000000ffff037224 */ /* 0x000fe200078e0005 */
[----:B--2---:R-:W-:Y:S04]  /*199a0*/  STL.64 [R1+0xce0], R22 ;  /* 0x000ce01601007387 */ /* 0x004fe80000100a00 */
[----:B------:R0:W-:Y:S04]  /*199b0*/  STL.64 [R1+0xcd8], R20 ;  /* 0x000cd81401007387 */ /* 0x0001e80000100a00 */
[----:B0-----:R-:W2:Y:S04]  /*199c0*/  LDL.LU R20, [R1+0x170] ;  /* 0x0001700001147983 */ /* 0x001ea80000300800 */
[----:B------:R-:W2:Y:S04]  /*199d0*/  LDL.LU R21, [R1+0x174] ;  /* 0x0001740001157983 */ /* 0x000ea80000300800 */
[----:B------:R-:W2:Y:S04]  /*199e0*/  LDL.LU R22, [R1+0x178] ;  /* 0x0001780001167983 */ /* 0x000ea80000300800 */
[----:B------:R-:W2:Y:S04]  /*199f0*/  LDL.LU R23, [R1+0x17c] ;  /* 0x00017c0001177983 */ /* 0x000ea80000300800 */
[----:B------:R-:W2:Y:S01]  /*19a00*/  LDL.LU.64 R4, [R1+0xcf0] ;  /* 0x000cf00001047983 */ /* 0x000ea20000300a00 */
[----:B------:R-:W-:-:S02]  /*19a10*/  IMAD.MOV.U32 R7, RZ, RZ, R19 ;  /* 0x000000ffff077224 */ /* 0x000fc400078e0013 */
[----:B------:R-:W-:Y:S01]  /*19a20*/  IMAD.MOV.U32 R6, RZ, RZ, R18 ;  /* 0x000000ffff067224 */ /* 0x000fe200078e0012 */
[----:B------:R0:W-:Y:S04]  /*19a30*/  STL.64 [R1+0x1e0], R16 ;  /* 0x0001e01001007387 */ /* 0x0001e80000100a00 */
[----:B0-----:R-:W3:Y:S04]  /*19a40*/  LDL.LU.64 R16, [R1+0xce8] ;  /* 0x000ce80001107983 */ /* 0x001ee80000300a00 */
[----:B------:R-:W-:Y:S04]  /*19a50*/  STL [R1+0xbf8], R7 ;  /* 0x000bf80701007387 */ /* 0x000fe80000100800 */
[----:B------:R-:W-:Y:S04]  /*19a60*/  STL [R1+0xbf4], R6 ;  /* 0x000bf40601007387 */ /* 0x000fe80000100800 */
[----:B--2---:R0:W-:Y:S04]  /*19a70*/  STL.64 [R1+0xc90], R4 ;  /* 0x000c900401007387 */ /* 0x0041e80000100a00 */
[----:B0-----:R-:W2:Y:S04]  /*19a80*/  LDL.LU R4, [R1+0x190] ;  /* 0x0001900001047983 */ /* 0x001ea80000300800 */
[----:B------:R-:W2:Y:S04]  /*19a90*/  LDL.LU R5, [R1+0x194] ;  /* 0x0001940001057983 */ /* 0x000ea80000300800 */
[----:B------:R-:W2:Y:S04]  /*19aa0*/  LDL.LU R6, [R1+0x198] ;  /* 0x0001980001067983 */ /* 0x000ea80000300800 */
[----:B------:R-:W2:Y:S04]  /*19ab0*/  LDL.LU R7, [R1+0x19c] ;  /* 0x00019c0001077983 */ /* 0x000ea80000300800 */
[----:B----4-:R0:W-:Y:S01]  /*19ac0*/  STL.64 [R1+0xc68], R12 ;  /* 0x000c680c01007387 */ /* 0x0101e20000100a00 */
[----:B--2---:R-:W-:Y:S01]  /*19ad0*/  HMMA.16816.F32.BF16 R4, R24, R12, R4 ;  /* 0x0000000c1804723c */ /* 0x004fe20000041804 */
[----:B0-----:R-:W-:-:S02]  /*19ae0*/  IMAD.MOV.U32 R12, RZ, RZ, R8 ;  /* 0x000000ffff0c7224 */ /* 0x001fc400078e0008 */
[----:B------:R-:W-:-:S15]  /*19af0*/  IMAD.MOV.U32 R13, RZ, RZ, R3 ;  /* 0x000000ffff0d7224 */ /* 0x000fde00078e0003 */
[----:B------:R-:W-:Y:S01]  /*19b00*/  NOP ;  /* 0x0000000000007918 */ /* 0x000fe20000000000 */
[----:B------:R-:W-:Y:S04]  /*19b10*/  STL.64 [R1+0x1d0], R4 ;  /* 0x0001d00401007387 */ /* 0x000fe80000100a00 */
[----:B------:R-:W-:Y:S04]  /*19b20*/  STL.64 [R1+0x1d8], R6 ;  /* 0x0001d80601007387 */ /* 0x000fe80000100a00 */
[----:B------:R0:W-:Y:S04]  /*19b30*/  STL.64 [R1+0xc98], R12 ;  /* 0x000c980c01007387 */ /* 0x0001e80000100a00 */
[----:B0-----:R-:W2:Y:S04]  /*19b40*/  LDL.LU R12, [R1+0x130] ;  /* 0x00013000010c7983 */ /* 0x001ea80000300800 */
[----:B------:R-:W2:Y:S04]  /*19b50*/  LDL.LU R13, [R1+0x134] ;  /* 0x00013400010d7983 */ /* 0x000ea80000300800 */
[----:B------:R-:W4:Y:S04]  /*19b60*/  LDL.LU R14, [R1+0x138] ;  /* 0x00013800010e7983 */ /* 0x000f280000300800 */
[----:B------:R-:W4:Y:S01]  /*19b70*/  LDL.LU R15, [R1+0x13c] ;  /* 0x00013c00010f7983 */ /* 0x000f220000300800 */
[----:B---3--:R-:W-:Y:S03]  /*19b80*/  HMMA.16816.F32.BF16 R16, R24, R16, R20 ;  /* 0x000000101810723c */ /* 0x008fe60000041814 */
[----:B----4-:R-:W-:Y:S04]  /*19b90*/  STL.64 [R1+0xca8], R14 ;  /* 0x000ca80e01007387 */ /* 0x010fe80000100a00 */
[----:B--2---:R0:W-:Y:S04]  /*19ba0*/  STL.64 [R1+0xca0], R12 ;  /* 0x000ca00c01007387 */ /* 0x0041e80000100a00 */
[----:B0-----:R-:W2:Y:S04]  /*19bb0*/  LDL.LU R12, [R1+0x140] ;  /* 0x00014000010c7983 */ /* 0x001ea80000300800 */
[----:B------:R-:W2:Y:S04]  /*19bc0*/  LDL.LU R13, [R1+0x144] ;  /* 0x00014400010d7983 */ /* 0x000ea80000300800 */
[----:B------:R-:W2:Y:S04]  /*19bd0*/  LDL.LU R14, [R1+0x148] ;  /* 0x00014800010e7983 */ /* 0x000ea80000300800 */
[----:B------:R-:W2:Y:S04]  /*19be0*/  LDL.LU R15, [R1+0x14c] ;  /* 0x00014c00010f7983 */ /* 0x000ea80000300800 */
[----:B------:R-:W3:Y:S04]  /*19bf0*/  LDL.LU.64 R4, [R1] ;  /* 0x0000000001047983 */ /* 0x000ee80000300a00 */
[----:B------:R-:W4:Y:S04]  /*19c00*/  LDL.LU R8, [R1+0x120] ;  /* 0x0001200001087983 */ /* 0x000f280000300800 */
[----:B------:R-:W2:Y:S04]  /*19c10*/  LDL.LU.64 R22, [R1+0xce0] ;  /* 0x000ce00001167983 */ /* 0x000ea80000300a00 */
[----:B------:R-:W2:Y:S04]  /*19c20*/  LDL.LU.64 R20, [R1+0xcd8] ;  /* 0x000cd80001147983 */ /* 0x000ea80000300a00 */
[----:B------:R0:W-:Y:S04]  /*19c30*/  STL.64 [R1+0x1c0], R16 ;  /* 0x0001c01001007387 */ /* 0x0001e80000100a00 */
[----:B------:R2:W-:Y:S04]  /*19c40*/  STL [R1+0x1c8], R18 ;  /* 0x0001c81201007387 */ /* 0x0005e80000100800 */
[----:B0-----:R-:W2:Y:S01]  /*19c50*/  LDL.LU.64 R16, [R1+0xcd0] ;  /* 0x000cd00001107983 */ /* 0x001ea20000300a00 */
[----:B------:R-:W-:-:S02]  /*19c60*/  IMAD.MOV.U32 R9, RZ, RZ, R29 ;  /* 0x000000ffff097224 */ /* 0x000fc400078e001d */
[----:B------:R-:W-:Y:S02]  /*19c70*/  IMAD.MOV.U32 R29, RZ, RZ, R19 ;  /* 0x000000ffff1d7224 */ /* 0x000fe400078e0013 */
[----:B------:R-:W-:Y:S02]  /*19c80*/  IMAD.MOV.U32 R11, RZ, RZ, R0 ;  /* 0x000000ffff0b7224 */ /* 0x000fe400078e0000 */
[----:B------:R-:W-:Y:S01]  /*19c90*/  IMAD.MOV.U32 R10, RZ, RZ, R2 ;  /* 0x000000ffff0a7224 */ /* 0x000fe200078e0002 */
[----:B------:R-:W-:Y:S01]  /*19ca0*/  STL [R1+0xbfc], R29 ;  /* 0x000bfc1d01007387 */ /* 0x000fe20000100800 */
[----:B--2---:R-:W-:Y:S03]  /*19cb0*/  HMMA.16816.F32.BF16 R16, R24, R16, R20 ;  /* 0x000000101810723c */ /* 0x004fe60000041814 */
[----:B------:R-:W2:-:S15]  /*19cc0*/  LDL.LU.64 R20, [R1+0xcc8] ;  /* 0x000cc80001147983 */ /* 0x000e9e0000300a00 */
[----:B------:R-:W-:Y:S01]  /*19cd0*/  NOP ;  /* 0x0000000000007918 */ /* 0x000fe20000000000 */
[----:B------:R-:W-:Y:S04]  /*19ce0*/  STL [R1+0x1b4], R17 ;  /* 0x0001b41101007387 */ /* 0x000fe80000100800 */
[----:B------:R0:W-:Y:S01]  /*19cf0*/  STL [R1+0x1b8], R18 ;  /* 0x0001b81201007387 */ /* 0x0001e20000100800 */
[----:B------:R-:W-:Y:S02]  /*19d00*/  IMAD.MOV.U32 R0, RZ, RZ, R19 ;  /* 0x000000ffff007224 */ /* 0x000fe400078e0013 */
[----:B------:R-:W-:Y:S01]  /*19d10*/  IMAD.MOV.U32 R2, RZ, RZ, R16 ;  /* 0x000000ffff027224 */ /* 0x000fe200078e0010 */
[----:B0-----:R-:W2:Y:S04]  /*19d20*/  LDL.LU.64 R18, [R1+0xcc0] ;  /* 0x000cc00001127983 */ /* 0x001ea80000300a00 */
[----:B------:R-:W2:Y:S02]  /*19d30*/  LDL.LU.64 R16, [R1+0xcb8] ;  /* 0x000cb80001107983 */ /* 0x000ea40000300a00 */
[----:B--2---:R-:W-:-:S15]  /*19d40*/  HMMA.16816.F32.BF16 R16, R24, R20, R16 ;  /* 0x000000141810723c */ /* 0x004fde0000041810 */
[----:B------:R-:W-:-:S04]  /*19d50*/  NOP ;  /* 0x0000000000007918 */ /* 0x000fc80000000000 */
[----:B------:R0:W-:Y:S04]  /*19d60*/  STL.64 [R1+0x1a0], R16 ;  /* 0x0001a01001007387 */ /* 0x0001e80000100a00 */
[----:B------:R-:W-:Y:S04]  /*19d70*/  STL.64 [R1+0x1a8], R18 ;  /* 0x0001a81201007387 */ /* 0x000fe80000100a00 */
[----:B0-----:R-:W2:Y:S04]  /*19d80*/  LDL.LU.64 R16, [R1+0xcb0] ;  /* 0x000cb00001107983 */ /* 0x001ea80000300a00 */
[----:B------:R0:W-:Y:S04]  /*19d90*/  STL.64 [R1+0xc28], R20 ;  /* 0x000c281401007387 */ /* 0x0001e80000100a00 */
[----:B0-----:R-:W2:Y:S04]  /*19da0*/  LDL.LU R20, [R1+0x180] ;  /* 0x0001800001147983 */ /* 0x001ea80000300800 */
[----:B------:R-:W2:Y:S04]  /*19db0*/  LDL.LU R21, [R1+0x184] ;  /* 0x0001840001157983 */ /* 0x000ea80000300800 */
[----:B------:R-:W2:Y:S04]  /*19dc0*/  LDL.LU R22, [R1+0x188] ;  /* 0x0001880001167983 */ /* 0x000ea80000300800 */
[----:B------:R-:W2:Y:S04]  /*19dd0*/  LDL.LU R23, [R1+0x18c] ;  /* 0x00018c0001177983 */ /* 0x000ea80000300800 */
[----:B--2---:R-:W-:Y:S04]  /*19de0*/  STL.64 [R1+0xc40], R22 ;  /* 0x000c401601007387 */ /* 0x004fe80000100a00 */
[----:B------:R0:W-:Y:S04]  /*19df0*/  STL.64 [R1+0xc38], R20 ;  /* 0x000c381401007387 */ /* 0x0001e80000100a00 */
[----:B0-----:R-:W2:Y:S01]  /*19e00*/  LDL.LU.64 R20, [R1+0x40] ;  /* 0x0000400001147983 */ /* 0x001ea20000300a00 */
        /* <DEDUP_REMOVED lines=14> */
[----:B0-----:R-:W2:Y:S04]  /*19ef0*/  LDL.LU.64 R14, [R1+0xca8] ;  /* 0x000ca800010e7983 */ /* 0x001ea80000300a00 */
[----:B------:R-:W2:Y:S01]  /*19f00*/  LDL.LU.64 R12, [R1+0xca0] ;  /* 0x000ca000010c7983 */ /* 0x000ea20000300a00 */
[----:B---3--:R-:W-:-:S02]  /*19f10*/  IMAD.MOV.U32 R19, RZ, RZ, R4 ;  /* 0x000000ffff137224 */ /* 0x008fc400078e0004 */
[----:B------:R-:W-:Y:S01]  /*19f20*/  IMAD.MOV.U32 R18, RZ, RZ, R5 ;  /* 0x000000ffff127224 */ /* 0x000fe200078e0005 */
[----:B--2---:R-:W-:-:S15]  /*19f30*/  HMMA.16816.F32.BF16 R12, R24, R4, R12 ;  /* 0x00000004180c723c */ /* 0x004fde000004180c */
[----:B------:R-:W-:-:S04]  /*19f40*/  NOP ;  /* 0x0000000000007918 */ /* 0x000fc80000000000 */
[----:B------:R0:W-:Y:S04]  /*19f50*/  STL.64 [R1+0x170], R12 ;  /* 0x0001700c01007387 */ /* 0x0001e80000100a00 */
[----:B------:R-:W-:Y:S04]  /*19f60*/  STL.64 [R1+0x178], R14 ;  /* 0x0001780e01007387 */ /* 0x000fe80000100a00 */
[----:B0-----:R-:W2:Y:S04]  /*19f70*/  LDL.LU.64 R12, [R1+0xc98] ;  /* 0x000c9800010c7983 */ /* 0x001ea80000300a00 */
[----:B------:R-:W4:Y:S02]  /*19f80*/  LDL.LU.64 R4, [R1+0xc90] ;  /* 0x000c900001047983 */ /* 0x000f240000300a00 */
[----:B----4-:R-:W-:Y:S02]  /*19f90*/  HMMA.16816.F32.BF16 R24, R24, R4, R8 ;  /* 0x000000041818723c */ /* 0x010fe40000041808 */
[----:B------:R-:W2:Y:S04]  /*19fa0*/  LDL.LU.64 R10, [R1+0xc88] ;  /* 0x000c8800010a7983 */ /* 0x000ea80000300a00 */
[----:B------:R-:W2:-:S13]  /*19fb0*/  LDL.LU.64 R8, [R1+0xc80] ;  /* 0x000c800001087983 */ /* 0x000e9a0000300a00 */
[----:B------:R0:W-:Y:S04]  /*19fc0*/  STL.64 [R1+0x160], R24 ;  /* 0x0001601801007387 */ /* 0x0001e80000100a00 */
[----:B------:R-:W-:Y:S04]  /*19fd0*/  STL.64 [R1+0x168], R26 ;  /* 0x0001681a01007387 */ /* 0x000fe80000100a00 */
[----:B0-----:R-:W3:Y:S01]  /*19fe0*/  LDL.LU.64 R24, [R1+0x30] ;  /* 0x0000300001187983 */ /* 0x001ee20000300a00 */
[----:B--2---:R-:W-:Y:S03]  /*19ff0*/  HMMA.16816.F32.BF16 R12, R8, R12, R20 ;  /* 0x0000000c080c723c */ /* 0x004fe60000041814 */
[----:B------:R-:W2:Y:S04]  /*1a000*/  LDL.LU.64 R22, [R1+0xc78] ;  /* 0x000c780001167983 */ /* 0x000ea80000300a00 */
[----:B------:R-:W2:-:S12]  /*1a010*/  LDL.LU.64 R20, [R1+0xc70] ;  /* 0x000c700001147983 */ /* 0x000e980000300a00 */
[----:B------:R0:W-:Y:S04]  /*1a020*/  STL.64 [R1+0x150], R12 ;  /* 0x0001500c01007387 */ /* 0x0001e80000100a00 */
[----:B------:R-:W-:Y:S04]  /*1a030*/  STL.64 [R1+0x158], R14 ;  /* 0x0001580e01007387 */ /* 0x000fe80000100a00 */
[----:B0-----:R-:W2:Y:S02]  /*1a040*/  LDL.LU.64 R12, [R1+0xc68] ;  /* 0x000c6800010c7983 */ /* 0x001ea40000300a00 */
[----:B--2---:R-:W-:Y:S01]  /*1a050*/  HMMA.16816.F32.BF16 R20, R8, R12, R20 ;  /* 0x0000000c0814723c */ /* 0x004fe20000041814 */
[----:B------:R-:W-:-:S02]  /*1a060*/  IMAD.MOV.U32 R6, RZ, RZ, R12 ;  /* 0x000000ffff067224 */ /* 0x000fc400078e000c */
[----:B------:R-:W-:-:S15]  /*1a070*/  IMAD.MOV.U32 R3, RZ, RZ, R13 ;  /* 0x000000ffff037224 */ /* 0x000fde00078e000d */
[----:B------:R-:W-:Y:S01]  /*1a080*/  NOP ;  /* 0x0000000000007918 */ /* 0x000fe20000000000 */
[----:B------:R0:W-:Y:S04]  /*1a090*/  STL.64 [R1+0x140], R20 ;  /* 0x0001401401007387 */ /* 0x0001e80000100a00 */
[----:B------:R-:W-:Y:S04]  /*1a0a0*/  STL.64 [R1+0x148], R22 ;  /* 0x0001481601007387 */ /* 0x000fe80000100a00 */
[----:B0-----:R-:W2:Y:S04]  /*1a0b0*/  LDL.LU.64 R20, [R1+0xc60] ;  /* 0x000c600001147983 */ /* 0x001ea80000300a00 */
[----:B------:R-:W2:Y:S04]  /*1a0c0*/  LDL.LU.64 R14, [R1+0xc58] ;  /* 0x000c5800010e7983 */ /* 0x000ea80000300a00 */
[----:B------:R-:W2:Y:S02]  /*1a0d0*/  LDL.LU.64 R12, [R1+0xc50] ;  /* 0x000c5000010c7983 */ /* 0x000ea40000300a00 */
[----:B--2---:R-:W-:-:S15]  /*1a0e0*/  HMMA.16816.F32.BF16 R12, R8, R20, R12 ;  /* 0x00000014080c723c */ /* 0x004fde000004180c */
[----:B------:R-:W-:-:S04]  /*1a0f0*/  NOP ;  /* 0x0000000000007918 */ /* 0x000fc80000000000 */
[----:B------:R-:W-:Y:S04]  /*1a100*/  STL.64 [R1+0x130], R12 ;  /* 0x0001300c01007387 */ /* 0x000fe80000100a00 */
[----:B------:R0:W-:Y:S04]  /*1a110*/  STL.64 [R1+0x138], R14 ;  /* 0x0001380e01007387 */ /* 0x0001e80000100a00 */
[----:B0-----:R-:W2:Y:S01]  /*1a120*/  LDL.LU.64 R14, [R1+0xc48] ;  /* 0x000c4800010e7983 */ /* 0x001ea20000300a00 */
[----:B------:R-:W-:Y:S02]  /*1a130*/  IMAD.MOV.U32 R13, RZ, RZ, R20 ;  /* 0x000000ffff0d7224 */ /* 0x000fe400078e0014 */
[----:B------:R-:W-:Y:S01]  /*1a140*/  IMAD.MOV.U32 R12, RZ, RZ, R21 ;  /* 0x000000ffff0c7224 */ /* 0x000fe200078e0015 */
[----:B------:R-:W3:Y:S04]  /*1a150*/  LDL.LU.64 R22, [R1+0xc40] ;  /* 0x000c400001167983 */ /* 0x000ee80000300a00 */
[----:B------:R-:W3:Y:S04]  /*1a160*/  LDL.LU.64 R20, [R1+0xc38] ;  /* 0x000c380001147983 */ /* 0x000ee80000300a00 */
[----:B--2---:R-:W-:Y:S04]  /*1a170*/  STL.64 [R1+0xc10], R14 ;  /* 0x000c100e01007387 */ /* 0x004fe80000100a00 */
[----:B------:R0:W-:Y:S04]  /*1a180*/  STL.64 [R1+0xc08], R12 ;  /* 0x000c080c01007387 */ /* 0x0001e80000100a00 */
[----:B0-----:R-:W2:Y:S04]  /*1a190*/  LDL.LU R12, [R1+0x320] ;  /* 0x00032000010c7983 */ /* 0x001ea80000300800 */
[----:B------:R-:W2:Y:S04]  /*1a1a0*/  LDL.LU R13, [R1+0x324] ;  /* 0x00032400010d7983 */ /* 0x000ea80000300800 */
[----:B------:R-:W4:Y:S04]  /*1a1b0*/  LDL.LU R14, [R1+0x328] ;  /* 0x00032800010e7983 */ /* 0x000f280000300800 */
[----:B------:R-:W4:Y:S04]  /*1a1c0*/  LDL.LU R15, [R1+0x32c] ;  /* 0x00032c00010f7983 */ /* 0x000f280000300800 */
[----:B----4-:R-:W-:Y:S04]  /*1a1d0*/  STL.64 [R1+0xc20], R14 ;  /* 0x000c200e01007387 */ /* 0x010fe80000100a00 */
[----:B--2---:R0:W-:Y:S04]  /*1a1e0*/  STL.64 [R1+0xc18], R12 ;  /* 0x000c180c01007387 */ /* 0x0041e80000100a00 */
[----:B0-----:R-:W2:Y:S01]  /*1a1f0*/  LDL.LU R12, [R1+0x2f0] ;  /* 0x0002f000010c7983 */ /* 0x001ea20000300800 */
[----:B------:R-:W-:-:S03]  /*1a200*/  IMAD.MOV.U32 R13, RZ, RZ, R28 ;  /* 0x000000ffff0d7224 */ /* 0x000fc600078e001c */
[----:B------:R-:W4:Y:S01]  /*1a210*/  LDL.LU R28, [R1+0xc30] ;  /* 0x000c3000011c7983 */ /* 0x000f220000300800 */
[C---:B---3--:R-:W-:Y:S01]  /*1a220*/  HMMA.16816.F32.BF16 R20, R8.reuse, R24, R20 ;  /* 0x000000180814723c */ /* 0x048fe20000041814 */
[----:B------:R-:W-:Y:S02]  /*1a230*/  IMAD.MOV.U32 R29, RZ, RZ, R24 ;  /* 0x000000ffff1d7224 */ /* 0x000fe400078e0018 */
[----:B------:R-:W-:Y:S01]  /*1a240*/  IMAD.MOV.U32 R7, RZ, RZ, R25 ;  /* 0x000000ffff077224 */ /* 0x000fe200078e0019 */
[----:B------:R-:W2:Y:S04]  /*1a250*/  LDL.LU R14, [R1+0x2f8] ;  /* 0x0002f800010e7983 */ /* 0x000ea80000300800 */
[----:B------:R-:W2:Y:S11]  /*1a260*/  LDL.LU R15, [R1+0x2fc] ;  /* 0x0002fc00010f7983 */ /* 0x000eb60000300800 */
[----:B------:R0:W-:Y:S04]  /*1a270*/  STL.64 [R1+0x120], R20 ;  /* 0x0001201401007387 */ /* 0x0001e80000100a00 */
[----:B------:R-:W-:Y:S04]  /*1a280*/  STL.64 [R1+0x128], R22 ;  /* 0x0001281601007387 */ /* 0x000fe80000100a00 */
[----:B0-----:R-:W3:Y:S04]  /*1a290*/  LDL.LU.64 R20, [R1+0xc28] ;  /* 0x000c280001147983 */ /* 0x001ee80000300a00 */
[----:B----4-:R-:W0:Y:S04]  /*1a2a0*/  LDSM.16.MT88.4 R24, [R28+0x18300] ;  /* 0x018300001c18783b */ /* 0x010e280000004200 */
[----:B0-----:R-:W-:Y:S04]  /*1a2b0*/  STL.64 [R1+0xbe8], R26 ;  /* 0x000be81a01007387 */ /* 0x001fe80000100a00 */
[----:B------:R0:W-:Y:S04]  /*1a2c0*/  STL.64 [R1+0xbe0], R24 ;  /* 0x000be01801007387 */ /* 0x0001e80000100a00 */
[----:B0-----:R-:W3:Y:S04]  /*1a2d0*/  LDL.LU R24, [R1+0x280] ;  /* 0x0002800001187983 */ /* 0x001ee80000300800 */
[----:B------:R-:W3:Y:S04]  /*1a2e0*/  LDL.LU R25, [R1+0x284] ;  /* 0x0002840001197983 */ /* 0x000ee80000300800 */
[----:B------:R-:W3:Y:S04]  /*1a2f0*/  LDL.LU R26, [R1+0x288] ;  /* 0x00028800011a7983 */ /* 0x000ee80000300800 */
[----:B------:R-:W3:Y:S01]  /*1a300*/  LDL.LU R27, [R1+0x28c] ;  /* 0x00028c00011b7983 */ /* 0x000ee20000300800 */
[C---:B--2---:R-:W-:Y:S08]  /*1a310*/  HMMA.16816.F32.BF16 R12, R8.reuse, R16, R12 ;  /* 0x00000010080c723c */ /* 0x044ff0000004180c */
        /* <DEDUP_REMOVED lines=8> */
[----:B------:R-:W-:Y:S04]  /*1a3a0*/  STL.64 [R1+0xb40], R20 ;  /* 0x000b401401007387 */ /* 0x000fe80000100a00 */
[----:B------:R-:W-:Y:S04]  /*1a3b0*/  STL.64 [R1+0x100], R12 ;  /* 0x0001000c01007387 */ /* 0x000fe80000100a00 */
[----:B------:R0:W-:Y:S04]  /*1a3c0*/  STL.64 [R1+0x108], R14 ;  /* 0x0001080e01007387 */ /* 0x0001e80000100a00 */
[----:B0-----:R-:W2:Y:S04]  /*1a3d0*/  LDL.LU.64 R14, [R1+0xc20] ;  /* 0x000c2000010e7983 */ /* 0x001ea80000300a00 */
[----:B------:R-:W2:Y:S01]  /*1a3e0*/  LDL.LU.64 R12, [R1+0xc18] ;  /* 0x000c1800010c7983 */ /* 0x000ea20000300a00 */
[----:B------:R-:W-:-:S02]  /*1a3f0*/  IMAD.MOV.U32 R20, RZ, RZ, R19 ;  /* 0x000000ffff147224 */ /* 0x000fc400078e0013 */
[----:B------:R-:W-:Y:S02]  /*1a400*/  IMAD.MOV.U32 R21, RZ, RZ, R18 ;  /* 0x000000ffff157224 */ /* 0x000fe400078e0012 */
[----:B------:R-:W-:Y:S02]  /*1a410*/  IMAD.MOV.U32 R23, RZ, RZ, R16 ;  /* 0x000000ffff177224 */ /* 0x000fe400078e0010 */
[----:B------:R-:W-:Y:S02]  /*1a420*/  IMAD.MOV.U32 R22, RZ, RZ, R17 ;  /* 0x000000ffff167224 */ /* 0x000fe400078e0011 */
[----:B------:R-:W0:Y:S04]  /*1a430*/  LDSM.16.MT88.4 R16, [R28+0x1c100] ;  /* 0x01c100001c10783b */ /* 0x000e280000004200 */
[----:B0-----:R-:W-:Y:S04]  /*1a440*/  STL.64 [R1+0xab8], R18 ;  /* 0x000ab81201007387 */ /* 0x001fe80000100a00 */
[----:B------:R0:W-:Y:S04]  /*1a450*/  STL.64 [R1+0xab0], R16 ;  /* 0x000ab01001007387 */ /* 0x0001e80000100a00 */
[----:B0-----:R-:W3:Y:S04]  /*1a460*/  LDL.LU.64 R16, [R1+0x60] ;  /* 0x0000600001107983 */ /* 0x001ee80000300a00 */
[----:B------:R-:W4:Y:S01]  /*1a470*/  LDL.64 R18, [R1+0x68] ;  /* 0x0000680001127983 */ /* 0x000f220000100a00 */
[----:B--2---:R-:W-:-:S15]  /*1a480*/  HMMA.16816.F32.BF16 R12, R8, R20, R12 ;  /* 0x00000014080c723c */ /* 0x004fde000004180c */
[----:B------:R-:W-:-:S04]  /*1a490*/  NOP ;  /* 0x0000000000007918 */ /* 0x000fc80000000000 */
[----:B------:R-:W-:Y:S04]  /*1a4a0*/  STL.64 [R1+0xf0], R12 ;  /* 0x0000f00c01007387 */ /* 0x000fe80000100a00 */
[----:B------:R0:W-:Y:S04]  /*1a4b0*/  STL.64 [R1+0xf8], R14 ;  /* 0x0000f80e01007387 */ /* 0x0001e80000100a00 */
[----:B0-----:R-:W2:Y:S04]  /*1a4c0*/  LDL.LU.64 R14, [R1+0xc10] ;  /* 0x000c1000010e7983 */ /* 0x001ea80000300a00 */
[----:B------:R-:W3:Y:S04]  /*1a4d0*/  LDL.LU.64 R12, [R1+0xc08] ;  /* 0x000c0800010c7983 */ /* 0x000ee80000300a00 */
[----:B------:R0:W-:Y:S02]  /*1a4e0*/  STL.64 [R1+0xb60], R20 ;  /* 0x000b601401007387 */ /* 0x0001e40000100a00 */
[----:B0-----:R-:W-:-:S02]  /*1a4f0*/  IMAD.MOV.U32 R20, RZ, RZ, R23 ;  /* 0x000000ffff147224 */ /* 0x001fc400078e0017 */
[----:B------:R-:W-:-:S05]  /*1a500*/  IMAD.MOV.U32 R21, RZ, RZ, R22 ;  /* 0x000000ffff157224 */ /* 0x000fca00078e0016 */
[----:B------:R0:W-:Y:S02]  /*1a510*/  STL.64 [R1+0xb78], R20 ;  /* 0x000b781401007387 */ /* 0x0001e40000100a00 */
[----:B0-----:R-:W-:Y:S02]  /*1a520*/  IMAD.MOV.U32 R20, RZ, RZ, R25 ;  /* 0x000000ffff147224 */ /* 0x001fe400078e0019 */
[----:B------:R-:W-:-:S05]  /*1a530*/  IMAD.MOV.U32 R21, RZ, RZ, R24 ;  /* 0x000000ffff157224 */ /* 0x000fca00078e0018 */
[----:B------:R2:W-:Y:S02]  /*1a540*/  STL.64 [R1+0xb98], R20 ;  /* 0x000b981401007387 */ /* 0x0005e40000100a00 */
[----:B--2---:R-:W-:Y:S02]  /*1a550*/  IMAD.MOV.U32 R20, RZ, RZ, R15 ;  /* 0x000000ffff147224 */ /* 0x004fe400078e000f */
[----:B------:R-:W2:Y:S04]  /*1a560*/  LDL.LU R15, [R1+0xc00] ;  /* 0x000c0000010f7983 */ /* 0x000ea80000300800 */
[----:B------:R-:W3:Y:S04]  /*1a570*/  LDL.LU R21, [R1+0x2c4] ;  /* 0x0002c40001157983 */ /* 0x000ee80000300800 */
[----:B------:R-:W3:Y:S04]  /*1a580*/  LDL.LU R22, [R1+0x2c8] ;  /* 0x0002c80001167983 */ /* 0x000ee80000300800 */
[----:B------:R-:W3:Y:S04]  /*1a590*/  LDL.LU R23, [R1+0x2cc] ;  /* 0x0002cc0001177983 */ /* 0x000ee80000300800 */
[----:B------:R-:W4:Y:S04]  /*1a5a0*/  LDL.LU R24, [R1+0x310] ;  /* 0x0003100001187983 */ /* 0x000f280000300800 */
[----:B------:R-:W4:Y:S01]  /*1a5b0*/  LDL.LU R25, [R1+0x314] ;  /* 0x0003140001197983 */ /* 0x000f220000300800 */
[----:B------:R-:W-:-:S02]  /*1a5c0*/  IMAD.MOV.U32 R27, RZ, RZ, R14 ;  /* 0x000000ffff1b7224 */ /* 0x000fc400078e000e */
[----:B--2---:R-:W-:Y:S01]  /*1a5d0*/  IMAD.MOV.U32 R26, RZ, RZ, R15 ;  /* 0x000000ffff1a7224 */ /* 0x004fe200078e000f */
[----:B---3--:R-:W-:Y:S04]  /*1a5e0*/  STL.64 [R1+0xba8], R22 ;  /* 0x000ba81601007387 */ /* 0x008fe80000100a00 */
[----:B------:R0:W-:Y:S02]  /*1a5f0*/  STL.64 [R1+0xba0], R20 ;  /* 0x000ba01401007387 */ /* 0x0001e40000100a00 */
[----:B0-----:R-:W-:Y:S02]  /*1a600*/  IMAD.MOV.U32 R20, RZ, RZ, R13 ;  /* 0x000000ffff147224 */ /* 0x001fe400078e000d */
[----:B------:R-:W-:Y:S02]  /*1a610*/  IMAD.MOV.U32 R21, RZ, RZ, R12 ;  /* 0x000000ffff157224 */ /* 0x000fe400078e000c */
[----:B------:R-:W0:Y:S04]  /*1a620*/  LDSM.16.MT88.4 R12, [R28+0x1c200] ;  /* 0x01c200001c0c783b */ /* 0x000e280000004200 */
[----:B------:R-:W-:Y:S04]  /*1a630*/  STL.64 [R1+0xbc0], R20 ;  /* 0x000bc01401007387 */ /* 0x000fe80000100a00 */
[----:B0-----:R-:W-:Y:S04]  /*1a640*/  STL.64 [R1+0xa58], R14 ;  /* 0x000a580e01007387 */ /* 0x001fe80000100a00 */
[----:B------:R0:W-:Y:S02]  /*1a650*/  STL.64 [R1+0xa50], R12 ;  /* 0x000a500c01007387 */ /* 0x0001e40000100a00 */
[----:B0-----:R-:W-:-:S02]  /*1a660*/  IMAD.MOV.U32 R12, RZ, RZ, R29 ;  /* 0x000000ffff0c7224 */ /* 0x001fc400078e001d */
[----:B------:R-:W-:Y:S01]  /*1a670*/  IMAD.MOV.U32 R13, RZ, RZ, R7 ;  /* 0x000000ffff0d7224 */ /* 0x000fe200078e0007 */
[----:B------:R-:W2:Y:S04]  /*1a680*/  LDL.LU R29, [R1+0xbfc] ;  /* 0x000bfc00011d7983 */ /* 0x000ea80000300800 */
[----:B------:R-:W3:Y:S04]  /*1a690*/  LDL.LU R7, [R1+0xbf8] ;  /* 0x000bf80001077983 */ /* 0x000ee80000300800 */
[----:B------:R-:W2:Y:S04]  /*1a6a0*/  LDL R14, [R1+0x38] ;  /* 0x00003800010e7983 */ /* 0x000ea80000100800 */
[----:B------:R-:W2:Y:S01]  /*1a6b0*/  LDL R15, [R1+0x3c] ;  /* 0x00003c00010f7983 */ /* 0x000ea20000100800 */
[----:B------:R-:W-:-:S02]  /*1a6c0*/  IMAD.MOV.U32 R20, RZ, RZ, R6 ;  /* 0x000000ffff147224 */ /* 0x000fc400078e0006 */
[----:B------:R-:W-:Y:S01]  /*1a6d0*/  IMAD.MOV.U32 R21, RZ, RZ, R3 ;  /* 0x000000ffff157224 */ /* 0x000fe200078e0003 */
[----:B------:R-:W3:Y:S04]  /*1a6e0*/  LDL.LU R6, [R1+0xbf4] ;  /* 0x000bf40001067983 */ /* 0x000ee80000300800 */
[----:B------:R-:W3:Y:S04]  /*1a6f0*/  LDL.LU R3, [R1+0xbf0] ;  /* 0x000bf00001037983 */ /* 0x000ee80000300800 */
[----:B------:R-:W-:Y:S04]  /*1a700*/  STL.64 [R1+0xbd8], R20 ;  /* 0x000bd81401007387 */ /* 0x000fe80000100a00 */
[----:B--2---:R-:W-:Y:S04]  /*1a710*/  STL.64 [R1+0xbb8], R14 ;  /* 0x000bb80e01007387 */ /* 0x004fe80000100a00 */
[----:B------:R0:W-:Y:S04]  /*1a720*/  STL.64 [R1+0xbb0], R12 ;  /* 0x000bb00c01007387 */ /* 0x0001e80000100a00 */
[----:B0-----:R-:W2:Y:S04]  /*1a730*/  LDL.LU R12, [R1+0x2d0] ;  /* 0x0002d000010c7983 */ /* 0x001ea80000300800 */
[----:B------:R-:W2:Y:S04]  /*1a740*/  LDL.LU R13, [R1+0x2d4] ;  /* 0x0002d400010d7983 */ /* 0x000ea80000300800 */
[----:B------:R-:W2:Y:S04]  /*1a750*/  LDL.LU R14, [R1+0x2d8] ;  /* 0x0002d800010e7983 */ /* 0x000ea80000300800 */
[----:B------:R-:W2:Y:S01]  /*1a760*/  LDL.LU R15, [R1+0x2dc] ;  /* 0x0002dc00010f7983 */ /* 0x000ea20000300800 */
[----:B----4-:R-:W-:Y:S03]  /*1a770*/  HMMA.16816.F32.BF16 R8, R8, R4, R24 ;  /* 0x000000040808723c */ /* 0x010fe60000041818 */
[----:B------:R-:W4:Y:S04]  /*1a780*/  LDL.LU R20, [R1+0x300] ;  /* 0x0003000001147983 */ /* 0x000f280000300800 */
[----:B------:R-:W4:Y:S04]  /*1a790*/  LDL.LU R21, [R1+0x304] ;  /* 0x0003040001157983 */ /* 0x000f280000300800 */
[----:B------:R-:W4:Y:S04]  /*1a7a0*/  LDL.LU R22, [R1+0x308] ;  /* 0x0003080001167983 */ /* 0x000f280000300800 */
[----:B------:R-:W4:Y:S04]  /*1a7b0*/  LDL.LU R23, [R1+0x30c] ;  /* 0x00030c0001177983 */ /* 0x000f280000300800 */
        /* <DEDUP_REMOVED lines=8> */
[----:B---3--:R-:W-:Y:S04]  /*1a840*/  STL.64 [R1+0xb58], R6 ;  /* 0x000b580601007387 */ /* 0x008fe80000100a00 */
[----:B------:R0:W-:Y:S04]  /*1a850*/  STL.64 [R1+0xb50], R4 ;  /* 0x000b500401007387 */ /* 0x0001e80000100a00 */
[----:B------:R-:W-:Y:S04]  /*1a860*/  STL.64 [R1+0xe0], R8 ;  /* 0x0000e00801007387 */ /* 0x000fe80000100a00 */
[----:B------:R-:W-:Y:S04]  /*1a870*/  STL.64 [R1+0xe8], R10 ;  /* 0x0000e80a01007387 */ /* 0x000fe80000100a00 */
[----:B------:R-:W1:Y:S04]  /*1a880*/  LDSM.16.MT88.4 R8, [R28+0x1c300] ;  /* 0x01c300001c08783b */ /* 0x000e680000004200 */
[----:B0-----:R-:W3:Y:S04]  /*1a890*/  LDL.LU R4, [R1+0x290] ;  /* 0x0002900001047983 */ /* 0x001ee80000300800 */
[----:B------:R-:W3:Y:S04]  /*1a8a0*/  LDL.LU R5, [R1+0x294] ;  /* 0x0002940001057983 */ /* 0x000ee80000300800 */
[----:B------:R-:W2:Y:S04]  /*1a8b0*/  LDL.LU R6, [R1+0x298] ;  /* 0x0002980001067983 */ /* 0x000ea80000300800 */
[----:B------:R-:W2:Y:S04]  /*1a8c0*/  LDL.LU R7, [R1+0x29c] ;  /* 0x00029c0001077983 */ /* 0x000ea80000300800 */
[----:B--2---:R-:W-:Y:S04]  /*1a8d0*/  STL.64 [R1+0xb70], R6 ;  /* 0x000b700601007387 */ /* 0x004fe80000100a00 */
[----:B---3--:R0:W-:Y:S04]  /*1a8e0*/  STL.64 [R1+0xb68], R4 ;  /* 0x000b680401007387 */ /* 0x0081e80000100a00 */
[----:B0-----:R-:W2:Y:S04]  /*1a8f0*/  LDL.LU R4, [R1+0x2a0] ;  /* 0x0002a00001047983 */ /* 0x001ea80000300800 */
[----:B------:R-:W2:Y:S04]  /*1a900*/  LDL.LU R5, [R1+0x2a4] ;  /* 0x0002a40001057983 */ /* 0x000ea80000300800 */
[----:B------:R-:W3:Y:S04]  /*1a910*/  LDL.LU R6, [R1+0x2a8] ;  /* 0x0002a80001067983 */ /* 0x000ee80000300800 */
[----:B------:R-:W3:Y:S01]  /*1a920*/  LDL.LU R7, [R1+0x2ac] ;  /* 0x0002ac0001077983 */ /* 0x000ee20000300800 */
[C---:B----4-:R-:W-:Y:S03]  /*1a930*/  HMMA.16816.F32.BF16 R20, R24.reuse, R16, R20 ;  /* 0x000000101814723c */ /* 0x050fe60000041814 */
[----:B---3--:R-:W-:Y:S04]  /*1a940*/  STL.64 [R1+0xb88], R6 ;  /* 0x000b880601007387 */ /* 0x008fe80000100a00 */
[----:B--2---:R0:W-:Y:S04]  /*1a950*/  STL.64 [R1+0xb80], R4 ;  /* 0x000b800401007387 */ /* 0x0041e80000100a00 */
[----:B0-----:R-:W2:Y:S04]  /*1a960*/  LDL.LU R4, [R1+0x2b0] ;  /* 0x0002b00001047983 */ /* 0x001ea80000300800 */
[----:B------:R-:W2:Y:S04]  /*1a970*/  LDL.LU R5, [R1+0x2b4] ;  /* 0x0002b40001057983 */ /* 0x000ea80000300800 */
[----:B------:R-:W2:Y:S04]  /*1a980*/  LDL.LU R6, [R1+0x2b8] ;  /* 0x0002b80001067983 */ /* 0x000ea80000300800 */
[----:B------:R-:W2:Y:S04]  /*1a990*/  LDL.LU R7, [R1+0x2bc] ;  /* 0x0002bc0001077983 */ /* 0x000ea80000300800 */
[----:B-1----:R-:W-:Y:S04]  /*1a9a0*/  STL.64 [R1+0x9e8], R10 ;  /* 0x0009e80a01007387 */ /* 0x002fe80000100a00 */
[----:B------:R0:W-:Y:S04]  /*1a9b0*/  STL.64 [R1+0x9e0], R8 ;  /* 0x0009e00801007387 */ /* 0x0001e80000100a00 */
[----:B0-----:R-:W3:Y:S04]  /*1a9c0*/  LDL.LU R8, [R1+0x270] ;  /* 0x0002700001087983 */ /* 0x001ee80000300800 */
[----:B------:R-:W3:Y:S04]  /*1a9d0*/  LDL.LU R9, [R1+0x274] ;  /* 0x0002740001097983 */ /* 0x000ee80000300800 */
[----:B------:R-:W3:Y:S04]  /*1a9e0*/  LDL.LU R10, [R1+0x278] ;  /* 0x00027800010a7983 */ /* 0x000ee80000300800 */
[----:B------:R-:W3:Y:S04]  /*1a9f0*/  LDL.LU R11, [R1+0x27c] ;  /* 0x00027c00010b7983 */ /* 0x000ee80000300800 */
        /* <DEDUP_REMOVED lines=11> */
[----:B------:R-:W2:-:S13]  /*1aab0*/  LDL.LU.64 R12, [R1+0xbb0] ;  /* 0x000bb000010c7983 */ /* 0x000e9a0000300a00 */
[----:B------:R-:W-:Y:S04]  /*1aac0*/  STL.64 [R1+0xb0], R20 ;  /* 0x0000b01401007387 */ /* 0x000fe80000100a00 */
[----:B------:R0:W-:Y:S04]  /*1aad0*/  STL.64 [R1+0xb8], R22 ;  /* 0x0000b81601007387 */ /* 0x0001e80000100a00 */
[----:B0-----:R-:W2:Y:S04]  /*1aae0*/  LDL.LU.64 R22, [R1+0xba8] ;  /* 0x000ba80001167983 */ /* 0x001ea80000300a00 */
[----:B------:R-:W2:Y:S02]  /*1aaf0*/  LDL.LU.64 R20, [R1+0xba0] ;  /* 0x000ba00001147983 */ /* 0x000ea40000300a00 */
[----:B--2---:R-:W-:-:S15]  /*1ab00*/  HMMA.16816.F32.BF16 R20, R24, R12, R20 ;  /* 0x0000000c1814723c */ /* 0x004fde0000041814 */
[----:B------:R-:W-:-:S04]  /*1ab10*/  NOP ;  /* 0x0000000000007918 */ /* 0x000fc80000000000 */
[----:B------:R0:W-:Y:S04]  /*1ab20*/  STL.64 [R1+0xa0], R20 ;  /* 0x0000a01401007387 */ /* 0x0001e80000100a00 */
[----:B------:R-:W-:Y:S04]  /*1ab30*/  STL.64 [R1+0xa8], R22 ;  /* 0x0000a81601007387 */ /* 0x000fe80000100a00 */
[----:B0-----:R-:W2:Y:S04]  /*1ab40*/  LDL.LU.64 R20, [R1+0xb98] ;  /* 0x000b980001147983 */ /* 0x001ea80000300a00 */
[----:B----4-:R0:W-:Y:S04]  /*1ab50*/  STL.64 [R1+0xb10], R14 ;  /* 0x000b100e01007387 */ /* 0x0101e80000100a00 */
[----:B------:R-:W4:Y:S04]  /*1ab60*/  LDL.LU R12, [R1+0x260] ;  /* 0x00026000010c7983 */ /* 0x000f280000300800 */
[----:B------:R-:W4:Y:S04]  /*1ab70*/  LDL.LU R13, [R1+0x264] ;  /* 0x00026400010d7983 */ /* 0x000f280000300800 */
[----:B0-----:R-:W4:Y:S01]  /*1ab80*/  LDL.LU R14, [R1+0x268] ;  /* 0x00026800010e7983 */ /* 0x001f220000300800 */
[----:B------:R-:W-:-:S03]  /*1ab90*/  IMAD.MOV.U32 R15, RZ, RZ, R3 ;  /* 0x000000ffff0f7224 */ /* 0x000fc600078e0003 */
[----:B------:R-:W3:Y:S01]  /*1aba0*/  LDL.LU R3, [R1+0xb90] ;  /* 0x000b900001037983 */ /* 0x000ee20000300800 */
        /* <DEDUP_REMOVED lines=14> */
[----:B------:R-:W3:-:S13]  /*1ac90*/  LDL.LU.64 R4, [R1+0xb50] ;  /* 0x000b500001047983 */ /* 0x000eda0000300a00 */
[----:B------:R-:W-:Y:S04]  /*1aca0*/  STL.64 [R1+0x70], R20 ;  /* 0x0000701401007387 */ /* 0x000fe80000100a00 */
[----:B------:R0:W-:Y:S04]  /*1acb0*/  STL.64 [R1+0x78], R22 ;  /* 0x0000781601007387 */ /* 0x0001e80000100a00 */
[----:B0-----:R-:W4:Y:S04]  /*1acc0*/  LDL.LU.64 R22, [R1+0xb48] ;  /* 0x000b480001167983 */ /* 0x001f280000300a00 */
[----:B------:R-:W4:Y:S04]  /*1acd0*/  LDL.LU.64 R20, [R1+0xb40] ;  /* 0x000b400001147983 */ /* 0x000f280000300a00 */
[----:B--2---:R-:W-:Y:S01]  /*1ace0*/  STL.64 [R1+0xb30], R6 ;  /* 0x000b300601007387 */ /* 0x004fe20000100a00 */
[----:B---3--:R-:W-:Y:S01]  /*1acf0*/  HMMA.16816.F32.BF16 R24, R24, R4, R8 ;  /* 0x000000041818723c */ /* 0x008fe20000041808 */
[----:B------:R-:W-:-:S02]  /*1ad00*/  IMAD.MOV.U32 R8, RZ, RZ, R2 ;  /* 0x000000ffff087224 */ /* 0x000fc400078e0002 */
[----:B------:R-:W2:Y:S04]  /*1ad10*/  LDL.LU R2, [R1+0xb38] ;  /* 0x000b380001027983 */ /* 0x000ea80000300800 */
[----:B------:R-:W3:Y:S04]  /*1ad20*/  LDL.LU R9, [R1+0x1b4] ;  /* 0x0001b40001097983 */ /* 0x000ee80000300800 */
[----:B------:R-:W2:Y:S01]  /*1ad30*/  LDL.LU R10, [R1+0x1b8] ;  /* 0x0001b800010a7983 */ /* 0x000ea20000300800 */
[----:B------:R-:W-:Y:S02]  /*1ad40*/  IMAD.MOV.U32 R11, RZ, RZ, R0 ;  /* 0x000000ffff0b7224 */ /* 0x000fe400078e0000 */
[----:B------:R-:W-:-:S02]  /*1ad50*/  IMAD.MOV.U32 R5, RZ, RZ, R18 ;  /* 0x000000ffff057224 */ /* 0x000fc400078e0012 */
[----:B------:R-:W-:Y:S01]  /*1ad60*/  IMAD.MOV.U32 R4, RZ, RZ, R19 ;  /* 0x000000ffff047224 */ /* 0x000fe200078e0013 */
[----:B--2---:R-:W-:Y:S04]  /*1ad70*/  STL.64 [R1+0xa90], R10 ;  /* 0x000a900a01007387 */ /* 0x004fe80000100a00 */
[----:B---3--:R4:W-:Y:S02]  /*1ad80*/  STL.64 [R1+0xa88], R8 ;  /* 0x000a880801007387 */ /* 0x0089e40000100a00 */
[----:B----4-:R-:W-:Y:S02]  /*1ad90*/  HMMA.16816.F32.BF16 R8, R20, R18, R12 ;  /* 0x000000121408723c */ /* 0x010fe4000004180c */
[----:B------:R0:W-:Y:S04]  /*1ada0*/  STL.64 [R1+0x978], R26 ;  /* 0x0009781a01007387 */ /* 0x0001e80000100a00 */
[----:B------:R-:W-:Y:S01]  /*1adb0*/  STL.64 [R1+0x970], R24 ;  /* 0x0009701801007387 */ /* 0x000fe20000100a00 */
[----:B0-----:R-:W-:-:S02]  /*1adc0*/  IMAD.MOV.U32 R26, RZ, RZ, R3 ;  /* 0x000000ffff1a7224 */ /* 0x001fc400078e0003 */
[----:B------:R-:W-:-:S05]  /*1add0*/  IMAD.MOV.U32 R27, RZ, RZ, R2 ;  /* 0x000000ffff1b7224 */ /* 0x000fca00078e0002 */
[----:B------:R-:W-:Y:S05]  /*1ade0*/  STL.64 [R1+0xae8], R26 ;  /* 0x000ae81a01007387 */ /* 0x000fea0000100a00 */
[----:B------:R0:W-:Y:S04]  /*1adf0*/  STL.64 [R1+0x2d0], R8 ;  /* 0x0002d00801007387 */ /* 0x0001e80000100a00 */
[----:B------:R1:W-:Y:S01]  /*1ae00*/  STL.64 [R1+0x2d8], R10 ;  /* 0x0002d80a01007387 */ /* 0x0003e20000100a00 */
[----:B------:R-:W-:-:S02]  /*1ae10*/  IMAD.MOV.U32 R0, RZ, RZ, R8 ;  /* 0x000000ffff007224 */ /* 0x000fc400078e0008 */
[----:B------:R-:W-:Y:S02]  /*1ae20*/  IMAD.MOV.U32 R2, RZ, RZ, R9 ;  /* 0x000000ffff027224 */ /* 0x000fe400078e0009 */
[----:B------:R-:W-:Y:S02]  /*1ae30*/  IMAD.MOV.U32 R3, RZ, RZ, R10 ;  /* 0x000000ffff037224 */ /* 0x000fe400078e000a */
[----:B------:R-:W-:Y:S01]  /*1ae40*/  IMAD.MOV.U32 R28, RZ, RZ, R11 ;  /* 0x000000ffff1c7224 */ /* 0x000fe200078e000b */
[----:B0-----:R-:W2:Y:S04]  /*1ae50*/  LDL.LU R8, [R1+0x1d0] ;  /* 0x0001d00001087983 */ /* 0x001ea80000300800 */
[----:B------:R-:W2:Y:S04]  /*1ae60*/  LDL.LU R9, [R1+0x1d4] ;  /* 0x0001d40001097983 */ /* 0x000ea80000300800 */
[----:B-1----:R-:W3:Y:S04]  /*1ae70*/  LDL.LU R10, [R1+0x1d8] ;  /* 0x0001d800010a7983 */ /* 0x002ee80000300800 */
[----:B------:R-:W3:Y:S04]  /*1ae80*/  LDL.LU R11, [R1+0x1dc] ;  /* 0x0001dc00010b7983 */ /* 0x000ee80000300800 */
[----:B------:R-:W4:Y:S04]  /*1ae90*/  LDL.LU R16, [R1+0x1f0] ;  /* 0x0001f00001107983 */ /* 0x000f280000300800 */
[----:B------:R-:W4:Y:S04]  /*1aea0*/  LDL.LU R17, [R1+0x1f4] ;  /* 0x0001f40001117983 */ /* 0x000f280000300800 */
[----:B------:R-:W2:Y:S04]  /*1aeb0*/  LDL.LU R18, [R1+0x1f8] ;  /* 0x0001f80001127983 */ /* 0x000ea80000300800 */
[----:B------:R-:W2:Y:S04]  /*1aec0*/  LDL.LU R19, [R1+0x1fc] ;  /* 0x0001fc0001137983 */ /* 0x000ea80000300800 */
[----:B------:R-:W3:Y:S04]  /*1aed0*/  LDL.64 R6, [R1+0x58] ;  /* 0x0000580001067983 */ /* 0x000ee80000100a00 */
[----:B--2---:R0:W-:Y:S04]  /*1aee0*/  STL.64 [R1+0xac8], R18 ;  /* 0x000ac81201007387 */ /* 0x0041e80000100a00 */
[----:B----4-:R1:W-:Y:S04]  /*1aef0*/  STL.64 [R1+0xac0], R16 ;  /* 0x000ac01001007387 */ /* 0x0103e80000100a00 */
[----:B0-----:R-:W2:Y:S04]  /*1af00*/  LDL.64 R18, [R1+0x8] ;  /* 0x0000080001127983 */ /* 0x001ea80000100a00 */
[----:B--2---:R0:W-:Y:S04]  /*1af10*/  STL.64 [R1+0xae0], R18 ;  /* 0x000ae01201007387 */ /* 0x0041e80000100a00 */
[----:B-1----:R-:W2:Y:S04]  /*1af20*/  LDL.LU R16, [R1+0x210] ;  /* 0x0002100001107983 */ /* 0x002ea80000300800 */
[----:B------:R-:W2:Y:S04]  /*1af30*/  LDL.LU R17, [R1+0x214] ;  /* 0x0002140001117983 */ /* 0x000ea80000300800 */
[----:B0-----:R-:W4:Y:S04]  /*1af40*/  LDL.LU R18, [R1+0x218] ;  /* 0x0002180001127983 */ /* 0x001f280000300800 */
[----:B------:R-:W4:Y:S04]  /*1af50*/  LDL.LU R19, [R1+0x21c] ;  /* 0x00021c0001137983 */ /* 0x000f280000300800 */
[----:B----4-:R-:W-:Y:S04]  /*1af60*/  STL.64 [R1+0xaf8], R18 ;  /* 0x000af81201007387 */ /* 0x010fe80000100a00 */
[----:B--2---:R-:W-:Y:S04]  /*1af70*/  STL.64 [R1+0xaf0], R16 ;  /* 0x000af01001007387 */ /* 0x004fe80000100a00 */
[----:B------:R-:W2:Y:S04]  /*1af80*/  LDL.64 R14, [R1+0x48] ;  /* 0x00004800010e7983 */ /* 0x000ea80000100a00 */
[----:B------:R-:W4:Y:S04]  /*1af90*/  LDL R26, [R1+0x28] ;  /* 0x00002800011a7983 */ /* 0x000f280000100800 */
[----:B------:R-:W4:Y:S04]  /*1afa0*/  LDL R27, [R1+0x2c] ;  /* 0x00002c00011b7983 */ /* 0x000f280000100800 */
[----:B--2---:R0:W-:Y:S04]  /*1afb0*/  STL.64 [R1+0xb28], R14 ;  /* 0x000b280e01007387 */ /* 0x0041e80000100a00 */
[----:B------:R-:W3:Y:S04]  /*1afc0*/  LDL.LU R12, [R1+0x250] ;  /* 0x00025000010c7983 */ /* 0x000ee80000300800 */
[----:B------:R-:W3:Y:S04]  /*1afd0*/  LDL.LU R13, [R1+0x254] ;  /* 0x00025400010d7983 */ /* 0x000ee80000300800 */
[----:B0-----:R-:W3:Y:S04]  /*1afe0*/  LDL.LU R14, [R1+0x258] ;  /* 0x00025800010e7983 */ /* 0x001ee80000300800 */
[----:B------:R-:W3:Y:S04]  /*1aff0*/  LDL.LU R15, [R1+0x25c] ;  /* 0x00025c00010f7983 */ /* 0x000ee80000300800 */
[----:B----4-:R0:W-:Y:S04]  /*1b000*/  STL.64 [R1+0xb08], R26 ;  /* 0x000b081a01007387 */ /* 0x0101e80000100a00 */
[----:B------:R-:W2:Y:S04]  /*1b010*/  LDL.LU R24, [R1+0x230] ;  /* 0x0002300001187983 */ /* 0x000ea80000300800 */
[----:B------:R-:W2:Y:S04]  /*1b020*/  LDL.LU R25, [R1+0x234] ;  /* 0x0002340001197983 */ /* 0x000ea80000300800 */
[----:B0-----:R-:W4:Y:S04]  /*1b030*/  LDL.LU R26, [R1+0x238] ;  /* 0x00023800011a7983 */ /* 0x001f280000300800 */
        /* <DEDUP_REMOVED lines=12> */
[----:B------:R-:W-:Y:S04]  /*1b100*/  STL.64 [R1+0xaa0], R10 ;  /* 0x000aa00a01007387 */ /* 0x000fe80000100a00 */
[----:B------:R0:W-:Y:S04]  /*1b110*/  STL.64 [R1+0xa98], R8 ;  /* 0x000a980801007387 */ /* 0x0001e80000100a00 */
[----:B------:R-:W-:Y:S04]  /*1b120*/  STL [R1+0x8f8], R0 ;  /* 0x0008f80001007387 */ /* 0x000fe80000100800 */
[----:B------:R-:W-:Y:S04]  /*1b130*/  STL [R1+0x8f4], R2 ;  /* 0x0008f40201007387 */ /* 0x000fe80000100800 */
[----:B------:R1:W-:Y:S04]  /*1b140*/  STL [R1+0x8f0], R3 ;  /* 0x0008f00301007387 */ /* 0x0003e80000100800 */
[----:B------:R-:W-:Y:S01]  /*1b150*/  STL [R1+0x8ec], R28 ;  /* 0x0008ec1c01007387 */ /* 0x000fe20000100800 */
[----:B0-----:R-:W-:-:S02]  /*1b160*/  IMAD.MOV.U32 R8, RZ, RZ, R6 ;  /* 0x000000ffff087224 */ /* 0x001fc400078e0006 */
[----:B-1----:R-:W-:Y:S02]  /*1b170*/  IMAD.MOV.U32 R3, RZ, RZ, R7 ;  /* 0x000000ffff037224 */ /* 0x002fe400078e0007 */
[----:B------:R-:W-:Y:S01]  /*1b180*/  IMAD.MOV.U32 R10, RZ, RZ, R5 ;  /* 0x000000ffff0a7224 */ /* 0x000fe200078e0005 */
[----:B------:R-:W4:Y:S04]  /*1b190*/  LDL.LU.64 R6, [R1+0xb30] ;  /* 0x000b300001067983 */ /* 0x000f280000300a00 */
[----:B------:R-:W-:Y:S01]  /*1b1a0*/  STL.64 [R1+0x2a0], R12 ;  /* 0x0002a00c01007387 */ /* 0x000fe20000100a00 */
[----:B------:R-:W-:-:S03]  /*1b1b0*/  IMAD.MOV.U32 R5, RZ, RZ, R14 ;  /* 0x000000ffff057224 */ /* 0x000fc600078e000e */
[----:B------:R0:W-:Y:S04]  /*1b1c0*/  STL.64 [R1+0x2a8], R14 ;  /* 0x0002a80e01007387 */ /* 0x0001e80000100a00 */
[----:B0-----:R-:W2:Y:S01]  /*1b1d0*/  LDL.LU.64 R14, [R1+0xb28] ;  /* 0x000b2800010e7983 */ /* 0x001ea20000300a00 */
[----:B------:R-:W-:Y:S02]  /*1b1e0*/  IMAD.MOV.U32 R11, RZ, RZ, R4 ;  /* 0x000000ffff0b7224 */ /* 0x000fe400078e0004 */
[----:B------:R-:W-:-:S03]  /*1b1f0*/  IMAD.MOV.U32 R4, RZ, RZ, R12 ;  /* 0x000000ffff047224 */ /* 0x000fc600078e000c */
[----:B------:R-:W-:Y:S04]  /*1b200*/  STL.64 [R1+0xad8], R10 ;  /* 0x000ad80a01007387 */ /* 0x000fe80000100a00 */
[----:B------:R0:W-:Y:S04]  /*1b210*/  STL [R1+0xad0], R8 ;  /* 0x000ad00801007387 */ /* 0x0001e80000100800 */
[----:B0-----:R-:W3:Y:S04]  /*1b220*/  LDL.LU R8, [R1+0x200] ;  /* 0x0002000001087983 */ /* 0x001ee80000300800 */
[----:B------:R-:W3:Y:S04]  /*1b230*/  LDL.LU R9, [R1+0x204] ;  /* 0x0002040001097983 */ /* 0x000ee80000300800 */
[----:B------:R-:W3:Y:S04]  /*1b240*/  LDL.LU R10, [R1+0x208] ;  /* 0x00020800010a7983 */ /* 0x000ee80000300800 */
[----:B------:R-:W3:Y:S04]  /*1b250*/  LDL.LU R11, [R1+0x20c] ;  /* 0x00020c00010b7983 */ /* 0x000ee80000300800 */
[----:B------:R-:W-:Y:S04]  /*1b260*/  STL [R1+0x900], R4 ;  /* 0x0009000401007387 */ /* 0x000fe80000100800 */
[----:B------:R-:W-:Y:S01]  /*1b270*/  STL [R1+0x8fc], R5 ;  /* 0x0008fc0501007387 */ /* 0x000fe20000100800 */
        /* <DEDUP_REMOVED lines=13> */
[----:B0-----:R-:W3:Y:S04]  /*1b350*/  LDL.LU.64 R26, [R1+0xb08] ;  /* 0x000b0800011a7983 */ /* 0x001ee80000300a00 */
[----:B------:R4:W-:Y:S04]  /*1b360*/  STL.64 [R1+0xaa8], R14 ;  /* 0x000aa80e01007387 */ /* 0x0009e80000100a00 */
[----:B------:R-:W2:Y:S04]  /*1b370*/  LDL.LU R12, [R1+0x1e0] ;  /* 0x0001e000010c7983 */ /* 0x000ea80000300800 */
[----:B------:R-:W2:Y:S01]  /*1b380*/  LDL.LU R13, [R1+0x1e4] ;  /* 0x0001e400010d7983 */ /* 0x000ea20000300800 */
[----:B----4-:R-:W-:-:S02]  /*1b390*/  IMAD.MOV.U32 R14, RZ, RZ, R6 ;  /* 0x000000ffff0e7224 */ /* 0x010fc400078e0006 */
[----:B------:R-:W-:Y:S01]  /*1b3a0*/  IMAD.MOV.U32 R15, RZ, RZ, R7 ;  /* 0x000000ffff0f7224 */ /* 0x000fe200078e0007 */
[----:B------:R-:W4:Y:S04]  /*1b3b0*/  LDL.LU R6, [R1+0xb04] ;  /* 0x000b040001067983 */ /* 0x000f280000300800 */
[----:B------:R-:W4:Y:S01]  /*1b3c0*/  LDL.LU R7, [R1+0xb00] ;  /* 0x000b000001077983 */ /* 0x000f220000300800 */
[----:B---3--:R-:W-:Y:S03]  /*1b3d0*/  HMMA.16816.F32.BF16 R24, R20, R26, R16 ;  /* 0x0000001a1418723c */ /* 0x008fe60000041810 */
[----:B------:R-:W3:Y:S04]  /*1b3e0*/  LDL.LU.64 R18, [R1+0xaf8] ;  /* 0x000af80001127983 */ /* 0x000ee80000300a00 */
[----:B------:R-:W3:-:S12]  /*1b3f0*/  LDL.LU.64 R16, [R1+0xaf0] ;  /* 0x000af00001107983 */ /* 0x000ed80000300a00 */
[----:B------:R-:W-:Y:S04]  /*1b400*/  STL.64 [R1+0x220], R24 ;  /* 0x0002201801007387 */ /* 0x000fe80000100a00 */
[----:B------:R0:W-:Y:S04]  /*1b410*/  STL.64 [R1+0x228], R26 ;  /* 0x0002281a01007387 */ /* 0x0001e80000100a00 */
[----:B0-----:R-:W3:Y:S02]  /*1b420*/  LDL.LU.64 R26, [R1+0xae8] ;  /* 0x000ae800011a7983 */ /* 0x001ee40000300a00 */
[----:B---3--:R-:W-:-:S15]  /*1b430*/  HMMA.16816.F32.BF16 R16, R20, R26, R16 ;  /* 0x0000001a1410723c */ /* 0x008fde0000041810 */
[----:B------:R-:W-:-:S04]  /*1b440*/  NOP ;  /* 0x0000000000007918 */ /* 0x000fc80000000000 */
[----:B------:R-:W-:Y:S04]  /*1b450*/  STL.64 [R1+0x210], R16 ;  /* 0x0002101001007387 */ /* 0x000fe80000100a00 */
[----:B------:R0:W-:Y:S04]  /*1b460*/  STL.64 [R1+0x218], R18 ;  /* 0x0002181201007387 */ /* 0x0001e80000100a00 */
[----:B0-----:R-:W3:Y:S04]  /*1b470*/  LDL.LU.64 R18, [R1+0xae0] ;  /* 0x000ae00001127983 */ /* 0x001ee80000300a00 */
[----:B------:R0:W-:Y:S02]  /*1b480*/  STL.64 [R1+0xa80], R26 ;  /* 0x000a801a01007387 */ /* 0x0001e40000100a00 */
[----:B0-----:R-:W-:-:S02]  /*1b490*/  IMAD.MOV.U32 R26, RZ, RZ, R2 ;  /* 0x000000ffff1a7224 */ /* 0x001fc400078e0002 */
[----:B------:R-:W-:Y:S01]  /*1b4a0*/  IMAD.MOV.U32 R27, RZ, RZ, R0 ;  /* 0x000000ffff1b7224 */ /* 0x000fe200078e0000 */
[----:B---3--:R-:W-:Y:S01]  /*1b4b0*/  HMMA.16816.F32.BF16 R8, R20, R18, R8 ;  /* 0x000000121408723c */ /* 0x008fe20000041808 */
[----:B------:R-:W-:Y:S02]  /*1b4c0*/  IMAD.MOV.U32 R2, RZ, RZ, R18 ;  /* 0x000000ffff027224 */ /* 0x000fe400078e0012 */
[----:B------:R-:W-:-:S15]  /*1b4d0*/  IMAD.MOV.U32 R0, RZ, RZ, R19 ;  /* 0x000000ffff007224 */ /* 0x000fde00078e0013 */
[----:B------:R-:W-:Y:S01]  /*1b4e0*/  NOP ;  /* 0x0000000000007918 */ /* 0x000fe20000000000 */
[----:B------:R-:W-:Y:S04]  /*1b4f0*/  STL.64 [R1+0x200], R8 ;  /* 0x0002000801007387 */ /* 0x000fe80000100a00 */
[----:B------:R0:W-:Y:S04]  /*1b500*/  STL.64 [R1+0x208], R10 ;  /* 0x0002080a01007387 */ /* 0x0001e80000100a00 */
[----:B0-----:R-:W2:Y:S04]  /*1b510*/  LDL.LU.64 R10, [R1+0xad8] ;  /* 0x000ad800010a7983 */ /* 0x001ea80000300a00 */
[----:B------:R-:W3:Y:S04]  /*1b520*/  LDL.LU R8, [R1+0xad0] ;  /* 0x000ad00001087983 */ /* 0x000ee80000300800 */
[----:B------:R-:W4:Y:S04]  /*1b530*/  LDL.LU.64 R18, [R1+0xac8] ;  /* 0x000ac80001127983 */ /* 0x000f280000300a00 */
[----:B------:R-:W4:Y:S02]  /*1b540*/  LDL.LU.64 R16, [R1+0xac0] ;  /* 0x000ac00001107983 */ /* 0x000f240000300a00 */
[----:B----4-:R-:W-:Y:S02]  /*1b550*/  HMMA.16816.F32.BF16 R20, R20, R6, R16 ;  /* 0x000000061414723c */ /* 0x010fe40000041810 */
[----:B------:R-:W2:Y:S04]  /*1b560*/  LDL.LU.64 R18, [R1+0xab8] ;  /* 0x000ab80001127983 */ /* 0x000ea80000300a00 */
[----:B------:R-:W2:-:S13]  /*1b570*/  LDL.LU.64 R16, [R1+0xab0] ;  /* 0x000ab00001107983 */ /* 0x000e9a0000300a00 */
[----:B------:R0:W-:Y:S04]  /*1b580*/  STL.64 [R1+0x1f0], R20 ;  /* 0x0001f01401007387 */ /* 0x0001e80000100a00 */
[----:B------:R1:W-:Y:S04]  /*1b590*/  STL.64 [R1+0x1f8], R22 ;  /* 0x0001f81601007387 */ /* 0x0003e80000100a00 */
[----:B0-----:R-:W4:Y:S04]  /*1b5a0*/  LDL.LU R20, [R1+0x1c0] ;  /* 0x0001c00001147983 */ /* 0x001f280000300800 */
[----:B------:R-:W4:Y:S04]  /*1b5b0*/  LDL.LU R21, [R1+0x1c4] ;  /* 0x0001c40001157983 */ /* 0x000f280000300800 */
[----:B-1----:R-:W4:Y:S04]  /*1b5c0*/  LDL.LU R22, [R1+0x1c8] ;  /* 0x0001c80001167983 */ /* 0x002f280000300800 */
[----:B------:R3:W-:Y:S02]  /*1b5d0*/  STL.64 [R1+0xa60], R6 ;  /* 0x000a600601007387 */ /* 0x0007e40000100a00 */
[----:B---3--:R-:W-:-:S02]  /*1b5e0*/  IMAD.MOV.U32 R6, RZ, RZ, R8 ;  /* 0x000000ffff067224 */ /* 0x008fc400078e0008 */
[----:B------:R-:W-:Y:S01]  /*1b5f0*/  IMAD.MOV.U32 R23, RZ, RZ, R29 ;  /* 0x000000ffff177224 */ /* 0x000fe200078e001d */
[----:B--2---:R-:W-:Y:S01]  /*1b600*/  HMMA.16816.F32.BF16 R8, R16, R10, R12 ;  /* 0x0000000a1008723c */ /* 0x004fe2000004180c */
[----:B------:R-:W2:-:S15]  /*1b610*/  LDL.LU.64 R14, [R1+0xaa8] ;  /* 0x000aa800010e7983 */ /* 0x000e9e0000300a00 */
[----:B------:R-:W-:-:S03]  /*1b620*/  NOP ;  /* 0x0000000000007918 */ /* 0x000fc60000000000 */
[----:B------:R-:W-:Y:S04]  /*1b630*/  STL.64 [R1+0x330], R8 ;  /* 0x0003300801007387 */ /* 0x000fe80000100a00 */
[----:B------:R0:W-:Y:S01]  /*1b640*/  STL.64 [R1+0x338], R10 ;  /* 0x0003380a01007387 */ /* 0x0001e20000100a00 */
[----:B------:R-:W-:-:S03]  /*1b650*/  IMAD.MOV.U32 R29, RZ, RZ, R8 ;  /* 0x000000ffff1d7224 */ /* 0x000fc600078e0008 */
[----:B0-----:R-:W3:Y:S04]  /*1b660*/  LDL.LU.64 R10, [R1+0xaa0] ;  /* 0x000aa000010a7983 */ /* 0x001ee80000300a00 */
[----:B------:R-:W3:Y:S01]  /*1b670*/  LDL.LU.64 R8, [R1+0xa98] ;  /* 0x000a980001087983 */ /* 0x000ee20000300a00 */
[----:B------:R-:W-:-:S03]  /*1b680*/  IMAD.MOV.U32 R7, RZ, RZ, R3 ;  /* 0x000000ffff077224 */ /* 0x000fc600078e0003 */
[----:B------:R-:W-:Y:S04]  /*1b690*/  STL [R1+0x904], R29 ;  /* 0x0009041d01007387 */ /* 0x000fe80000100800 */
[C---:B---3--:R-:W-:Y:S01]  /*1b6a0*/  HMMA.16816.F32.BF16 R4, R16.reuse, R6, R8 ;  /* 0x000000061004723c */ /* 0x048fe20000041808 */
[----:B------:R-:W2:Y:S04]  /*1b6b0*/  LDL.LU.64 R10, [R1+0xa90] ;  /* 0x000a9000010a7983 */ /* 0x000ea80000300a00 */
[----:B------:R-:W2:Y:S03]  /*1b6c0*/  LDL.LU.64 R8, [R1+0xa88] ;  /* 0x000a880001087983 */ /* 0x000ea60000300a00 */
[C---:B----4-:R-:W-:Y:S11]  /*1b6d0*/  HMMA.16816.F32.BF16 R24, R16.reuse, R26, R20 ;  /* 0x0000001a1018723c */ /* 0x050ff60000041814 */
[----:B------:R-:W-:Y:S04]  /*1b6e0*/  STL.64 [R1+0x310], R4 ;  /* 0x0003100401007387 */ /* 0x000fe80000100a00 */
[----:B------:R2:W-:Y:S04]  /*1b6f0*/  STL.64 [R1+0x318], R6 ;  /* 0x0003180601007387 */ /* 0x0005e80000100a00 */
[----:B------:R0:W-:Y:S04]  /*1b700*/  STL.64 [R1+0x2e0], R24 ;  /* 0x0002e01801007387 */ /* 0x0001e80000100a00 */
[----:B------:R-:W-:Y:S01]  /*1b710*/  STL.64 [R1+0x2e8], R26 ;  /* 0x0002e81a01007387 */ /* 0x000fe20000100a00 */
[----:B--2---:R-:W-:-:S15]  /*1b720*/  HMMA.16816.F32.BF16 R4, R16, R14, R8 ;  /* 0x0000000e1004723c */ /* 0x004fde0000041808 */
[----:B------:R-:W-:-:S04]  /*1b730*/  NOP ;  /* 0x0000000000007918 */ /* 0x000fc80000000000 */
[----:B------:R-:W-:Y:S04]  /*1b740*/  STL.64 [R1+0x280], R4 ;  /* 0x0002800401007387 */ /* 0x000fe80000100a00 */
[----:B------:R1:W-:Y:S04]  /*1b750*/  STL.64 [R1+0x288], R6 ;  /* 0x0002880601007387 */ /* 0x0003e80000100a00 */
[----:B------:R-:W2:Y:S04]  /*1b760*/  LDL.LU R8, [R1+0x110] ;  /* 0x0001100001087983 */ /* 0x000ea80000300800 */
[----:B------:R-:W2:Y:S04]  /*1b770*/  LDL.LU R9, [R1+0x114] ;  /* 0x0001140001097983 */ /* 0x000ea80000300800 */
[----:B------:R-:W3:Y:S04]  /*1b780*/  LDL.LU R10, [R1+0x118] ;  /* 0x00011800010a7983 */ /* 0x000ee80000300800 */
[----:B------:R-:W3:Y:S04]  /*1b790*/  LDL.LU R11, [R1+0x11c] ;  /* 0x00011c00010b7983 */ /* 0x000ee80000300800 */
[----:B------:R-:W4:Y:S04]  /*1b7a0*/  LDL.LU R12, [R1+0x160] ;  /* 0x00016000010c7983 */ /* 0x000f280000300800 */
[----:B------:R-:W4:Y:S04]  /*1b7b0*/  LDL.LU R13, [R1+0x164] ;  /* 0x00016400010d7983 */ /* 0x000f280000300800 */
[----:B------:R-:W2:Y:S04]  /*1b7c0*/  LDL.LU R14, [R1+0x168] ;  /* 0x00016800010e7983 */ /* 0x000ea80000300800 */
[----:B------:R-:W2:Y:S01]  /*1b7d0*/  LDL.LU R15, [R1+0x16c] ;  /* 0x00016c00010f7983 */ /* 0x000ea20000300800 */
[----:B------:R-:W-:-:S03]  /*1b7e0*/  IMAD.MOV.U32 R23, RZ, RZ, R6 ;  /* 0x000000ffff177224 */ /* 0x000fc600078e0006 */
[----:B0-----:R-:W3:Y:S04]  /*1b7f0*/  LDL.LU R24, [R1+0x1a0] ;  /* 0x0001a00001187983 */ /* 0x001ee80000300800 */
[----:B------:R-:W3:Y:S01]  /*1b800*/  LDL.LU R25, [R1+0x1a4] ;  /* 0x0001a40001197983 */ /* 0x000ee20000300800 */
[----:B-1----:R-:W-:Y:S02]  /*1b810*/  IMAD.MOV.U32 R6, RZ, RZ, R2 ;  /* 0x000000ffff067224 */ /* 0x002fe400078e0002 */
[----:B------:R-:W-:Y:S01]  /*1b820*/  IMAD.MOV.U32 R7, RZ, RZ, R0 ;  /* 0x000000ffff077224 */ /* 0x000fe200078e0000 */
[----:B------:R-:W3:Y:S04]  /*1b830*/  LDL.LU R26, [R1+0x1a8] ;  /* 0x0001a800011a7983 */ /* 0x000ee80000300800 */
[----:B------:R-:W3:Y:S01]  /*1b840*/  LDL.LU R27, [R1+0x1ac] ;  /* 0x0001ac00011b7983 */ /* 0x000ee20000300800 */
[----:B------:R-:W-:-:S03]  /*1b850*/  IMAD.MOV.U32 R22, RZ, RZ, R4 ;  /* 0x000000ffff167224 */ /* 0x000fc600078e0004 */
[----:B--2---:R-:W-:Y:S04]  /*1b860*/  STL.64 [R1+0xa70], R14 ;  /* 0x000a700e01007387 */ /* 0x004fe80000100a00 */
[----:B----4-:R0:W-:Y:S04]  /*1b870*/  STL.64 [R1+0xa68], R12 ;  /* 0x000a680c01007387 */ /* 0x0101e80000100a00 */
[----:B------:R1:W-:Y:S04]  /*1b880*/  STL.64 [R1+0xa78], R6 ;  /* 0x000a780601007387 */ /* 0x0003e80000100a00 */
[----:B0-----:R-:W2:Y:S04]  /*1b890*/  LDL.LU R12, [R1+0x170] ;  /* 0x00017000010c7983 */ /* 0x001ea80000300800 */
[----:B------:R-:W2:Y:S04]  /*1b8a0*/  LDL.LU R13, [R1+0x174] ;  /* 0x00017400010d7983 */ /* 0x000ea80000300800 */
[----:B------:R-:W2:Y:S04]  /*1b8b0*/  LDL.LU R14, [R1+0x178] ;  /* 0x00017800010e7983 */ /* 0x000ea80000300800 */
[----:B------:R-:W2:Y:S04]  /*1b8c0*/  LDL.LU R15, [R1+0x17c] ;  /* 0x00017c00010f7983 */ /* 0x000ea80000300800 */
[----:B------:R-:W4:Y:S04]  /*1b8d0*/  LDL.LU R4, [R1+0x190] ;  /* 0x0001900001047983 */ /* 0x000f280000300800 */
[----:B------:R-:W4:Y:S04]  /*1b8e0*/  LDL.LU R5, [R1+0x194] ;  /* 0x0001940001057983 */ /* 0x000f280000300800 */
[----:B-1----:R-:W4:Y:S04]  /*1b8f0*/  LDL.LU R6, [R1+0x198] ;  /* 0x0001980001067983 */ /* 0x002f280000300800 */
[----:B------:R-:W4:Y:S04]  /*1b900*/  LDL.LU R7, [R1+0x19c] ;  /* 0x00019c0001077983 */ /* 0x000f280000300800 */
[----:B---3--:R-:W-:Y:S04]  /*1b910*/  STL.64 [R1+0xa18], R10 ;  /* 0x000a180a01007387 */ /* 0x008fe80000100a00 */
[----:B------:R0:W-:Y:S04]  /*1b920*/  STL.64 [R1+0xa10], R8 ;  /* 0x000a100801007387 */ /* 0x0001e80000100a00 */
        /* <DEDUP_REMOVED lines=9> */
[----:B------:R-:W3:Y:S04]  /*1b9c0*/  LDL.LU R11, [R1+0x13c] ;  /* 0x00013c00010b7983 */ /* 0x000ee80000300800 */
[----:B---3--:R0:W-:Y:S04]  /*1b9d0*/  STL.64 [R1+0xa38], R10 ;  /* 0x000a380a01007387 */ /* 0x0081e80000100a00 */
[----:B--2---:R-:W-:Y:S04]  /*1b9e0*/  STL.64 [R1+0xa30], R8 ;  /* 0x000a300801007387 */ /* 0x004fe80000100a00 */
[----:B0-----:R-:W2:Y:S04]  /*1b9f0*/  LDL.LU.64 R10, [R1+0x58] ;  /* 0x00005800010a7983 */ /* 0x001ea80000300a00 */
[----:B--2---:R0:W-:Y:S04]  /*1ba00*/  STL.64 [R1+0xa40], R10 ;  /* 0x000a400a01007387 */ /* 0x0041e80000100a00 */
[----:B0-----:R-:W2:Y:S04]  /*1ba10*/  LDL.LU.64 R10, [R1+0x68] ;  /* 0x00006800010a7983 */ /* 0x001ea80000300a00 */
[----:B------:R-:W-:Y:S04]  /*1ba20*/  STL [R1+0x90c], R22 ;  /* 0x00090c1601007387 */ /* 0x000fe80000100800 */
[----:B------:R0:W-:Y:S04]  /*1ba30*/  STL [R1+0x908], R23 ;  /* 0x0009081701007387 */ /* 0x0001e80000100800 */
[----:B0-----:R-:W3:Y:S02]  /*1ba40*/  LDL.LU.64 R22, [R1+0x28] ;  /* 0x0000280001167983 */ /* 0x001ee40000300a00 */
[----:B---3--:R-:W-:-:S15]  /*1ba50*/  HMMA.16816.F32.BF16 R24, R16, R22, R24 ;  /* 0x000000161018723c */ /* 0x008fde0000041818 */
[----:B------:R-:W-:-:S04]  /*1ba60*/  NOP ;  /* 0x0000000000007918 */ /* 0x000fc80000000000 */
[----:B------:R-:W-:Y:S04]  /*1ba70*/  STL.64 [R1+0x260], R24 ;  /* 0x0002601801007387 */ /* 0x000fe80000100a00 */
[----:B------:R0:W-:Y:S04]  /*1ba80*/  STL.64 [R1+0x268], R26 ;  /* 0x0002681a01007387 */ /* 0x0001e80000100a00 */
[----:B0-----:R-:W4:Y:S01]  /*1ba90*/  LDL.LU.64 R26, [R1+0xa80] ;  /* 0x000a8000011a7983 */ /* 0x001f220000300a00 */
[----:B------:R-:W-:Y:S02]  /*1baa0*/  IMAD.MOV.U32 R2, RZ, RZ, R22 ;  /* 0x000000ffff027224 */ /* 0x000fe400078e0016 */
[----:B------:R-:W-:-:S02]  /*1bab0*/  IMAD.MOV.U32 R0, RZ, RZ, R23 ;  /* 0x000000ffff007224 */ /* 0x000fc400078e0017 */
[----:B------:R-:W-:Y:S02]  /*1bac0*/  IMAD.MOV.U32 R20, RZ, RZ, R24 ;  /* 0x000000ffff147224 */ /* 0x000fe400078e0018 */
[----:B------:R-:W-:Y:S02]  /*1bad0*/  IMAD.MOV.U32 R21, RZ, RZ, R25 ;  /* 0x000000ffff157224 */ /* 0x000fe400078e0019 */
[----:B------:R-:W-:Y:S02]  /*1bae0*/  IMAD.MOV.U32 R22, RZ, RZ, R2 ;  /* 0x000000ffff167224 */ /* 0x000fe400078e0002 */
[----:B------:R-:W-:Y:S01]  /*1baf0*/  IMAD.MOV.U32 R23, RZ, RZ, R0 ;  /* 0x000000ffff177224 */ /* 0x000fe200078e0000 */
[----:B------:R0:W-:Y:S04]  /*1bb00*/  STL [R1+0x914], R20 ;  /* 0x0009141401007387 */ /* 0x0001e80000100800 */
[----:B------:R1:W-:Y:S04]  /*1bb10*/  STL [R1+0x910], R21 ;  /* 0x0009101501007387 */ /* 0x0003e80000100800 */
[----:B------:R3:W-:Y:S04]  /*1bb20*/  STL.64 [R1+0xa48], R22 ;  /* 0x000a481601007387 */ /* 0x0007e80000100a00 */
[----:B0-----:R-:W2:Y:S04]  /*1bb30*/  LDL.LU R20, [R1+0x150] ;  /* 0x0001500001147983 */ /* 0x001ea80000300800 */
[----:B-1----:R-:W2:Y:S04]  /*1bb40*/  LDL.LU R21, [R1+0x154] ;  /* 0x0001540001157983 */ /* 0x002ea80000300800 */
[----:B---3--:R-:W3:Y:S04]  /*1bb50*/  LDL.LU R22, [R1+0x158] ;  /* 0x0001580001167983 */ /* 0x008ee80000300800 */
[----:B------:R-:W3:Y:S01]  /*1bb60*/  LDL.LU R23, [R1+0x15c] ;  /* 0x00015c0001177983 */ /* 0x000ee20000300800 */
[----:B----4-:R-:W-:-:S15]  /*1bb70*/  HMMA.16816.F32.BF16 R4, R16, R26, R4 ;  /* 0x0000001a1004723c */ /* 0x010fde0000041804 */
[----:B------:R-:W-:-:S04]  /*1bb80*/  NOP ;  /* 0x0000000000007918 */ /* 0x000fc80000000000 */
[----:B------:R-:W-:Y:S04]  /*1bb90*/  STL.64 [R1+0x190], R4 ;  /* 0x0001900401007387 */ /* 0x000fe80000100a00 */
[----:B------:R0:W-:Y:S04]  /*1bba0*/  STL.64 [R1+0x198], R6 ;  /* 0x0001980601007387 */ /* 0x0001e80000100a00 */
[----:B0-----:R-:W4:Y:S02]  /*1bbb0*/  LDL.LU.64 R6, [R1+0xa78] ;  /* 0x000a780001067983 */ /* 0x001f240000300a00 */
[----:B----4-:R-:W-:Y:S02]  /*1bbc0*/  HMMA.16816.F32.BF16 R4, R16, R6, R12 ;  /* 0x000000061004723c */ /* 0x010fe4000004180c */
[----:B------:R-:W4:Y:S04]  /*1bbd0*/  LDL.LU.64 R14, [R1+0xa70] ;  /* 0x000a7000010e7983 */ /* 0x000f280000300a00 */
[----:B------:R-:W4:-:S13]  /*1bbe0*/  LDL.LU.64 R12, [R1+0xa68] ;  /* 0x000a6800010c7983 */ /* 0x000f1a0000300a00 */
[----:B------:R-:W-:Y:S04]  /*1bbf0*/  STL.64 [R1+0x240], R4 ;  /* 0x0002400401007387 */ /* 0x000fe80000100a00 */
[----:B------:R0:W-:Y:S04]  /*1bc00*/  STL.64 [R1+0x248], R6 ;  /* 0x0002480601007387 */ /* 0x0001e80000100a00 */
[----:B0-----:R-:W4:Y:S02]  /*1bc10*/  LDL.LU.64 R6, [R1+0xa60] ;  /* 0x000a600001067983 */ /* 0x001f240000300a00 */
[----:B----4-:R-:W-:Y:S02]  /*1bc20*/  HMMA.16816.F32.BF16 R16, R16, R6, R12 ;  /* 0x000000061010723c */ /* 0x010fe4000004180c */
[----:B------:R-:W3:Y:S04]  /*1bc30*/  LDL.LU.64 R14, [R1+0xa58] ;  /* 0x000a5800010e7983 */ /* 0x000ee80000300a00 */
[----:B------:R-:W3:Y:S01]  /*1bc40*/  LDL.LU.64 R12, [R1+0xa50] ;  /* 0x000a5000010c7983 */ /* 0x000ee20000300a00 */
[----:B--2---:R-:W-:-:S02]  /*1bc50*/  IMAD.MOV.U32 R2, RZ, RZ, R10 ;  /* 0x000000ffff027224 */ /* 0x004fc400078e000a */
[----:B------:R-:W-:-:S10]  /*1bc60*/  IMAD.MOV.U32 R0, RZ, RZ, R11 ;  /* 0x000000ffff007224 */ /* 0x000fd400078e000b */
[----:B------:R-:W-:Y:S04]  /*1bc70*/  STL.64 [R1+0x1e0], R16 ;  /* 0x0001e01001007387 */ /* 0x000fe80000100a00 */
[----:B------:R0:W-:Y:S04]  /*1bc80*/  STL.64 [R1+0x1e8], R18 ;  /* 0x0001e81201007387 */ /* 0x0001e80000100a00 */
[----:B0-----:R-:W2:Y:S04]  /*1bc90*/  LDL.LU.64 R18, [R1+0x48] ;  /* 0x0000480001127983 */ /* 0x001ea80000300a00 */
[----:B------:R0:W-:Y:S04]  /*1bca0*/  STL.64 [R1+0x9f0], R6 ;  /* 0x0009f00601007387 */ /* 0x0001e80000100a00 */
[----:B------:R-:W4:Y:S04]  /*1bcb0*/  LDL.LU R4, [R1+0x140] ;  /* 0x0001400001047983 */ /* 0x000f280000300800 */
[----:B------:R-:W4:Y:S04]  /*1bcc0*/  LDL.LU R5, [R1+0x144] ;  /* 0x0001440001057983 */ /* 0x000f280000300800 */
[----:B0-----:R-:W4:Y:S04]  /*1bcd0*/  LDL.LU R6, [R1+0x148] ;  /* 0x0001480001067983 */ /* 0x001f280000300800 */
[----:B------:R-:W4:Y:S01]  /*1bce0*/  LDL.LU R7, [R1+0x14c] ;  /* 0x00014c0001077983 */ /* 0x000f220000300800 */
[----:B---3--:R-:W-:-:S15]  /*1bcf0*/  HMMA.16816.F32.BF16 R20, R12, R10, R20 ;  /* 0x0000000a0c14723c */ /* 0x008fde0000041814 */
[----:B------:R-:W-:-:S04]  /*1bd00*/  NOP ;  /* 0x0000000000007918 */ /* 0x000fc80000000000 */
[----:B------:R-:W-:Y:S04]  /*1bd10*/  STL.64 [R1+0x320], R20 ;  /* 0x0003201401007387 */ /* 0x000fe80000100a00 */
[----:B------:R0:W-:Y:S04]  /*1bd20*/  STL.64 [R1+0x328], R22 ;  /* 0x0003281601007387 */ /* 0x0001e80000100a00 */
[----:B0-----:R-:W3:Y:S04]  /*1bd30*/  LDL.LU.64 R22, [R1+0xa48] ;  /* 0x000a480001167983 */ /* 0x001ee80000300a00 */
[----:B------:R-:W4:Y:S02]  /*1bd40*/  LDL.LU.64 R10, [R1+0xa40] ;  /* 0x000a4000010a7983 */ /* 0x000f240000300a00 */
[----:B----4-:R-:W-:-:S15]  /*1bd50*/  HMMA.16816.F32.BF16 R4, R12, R10, R4 ;  /* 0x0000000a0c04723c */ /* 0x010fde0000041804 */
[----:B------:R-:W-:-:S04]  /*1bd60*/  NOP ;  /* 0x0000000000007918 */ /* 0x000fc80000000000 */
[----:B------:R0:W-:Y:S04]  /*1bd70*/  STL.64 [R1+0x2f0], R4 ;  /* 0x0002f00401007387 */ /* 0x0001e80000100a00 */
[----:B------:R1:W-:Y:S01]  /*1bd80*/  STL.64 [R1+0x2f8], R6 ;  /* 0x0002f80601007387 */ /* 0x0003e20000100a00 */
[----:B0-----:R-:W-:Y:S02]  /*1bd90*/  IMAD.MOV.U32 R5, RZ, RZ, R11 ;  /* 0x000000ffff057224 */ /* 0x001fe400078e000b */
[----:B-1----:R-:W-:Y:S02]  /*1bda0*/  IMAD.MOV.U32 R6, RZ, RZ, R10 ;  /* 0x000000ffff067224 */ /* 0x002fe400078e000a */
[----:B------:R-:W4:Y:S04]  /*1bdb0*/  LDL.LU.64 R10, [R1+0xa38] ;  /* 0x000a3800010a7983 */ /* 0x000f280000300a00 */
[----:B------:R-:W4:Y:S01]  /*1bdc0*/  LDL.LU.64 R8, [R1+0xa30] ;  /* 0x000a300001087983 */ /* 0x000f220000300a00 */
[----:B--2---:R-:W-:-:S02]  /*1bdd0*/  IMAD.MOV.U32 R4, RZ, RZ, R18 ;  /* 0x000000ffff047224 */ /* 0x004fc400078e0012 */
[----:B------:R-:W-:Y:S01]  /*1bde0*/  IMAD.MOV.U32 R3, RZ, RZ, R19 ;  /* 0x000000ffff037224 */ /* 0x000fe200078e0013 */
[----:B----4-:R-:W-:Y:S01]  /*1bdf0*/  HMMA.16816.F32.BF16 R8, R12, R18, R8 ;  /* 0x000000120c08723c */ /* 0x010fe20000041808 */
[----:B------:R-:W-:Y:S02]  /*1be00*/  IMAD.MOV.U32 R18, RZ, RZ, R4 ;  /* 0x000000ffff127224 */ /* 0x000fe400078e0004 */
[----:B------:R-:W-:-:S15]  /*1be10*/  IMAD.MOV.U32 R19, RZ, RZ, R3 ;  /* 0x000000ffff137224 */ /* 0x000fde00078e0003 */
[----:B------:R-:W-:Y:S01]  /*1be20*/  NOP ;  /* 0x0000000000007918 */ /* 0x000fe20000000000 */
[----:B------:R-:W-:Y:S02]  /*1be30*/  IMAD.MOV.U32 R16, RZ, RZ, R8 ;  /* 0x000000ffff107224 */ /* 0x000fe400078e0008 */
[----:B------:R-:W-:Y:S01]  /*1be40*/  IMAD.MOV.U32 R17, RZ, RZ, R10 ;  /* 0x000000ffff117224 */ /* 0x000fe200078e000a */
[----:B------:R-:W-:Y:S04]  /*1be50*/  STL.64 [R1+0x2c0], R8 ;  /* 0x0002c00801007387 */ /* 0x000fe80000100a00 */
[----:B------:R0:W-:Y:S04]  /*1be60*/  STL.64 [R1+0x2c8], R10 ;  /* 0x0002c80a01007387 */ /* 0x0001e80000100a00 */
[----:B0-----:R-:W2:Y:S04]  /*1be70*/  LDL.LU.64 R10, [R1+0xa28] ;  /* 0x000a2800010a7983 */ /* 0x001ea80000300a00 */
[----:B------:R-:W2:Y:S04]  /*1be80*/  LDL.LU.64 R8, [R1+0xa20] ;  /* 0x000a200001087983 */ /* 0x000ea80000300a00 */
[----:B------:R-:W-:Y:S04]  /*1be90*/  STL [R1+0x91c], R16 ;  /* 0x00091c1001007387 */ /* 0x000fe80000100800 */
[----:B------:R-:W-:Y:S04]  /*1bea0*/  STL [R1+0x918], R17 ;  /* 0x0009181101007387 */ /* 0x000fe80000100800 */
[----:B------:R0:W-:Y:S04]  /*1beb0*/  STL.64 [R1+0x9b0], R18 ;  /* 0x0009b01201007387 */ /* 0x0001e80000100a00 */
[----:B0-----:R-:W2:Y:S02]  /*1bec0*/  LDL.LU.64 R18, [R1+0x38] ;  /* 0x0000380001127983 */ /* 0x001ea40000300a00 */
[----:B--2---:R-:W-:-:S15]  /*1bed0*/  HMMA.16816.F32.BF16 R8, R12, R18, R8 ;  /* 0x000000120c08723c */ /* 0x004fde0000041808 */
[----:B------:R-:W-:-:S04]  /*1bee0*/  NOP ;  /* 0x0000000000007918 */ /* 0x000fc80000000000 */
[----:B------:R-:W-:Y:S04]  /*1bef0*/  STL.64 [R1+0x290], R8 ;  /* 0x0002900801007387 */ /* 0x000fe80000100a00 */
[----:B------:R0:W-:Y:S04]  /*1bf00*/  STL.64 [R1+0x298], R10 ;  /* 0x0002980a01007387 */ /* 0x0001e80000100a00 */
[----:B0-----:R-:W3:Y:S04]  /*1bf10*/  LDL.LU.64 R10, [R1+0xa18] ;  /* 0x000a1800010a7983 */ /* 0x001ee80000300a00 */
[----:B------:R-:W3:Y:S01]  /*1bf20*/  LDL.LU.64 R8, [R1+0xa10] ;  /* 0x000a100001087983 */ /* 0x000ee20000300a00 */
[----:B------:R-:W-:-:S02]  /*1bf30*/  IMAD.MOV.U32 R4, RZ, RZ, R18 ;  /* 0x000000ffff047224 */ /* 0x000fc400078e0012 */
[----:B------:R-:W-:Y:S02]  /*1bf40*/  IMAD.MOV.U32 R3, RZ, RZ, R19 ;  /* 0x000000ffff037224 */ /* 0x000fe400078e0013 */
[----:B------:R-:W-:Y:S02]  /*1bf50*/  IMAD.MOV.U32 R18, RZ, RZ, R6 ;  /* 0x000000ffff127224 */ /* 0x000fe400078e0006 */
[----:B------:R-:W-:Y:S01]  /*1bf60*/  IMAD.MOV.U32 R19, RZ, RZ, R5 ;  /* 0x000000ffff137224 */ /* 0x000fe200078e0005 */
[----:B---3--:R-:W-:-:S15]  /*1bf70*/  HMMA.16816.F32.BF16 R8, R12, R22, R8 ;  /* 0x000000160c08723c */ /* 0x008fde0000041808 */
[----:B------:R-:W-:-:S04]  /*1bf80*/  NOP ;  /* 0x0000000000007918 */ /* 0x000fc80000000000 */
[----:B------:R-:W-:Y:S04]  /*1bf90*/  STL.64 [R1+0x230], R8 ;  /* 0x0002300801007387 */ /* 0x000fe80000100a00 */
[----:B------:R-:W-:Y:S04]  /*1bfa0*/  STL.64 [R1+0x238], R10 ;  /* 0x0002380a01007387 */ /* 0x000fe80000100a00 */
[----:B------:R0:W-:Y:S04]  /*1bfb0*/  STL.64 [R1+0x9c8], R18 ;  /* 0x0009c81201007387 */ /* 0x0001e80000100a00 */
[----:B------:R-:W-:Y:S01]  /*1bfc0*/  STL.64 [R1+0x990], R22 ;  /* 0x0009901601007387 */ /* 0x000fe20000100a00 */
[----:B0-----:R-:W-:-:S02]  /*1bfd0*/  IMAD.MOV.U32 R18, RZ, RZ, R2 ;  /* 0x000000ffff127224 */ /* 0x001fc400078e0002 */
[----:B------:R-:W-:-:S05]  /*1bfe0*/  IMAD.MOV.U32 R19, RZ, RZ, R0 ;  /* 0x000000ffff137224 */ /* 0x000fca00078e0000 */
[----:B------:R0:W-:Y:S04]  /*1bff0*/  STL.64 [R1+0x9f8], R18 ;  /* 0x0009f81201007387 */ /* 0x0001e80000100a00 */
[----:B------:R-:W2:Y:S04]  /*1c000*/  LDL.LU R16, [R1+0xf0] ;  /* 0x0000f00001107983 */ /* 0x000ea80000300800 */
[----:B------:R-:W2:Y:S04]  /*1c010*/  LDL.LU R17, [R1+0xf4] ;  /* 0x0000f40001117983 */ /* 0x000ea80000300800 */
[----:B0-----:R-:W3:Y:S04]  /*1c020*/  LDL.LU R18, [R1+0xf8] ;  /* 0x0000f80001127983 */ /* 0x001ee80000300800 */
[----:B------:R-:W3:Y:S01]  /*1c030*/  LDL.LU R19, [R1+0xfc] ;  /* 0x0000fc0001137983 */ /* 0x000ee20000300800 */
[----:B------:R-:W-:-:S02]  /*1c040*/  IMAD.MOV.U32 R22, RZ, RZ, R4 ;  /* 0x000000ffff167224 */ /* 0x000fc400078e0004 */
[----:B------:R-:W-:Y:S01]  /*1c050*/  IMAD.MOV.U32 R23, RZ, RZ, R3 ;  /* 0x000000ffff177224 */ /* 0x000fe200078e0003 */
[----:B---3--:R-:W-:Y:S04]  /*1c060*/  STL.64 [R1+0xa08], R18 ;  /* 0x000a081201007387 */ /* 0x008fe80000100a00 */
[----:B--2---:R0:W-:Y:S04]  /*1c070*/  STL.64 [R1+0xa00], R16 ;  /* 0x000a001001007387 */ /* 0x0041e80000100a00 */
[----:B0-----:R-:W2:Y:S04]  /*1c080*/  LDL.LU R16, [R1+0x100] ;  /* 0x0001000001107983 */ /* 0x001ea80000300800 */
[----:B------:R-:W2:Y:S04]  /*1c090*/  LDL.LU R17, [R1+0x104] ;  /* 0x0001040001117983 */ /* 0x000ea80000300800 */
[----:B------:R-:W2:Y:S04]  /*1c0a0*/  LDL.LU R18, [R1+0x108] ;  /* 0x0001080001127983 */ /* 0x000ea80000300800 */
[----:B------:R-:W2:Y:S04]  /*1c0b0*/  LDL.LU R19, [R1+0x10c] ;  /* 0x00010c0001137983 */ /* 0x000ea80000300800 */
[----:B------:R-:W3:Y:S04]  /*1c0c0*/  LDL.LU.64 R6, [R1+0x8] ;  /* 0x0000080001067983 */ /* 0x000ee80000300a00 */
[----:B------:R-:W4:Y:S04]  /*1c0d0*/  LDL.LU R8, [R1+0xe0] ;  /* 0x0000e00001087983 */ /* 0x000f280000300800 */
[----:B------:R-:W4:Y:S04]  /*1c0e0*/  LDL.LU R9, [R1+0xe4] ;  /* 0x0000e40001097983 */ /* 0x000f280000300800 */
[----:B------:R-:W4:Y:S04]  /*1c0f0*/  LDL.LU R10, [R1+0xe8] ;  /* 0x0000e800010a7983 */ /* 0x000f280000300800 */
[----:B------:R-:W4:Y:S04]  /*1c100*/  LDL.LU R11, [R1+0xec] ;  /* 0x0000ec00010b7983 */ /* 0x000f280000300800 */
        /* <DEDUP_REMOVED lines=21> */
[----:B------:R-:W2:Y:S04]  /*1c260*/  LDL.LU.64 R16, [R1+0xa00] ;  /* 0x000a000001107983 */ /* 0x000ea80000300a00 */
[----:B------:R0:W-:Y:S04]  /*1c270*/  STL.64 [R1+0x988], R26 ;  /* 0x0009881a01007387 */ /* 0x0001e80000100a00 */
[----:B------:R-:W4:Y:S04]  /*1c280*/  LDL.LU R24, [R1+0x90] ;  /* 0x0000900001187983 */ /* 0x000f280000300800 */
[----:B------:R-:W4:Y:S04]  /*1c290*/  LDL.LU R25, [R1+0x94] ;  /* 0x0000940001197983 */ /* 0x000f280000300800 */
[----:B0-----:R-:W4:Y:S04]  /*1c2a0*/  LDL.LU R26, [R1+0x98] ;  /* 0x00009800011a7983 */ /* 0x001f280000300800 */
[----:B------:R-:W4:Y:S01]  /*1c2b0*/  LDL.LU R27, [R1+0x9c] ;  /* 0x00009c00011b7983 */ /* 0x000f220000300800 */
[----:B---3--:R-:W-:-:S02]  /*1c2c0*/  IMAD.MOV.U32 R2, RZ, RZ, R6 ;  /* 0x000000ffff027224 */ /* 0x008fc400078e0006 */
[----:B------:R-:W-:Y:S01]  /*1c2d0*/  IMAD.MOV.U32 R0, RZ, RZ, R7 ;  /* 0x000000ffff007224 */ /* 0x000fe200078e0007 */
[C---:B--2---:R-:W-:Y:S01]  /*1c2e0*/  HMMA.16816.F32.BF16 R16, R12.reuse, R6, R16 ;  /* 0x000000060c10723c */ /* 0x044fe20000041810 */
[----:B----4-:R-:W-:Y:S04]  /*1c2f0*/  STL.64 [R1+0x9a0], R26 ;  /* 0x0009a01a01007387 */ /* 0x010fe80000100a00 */
        /* <DEDUP_REMOVED lines=8> */
[----:B------:R-:W4:Y:S02]  /*1c380*/  LDL.LU.64 R6, [R1+0x9f0] ;  /* 0x0009f00001067983 */ /* 0x000f240000300a00 */
[----:B----4-:R-:W-:Y:S02]  /*1c390*/  HMMA.16816.F32.BF16 R12, R12, R6, R8 ;  /* 0x000000060c0c723c */ /* 0x010fe40000041808 */
[----:B------:R-:W3:Y:S04]  /*1c3a0*/  LDL.LU.64 R10, [R1+0x9e8] ;  /* 0x0009e800010a7983 */ /* 0x000ee80000300a00 */
[----:B------:R-:W3:Y:S04]  /*1c3b0*/  LDL.LU.64 R8, [R1+0x9e0] ;  /* 0x0009e00001087983 */ /* 0x000ee80000300a00 */
[----:B------:R0:W-:Y:S04]  /*1c3c0*/  STL.64 [R1+0x980], R6 ;  /* 0x0009800601007387 */ /* 0x0001e80000100a00 */
[----:B------:R-:W4:Y:S05]  /*1c3d0*/  LDL.LU R4, [R1+0x80] ;  /* 0x0000800001047983 */ /* 0x000f2a0000300800 */
[----:B------:R-:W-:Y:S04]  /*1c3e0*/  STL.64 [R1+0x1a0], R12 ;  /* 0x0001a00c01007387 */ /* 0x000fe80000100a00 */
[----:B------:R-:W-:Y:S04]  /*1c3f0*/  STL.64 [R1+0x1a8], R14 ;  /* 0x0001a80e01007387 */ /* 0x000fe80000100a00 */
[----:B------:R-:W4:Y:S04]  /*1c400*/  LDL.LU R5, [R1+0x84] ;  /* 0x0000840001057983 */ /* 0x000f280000300800 */
[----:B0-----:R-:W4:Y:S04]  /*1c410*/  LDL.LU R6, [R1+0x88] ;  /* 0x0000880001067983 */ /* 0x001f280000300800 */
[----:B------:R-:W4:Y:S01]  /*1c420*/  LDL.LU R7, [R1+0x8c] ;  /* 0x00008c0001077983 */ /* 0x000f220000300800 */
[----:B---3--:R-:W-:Y:S03]  /*1c430*/  HMMA.16816.F32.BF16 R16, R8, R18, R20 ;  /* 0x000000120810723c */ /* 0x008fe60000041814 */
[----:B------:R-:W3:Y:S04]  /*1c440*/  LDL.LU.64 R22, [R1+0x9d8] ;  /* 0x0009d80001167983 */ /* 0x000ee80000300a00 */
[----:B------:R-:W3:-:S12]  /*1c450*/  LDL.LU.64 R20, [R1+0x9d0] ;  /* 0x0009d00001147983 */ /* 0x000ed80000300a00 */
[----:B------:R-:W-:Y:S04]  /*1c460*/  STL.64 [R1+0x300], R16 ;  /* 0x0003001001007387 */ /* 0x000fe80000100a00 */
[----:B------:R0:W-:Y:S04]  /*1c470*/  STL.64 [R1+0x308], R18 ;  /* 0x0003081201007387 */ /* 0x0001e80000100a00 */
[----:B0-----:R-:W3:Y:S02]  /*1c480*/  LDL.LU.64 R18, [R1+0x9c8] ;  /* 0x0009c80001127983 */ /* 0x001ee40000300a00 */
[----:B---3--:R-:W-:Y:S02]  /*1c490*/  HMMA.16816.F32.BF16 R16, R8, R18, R20 ;  /* 0x000000120810723c */ /* 0x008fe40000041814 */
[----:B------:R-:W3:Y:S04]  /*1c4a0*/  LDL.LU.64 R22, [R1+0x9c0] ;  /* 0x0009c00001167983 */ /* 0x000ee80000300a00 */
[----:B------:R-:W3:-:S13]  /*1c4b0*/  LDL.LU.64 R20, [R1+0x9b8] ;  /* 0x0009b80001147983 */ /* 0x000eda0000300a00 */
[----:B------:R-:W-:Y:S04]  /*1c4c0*/  STL.64 [R1+0x2b0], R16 ;  /* 0x0002b01001007387 */ /* 0x000fe80000100a00 */
[----:B------:R0:W-:Y:S04]  /*1c4d0*/  STL.64 [R1+0x2b8], R18 ;  /* 0x0002b81201007387 */ /* 0x0001e80000100a00 */
[----:B0-----:R-:W3:Y:S02]  /*1c4e0*/  LDL.LU.64 R18, [R1+0x9b0] ;  /* 0x0009b00001127983 */ /* 0x001ee40000300a00 */
[----:B---3--:R-:W-:-:S15]  /*1c4f0*/  HMMA.16816.F32.BF16 R20, R8, R18, R20 ;  /* 0x000000120814723c */ /* 0x008fde0000041814 */
[----:B------:R-:W-:-:S04]  /*1c500*/  NOP ;  /* 0x0000000000007918 */ /* 0x000fc80000000000 */
[----:B------:R-:W-:Y:S01]  /*1c510*/  STL.64 [R1+0x1b0], R20 ;  /* 0x0001b01401007387 */ /* 0x000fe20000100a00 */
[----:B------:R-:W-:-:S03]  /*1c520*/  IMAD.MOV.U32 R19, RZ, RZ, R22 ;  /* 0x000000ffff137224 */ /* 0x000fc600078e0016 */
[----:B------:R0:W-:Y:S04]  /*1c530*/  STL.64 [R1+0x1b8], R22 ;  /* 0x0001b81601007387 */ /* 0x0001e80000100a00 */
[----:B0-----:R-:W2:Y:S01]  /*1c540*/  LDL.LU.64 R22, [R1+0x9a8] ;  /* 0x0009a80001167983 */ /* 0x001ea20000300a00 */
[----:B------:R-:W-:-:S05]  /*1c550*/  IMAD.MOV.U32 R18, RZ, RZ, R20 ;  /* 0x000000ffff127224 */ /* 0x000fca00078e0014 */
[----:B------:R0:W-:Y:S04]  /*1c560*/  STL [R1+0x924], R18 ;  /* 0x0009241201007387 */ /* 0x0001e80000100800 */
[----:B------:R1:W-:Y:S04]  /*1c570*/  STL [R1+0x920], R19 ;  /* 0x0009201301007387 */ /* 0x0003e80000100800 */
[----:B------:R-:W3:Y:S04]  /*1c580*/  LDL.LU R16, [R1+0x70] ;  /* 0x0000700001107983 */ /* 0x000ee80000300800 */
[----:B------:R-:W3:Y:S04]  /*1c590*/  LDL.LU R17, [R1+0x74] ;  /* 0x0000740001117983 */ /* 0x000ee80000300800 */
[----:B0-----:R-:W3:Y:S04]  /*1c5a0*/  LDL.LU R18, [R1+0x78] ;  /* 0x0000780001127983 */ /* 0x001ee80000300800 */
[----:B-1----:R-:W3:Y:S01]  /*1c5b0*/  LDL.LU R19, [R1+0x7c] ;  /* 0x00007c0001137983 */ /* 0x002ee20000300800 */
[----:B--2---:R-:W-:Y:S03]  /*1c5c0*/  HMMA.16816.F32.BF16 R20, R8, R22, R24 ;  /* 0x000000160814723c */ /* 0x004fe60000041818 */
[----:B------:R-:W2:Y:S04]  /*1c5d0*/  LDL.LU.64 R26, [R1+0x9a0] ;  /* 0x0009a000011a7983 */ /* 0x000ea80000300a00 */
[----:B------:R-:W2:-:S12]  /*1c5e0*/  LDL.LU.64 R24, [R1+0x998] ;  /* 0x0009980001187983 */ /* 0x000e980000300a00 */
[----:B------:R-:W-:Y:S04]  /*1c5f0*/  STL.64 [R1+0x180], R20 ;  /* 0x0001801401007387 */ /* 0x000fe80000100a00 */
[----:B------:R0:W-:Y:S04]  /*1c600*/  STL.64 [R1+0x188], R22 ;  /* 0x0001881601007387 */ /* 0x0001e80000100a00 */
[----:B0-----:R-:W2:Y:S02]  /*1c610*/  LDL.LU.64 R22, [R1+0x990] ;  /* 0x0009900001167983 */ /* 0x001ea40000300a00 */
[----:B--2---:R-:W-:Y:S02]  /*1c620*/  HMMA.16816.F32.BF16 R20, R8, R22, R24 ;  /* 0x000000160814723c */ /* 0x004fe40000041818 */
[----:B------:R-:W4:-:S15]  /*1c630*/  LDL.LU.64 R26, [R1+0x988] ;  /* 0x00098800011a7983 */ /* 0x000f1e0000300a00 */
[----:B------:R-:W-:Y:S02]  /*1c640*/  NOP ;  /* 0x0000000000007918 */ /* 0x000fe40000000000 */
[----:B------:R0:W-:Y:S04]  /*1c650*/  STL.64 [R1+0x170], R20 ;  /* 0x0001701401007387 */ /* 0x0001e80000100a00 */
[----:B------:R1:W-:Y:S04]  /*1c660*/  STL.64 [R1+0x178], R22 ;  /* 0x0001781601007387 */ /* 0x0003e80000100a00 */
[----:B0-----:R-:W2:Y:S04]  /*1c670*/  LDL.LU R20, [R1+0x394] ;  /* 0x0003940001147983 */ /* 0x001ea80000300800 */
[----:B-1----:R-:W2:Y:S01]  /*1c680*/  LDL.LU R23, [R1+0x7e0] ;  /* 0x0007e00001177983 */ /* 0x002ea20000300800 */
[----:B----4-:R-:W-:Y:S03]  /*1c690*/  HMMA.16816.F32.BF16 R24, R8, R26, R4 ;  /* 0x0000001a0818723c */ /* 0x010fe60000041804 */
[----:B------:R-:W4:-:S15]  /*1c6a0*/  LDL.LU.64 R6, [R1+0x980] ;  /* 0x0009800001067983 */ /* 0x000f1e0000300a00 */
[----:B------:R-:W-:Y:S01]  /*1c6b0*/  NOP ;  /* 0x0000000000007918 */ /* 0x000fe20000000000 */
[----:B------:R-:W-:Y:S04]  /*1c6c0*/  STL.64 [R1+0x160], R24 ;  /* 0x0001601801007387 */ /* 0x000fe80000100a00 */
[----:B------:R0:W-:Y:S04]  /*1c6d0*/  STL.64 [R1+0x168], R26 ;  /* 0x0001681a01007387 */ /* 0x0001e80000100a00 */
[----:B0-----:R-:W4:Y:S04]  /*1c6e0*/  LDL.LU.64 R26, [R1+0x978] ;  /* 0x00097800011a7983 */ /* 0x001f280000300a00 */
[----:B------:R-:W4:Y:S01]  /*1c6f0*/  LDL.LU.64 R24, [R1+0x970] ;  /* 0x0009700001187983 */ /* 0x000f220000300a00 */
[----:B------:R-:W-:-:S02]  /*1c700*/  IMAD.MOV.U32 R14, RZ, RZ, R2 ;  /* 0x000000ffff0e7224 */ /* 0x000fc400078e0002 */
[----:B------:R-:W-:Y:S01]  /*1c710*/  IMAD.MOV.U32 R15, RZ, RZ, R0 ;  /* 0x000000ffff0f7224 */ /* 0x000fe200078e0000 */
[----:B------:R-:W2:Y:S04]  /*1c720*/  LDL.LU R22, [R1+0x7d8] ;  /* 0x0007d80001167983 */ /* 0x000ea80000300800 */
[----:B------:R-:W2:Y:S04]  /*1c730*/  LDL.LU R29, [R1+0x7d0] ;  /* 0x0007d000011d7983 */ /* 0x000ea80000300800 */
[----:B------:R-:W2:Y:S04]  /*1c740*/  LDL.LU R5, [R1+0x7c8] ;  /* 0x0007c80001057983 */ /* 0x000ea80000300800 */
[----:B------:R-:W2:Y:S04]  /*1c750*/  LDL.LU R4, [R1+0x7c0] ;  /* 0x0007c00001047983 */ /* 0x000ea80000300800 */
[----:B------:R-:W2:Y:S04]  /*1c760*/  LDL.LU R28, [R1+0x7b8] ;  /* 0x0007b800011c7983 */ /* 0x000ea80000300800 */
[----:B------:R-:W2:Y:S01]  /*1c770*/  LDL.LU R3, [R1+0x390] ;  /* 0x0003900001037983 */ /* 0x000ea20000300800 */
[----:B---3--:R-:W-:Y:S03]  /*1c780*/  HMMA.16816.F32.BF16 R12, R8, R14, R16 ;  /* 0x0000000e080c723c */ /* 0x008fe60000041810 */
[----:B------:R-:W3:Y:S04]  /*1c790*/  LDL.LU R2, [R1+0x7b0] ;  /* 0x0007b00001027983 */ /* 0x000ee80000300800 */
[----:B------:R-:W2:-:S12]  /*1c7a0*/  LDL.LU R0, [R1+0x7dc] ;  /* 0x0007dc0001007983 */ /* 0x000e980000300800 */
[----:B------:R-:W-:Y:S04]  /*1c7b0*/  STL.64 [R1+0x150], R12 ;  /* 0x0001500c01007387 */ /* 0x000fe80000100a00 */
[----:B------:R4:W-:Y:S02]  /*1c7c0*/  STL.64 [R1+0x158], R14 ;  /* 0x0001580e01007387 */ /* 0x0009e40000100a00 */
[----:B----4-:R-:W-:-:S15]  /*1c7d0*/  HMMA.16816.F32.BF16 R12, R8, R6, R24 ;  /* 0x00000006080c723c */ /* 0x010fde0000041818 */
[----:B------:R-:W-:-:S04]  /*1c7e0*/  NOP ;  /* 0x0000000000007918 */ /* 0x000fc80000000000 */
[----:B------:R-:W-:Y:S02]  /*1c7f0*/  IMAD.MOV.U32 R6, RZ, RZ, R15 ;  /* 0x000000ffff067224 */ /* 0x000fe400078e000f */
[----:B------:R-:W-:Y:S01]  /*1c800*/  IMAD.MOV.U32 R7, RZ, RZ, R14 ;  /* 0x000000ffff077224 */ /* 0x000fe200078e000e */
[----:B------:R-:W-:Y:S04]  /*1c810*/  STL.64 [R1+0xc0], R12 ;  /* 0x0000c00c01007387 */ /* 0x000fe80000100a00 */
[----:B------:R-:W-:Y:S04]  /*1c820*/  STL.64 [R1+0xc8], R14 ;  /* 0x0000c80e01007387 */ /* 0x000fe80000100a00 */
[----:B------:R-:W-:Y:S04]  /*1c830*/  STL [R1+0x92c], R6 ;  /* 0x00092c0601007387 */ /* 0x000fe80000100800 */
[----:B------:R-:W-:Y:S04]  /*1c840*/  STL [R1+0x928], R7 ;  /* 0x0009280701007387 */ /* 0x000fe80000100800 */
[----:B------:R-:W4:Y:S01]  /*1c850*/  LDL.LU R25, [R1+0x3e8] ;  /* 0x0003e80001197983 */ /* 0x000f220000300800 */
[----:B------:R-:W-:-:S04]  /*1c860*/  USHF.L.U32 UR6, UR14, 0x7, URZ ;  /* 0x000000070e067899 */ /* 0x000fc800080006ff */
[----:B------:R-:W-:-:S06]  /*1c870*/  USHF.L.U32 UR12, UR6, 0x1, URZ ;  /* 0x00000001060c7899 */ /* 0x000fcc00080006ff */
[----:B--2---:R-:W-:Y:S02]  /*1c880*/  IADD3 R20, P6, PT, R20, UR12, RZ ;  /* 0x0000000c14147c10 */ /* 0x004fe4000ffde0ff */
[----:B------:R-:W-:Y:S02]  /*1c890*/  IADD3 R23, P5, PT, R23, UR12, RZ ;  /* 0x0000000c17177c10 */ /* 0x000fe4000ffbe0ff */
[----:B------:R-:W-:Y:S02]  /*1c8a0*/  IADD3 R22, P3, PT, R22, UR12, RZ ;  /* 0x0000000c16167c10 */ /* 0x000fe4000ff7e0ff */
[----:B------:R-:W-:Y:S02]  /*1c8b0*/  IADD3 R29, P2, PT, R29, UR12, RZ ;  /* 0x0000000c1d1d7c10 */ /* 0x000fe4000ff5e0ff */
[----:B------:R-:W-:Y:S02]  /*1c8c0*/  IADD3 R5, P1, PT, R5, UR12, RZ ;  /* 0x0000000c05057c10 */ /* 0x000fe4000ff3e0ff */
[----:B------:R-:W-:-:S02]  /*1c8d0*/  IADD3 R4, P0, PT, R4, UR12, RZ ;  /* 0x0000000c04047c10 */ /* 0x000fc4000ff1e0ff */
[----:B------:R-:W-:Y:S01]  /*1c8e0*/  IADD3 R28, P4, PT, R28, UR12, RZ ;  /* 0x0000000c1c1c7c10 */ /* 0x000fe2000ff9e0ff */
[----:B----4-:R-:W-:-:S05]  /*1c8f0*/  VIADD R25, R25, 0x1 ;  /* 0x0000000119197836 */ /* 0x010fca0000000000 */
        /* <DEDUP_REMOVED lines=9> */
[----:B0-----:R-:W2:Y:S01]  /*1c990*/  LDL.LU R25, [R1+0x7a0] ;  /* 0x0007a00001197983 */ /* 0x001ea20000300800 */
[----:B------:R-:W-:-:S04]  /*1c9a0*/  USHF.R.S32.HI UR7, URZ, 0x1f, UR6 ;  /* 0x0000001fff077899 */ /* 0x000fc80008011406 */
[----:B------:R-:W-:-:S06]  /*1c9b0*/  USHF.L.U64.HI UR7, UR6, 0x1, UR7 ;  /* 0x0000000106077899 */ /* 0x000fcc0008010207 */
[----:B------:R-:W-:Y:S02]  /*1c9c0*/  IADD3.X R3, PT, PT, R3, UR7, RZ, P6, !PT ;  /* 0x0000000703037c10 */ /* 0x000fe4000b7fe4ff */
[----:B---3--:R-:W-:-:S03]  /*1c9d0*/  IADD3 R2, P6, PT, R2, UR12, RZ ;  /* 0x0000000c02027c10 */ /* 0x008fc6000ffde0ff */
[----:B------:R-:W-:Y:S04]  /*1c9e0*/  STL [R1+0x390], R3 ;  /* 0x0003900301007387 */ /* 0x000fe80000100800 */
[----:B--2---:R0:W-:Y:S04]  /*1c9f0*/  STL [R1+0x964], R25 ;  /* 0x0009641901007387 */ /* 0x0041e80000100800 */
[----:B------:R-:W-:Y:S04]  /*1ca00*/  STL [R1+0x7b0], R2 ;  /* 0x0007b00201007387 */ /* 0x000fe80000100800 */
[----:B0-----:R-:W2:Y:S01]  /*1ca10*/  LDL.LU R25, [R1+0x7d4] ;  /* 0x0007d40001197983 */ /* 0x001ea20000300800 */
[----:B------:R-:W-:-:S05]  /*1ca20*/  IADD3.X R0, PT, PT, R0, UR7, RZ, P5, !PT ;  /* 0x0000000700007c10 */ /* 0x000fca000affe4ff */
[----:B------:R-:W-:Y:S04]  /*1ca30*/  STL [R1+0x7dc], R0 ;  /* 0x0007dc0001007387 */ /* 0x000fe80000100800 */
[----:B--2---:R0:W-:Y:S04]  /*1ca40*/  STL [R1+0x968], R25 ;  /* 0x0009681901007387 */ /* 0x0041e80000100800 */
[----:B0-----:R-:W2:Y:S04]  /*1ca50*/  LDL.LU R25, [R1+0x7a8] ;  /* 0x0007a80001197983 */ /* 0x001ea80000300800 */
[----:B------:R-:W3:Y:S04]  /*1ca60*/  LDL.LU R7, [R1+0x7cc] ;  /* 0x0007cc0001077983 */ /* 0x000ee80000300800 */
[----:B------:R-:W4:Y:S04]  /*1ca70*/  LDL.LU R6, [R1+0x798] ;  /* 0x0007980001067983 */ /* 0x000f280000300800 */
        /* <DEDUP_REMOVED lines=25> */
[----:B------:R-:W3:Y:S01]  /*1cc10*/  LDL.LU R0, [R1+0x730] ;  /* 0x0007300001007983 */ /* 0x000ee20000300800 */
[----:B--2---:R-:W-:-:S05]  /*1cc20*/  IADD3 R25, P5, PT, R25, UR12, RZ ;  /* 0x0000000c19197c10 */ /* 0x004fca000ffbe0ff */
[----:B------:R0:W-:Y:S04]  /*1cc30*/  STL [R1+0x7a8], R25 ;  /* 0x0007a81901007387 */ /* 0x0001e80000100800 */
[----:B0-----:R-:W2:Y:S02]  /*1cc40*/  LDL.LU R25, [R1+0x968] ;  /* 0x0009680001197983 */ /* 0x001ea40000300800 */
[----:B--2---:R-:W-:-:S05]  /*1cc50*/  IADD3.X R25, PT, PT, R25, UR7, RZ, P3, !PT ;  /* 0x0000000719197c10 */ /* 0x004fca0009ffe4ff */
[----:B------:R0:W-:Y:S04]  /*1cc60*/  STL [R1+0x7d4], R25 ;  /* 0x0007d41901007387 */ /* 0x0001e80000100800 */
[----:B0-----:R-:W2:Y:S01]  /*1cc70*/  LDL.LU R25, [R1+0x964] ;  /* 0x0009640001197983 */ /* 0x001ea20000300800 */
[----:B---3--:R-:W-:Y:S02]  /*1cc80*/  IADD3.X R7, PT, PT, R7, UR7, RZ, P2, !PT ;  /* 0x0000000707077c10 */ /* 0x008fe400097fe4ff */
[----:B----4-:R-:W-:Y:S02]  /*1cc90*/  IADD3 R6, P2, PT, R6, UR12, RZ ;  /* 0x0000000c06067c10 */ /* 0x010fe4000ff5e0ff */
[----:B------:R-:W-:Y:S02]  /*1cca0*/  IADD3.X R8, PT, PT, R8, UR7, RZ, P1, !PT ;  /* 0x0000000708087c10 */ /* 0x000fe40008ffe4ff */
[----:B------:R-:W-:-:S02]  /*1ccb0*/  IADD3 R9, P1, PT, R9, UR12, RZ ;  /* 0x0000000c09097c10 */ /* 0x000fc4000ff3e0ff */
[----:B------:R-:W-:Y:S02]  /*1ccc0*/  IADD3.X R10, PT, PT, R10, UR7, RZ, P0, !PT ;  /* 0x000000070a0a7c10 */ /* 0x000fe400087fe4ff */
[----:B------:R-:W-:Y:S02]  /*1ccd0*/  IADD3 R11, P0, PT, R11, UR12, RZ ;  /* 0x0000000c0b0b7c10 */ /* 0x000fe4000ff1e0ff */
[----:B------:R-:W-:Y:S02]  /*1cce0*/  IADD3.X R24, PT, PT, R24, UR7, RZ, P4, !PT ;  /* 0x0000000718187c10 */ /* 0x000fe4000a7fe4ff */
[----:B------:R-:W-:Y:S02]  /*1ccf0*/  IADD3 R26, P4, PT, R26, UR12, RZ ;  /* 0x0000000c1a1a7c10 */ /* 0x000fe4000ff9e0ff */
        /* <DEDUP_REMOVED lines=15> */
[----:B--2---:R-:W-:-:S05]  /*1cdf0*/  IADD3 R25, P3, PT, R25, UR12, RZ ;  /* 0x0000000c19197c10 */ /* 0x004fca000ff7e0ff */
        /* <DEDUP_REMOVED lines=9> */
[----:B------:R-:W-:-:S03]  /*1ce90*/  IADD3.X R13, PT, PT, R13, UR7, RZ, P3, !PT ;  /* 0x000000070d0d7c10 */ /* 0x000fc60009ffe4ff */
[----:B------:R-:W-:Y:S01]  /*1cea0*/  STL [R1+0x7ac], R27 ;  /* 0x0007ac1b01007387 */ /* 0x000fe20000100800 */
[----:B------:R-:W-:-:S03]  /*1ceb0*/  IADD3 R14, P3, PT, R14, UR12, RZ ;  /* 0x0000000c0e0e7c10 */ /* 0x000fc6000ff7e0ff */
        /* <DEDUP_REMOVED lines=17> */
[----:B------:R-:W-:-:S02]  /*1cfd0*/  IADD3 R3, P5, PT, R3, UR12, RZ ;  /* 0x0000000c03037c10 */ /* 0x000fc4000ffbe0ff */
[----:B------:R-:W-:-:S03]  /*1cfe0*/  IADD3.X R2, PT, PT, R2, UR7, RZ, P3, !PT ;  /* 0x0000000702027c10 */ /* 0x000fc60009ffe4ff */
[----:B------:R-:W-:Y:S04]  /*1cff0*/  STL [R1+0x738], R3 ;  /* 0x0007380301007387 */ /* 0x000fe80000100800 */
[----:B--2---:R0:W-:Y:S04]  /*1d000*/  STL [R1+0x95c], R25 ;  /* 0x00095c1901007387 */ /* 0x0041e80000100800 */
[----:B------:R-:W-:Y:S04]  /*1d010*/  STL [R1+0x764], R2 ;  /* 0x0007640201007387 */ /* 0x000fe80000100800 */
[----:B0-----:R-:W2:Y:S01]  /*1d020*/  LDL.LU R25, [R1+0x728] ;  /* 0x0007280001197983 */ /* 0x001ea20000300800 */
[----:B------:R-:W-:-:S05]  /*1d030*/  IADD3 R0, P3, PT, R0, UR12, RZ ;  /* 0x0000000c00007c10 */ /* 0x000fca000ff7e0ff */
        /* <DEDUP_REMOVED lines=31> */
[----:B--2---:R-:W-:-:S05]  /*1d230*/  IADD3.X R25, PT, PT, R25, UR7, RZ, P2, !PT ;  /* 0x0000000719197c10 */ /* 0x004fca00097fe4ff */
[----:B------:R0:W-:Y:S04]  /*1d240*/  STL [R1+0x75c], R25 ;  /* 0x00075c1901007387 */ /* 0x0001e80000100800 */
[----:B0-----:R-:W2:Y:S02]  /*1d250*/  LDL.LU R25, [R1+0x960] ;  /* 0x0009600001197983 */ /* 0x001ea40000300800 */
[----:B--2---:R-:W-:-:S05]  /*1d260*/  IADD3 R25, P2, PT, R25, UR12, RZ ;  /* 0x0000000c19197c10 */ /* 0x004fca000ff5e0ff */
[----:B------:R0:W-:Y:S04]  /*1d270*/  STL [R1+0x728], R25 ;  /* 0x0007281901007387 */ /* 0x0001e80000100800 */
[----:B0-----:R-:W2:Y:S01]  /*1d280*/  LDL.LU R25, [R1+0x95c] ;  /* 0x00095c0001197983 */ /* 0x001ea20000300800 */
[----:B----4-:R-:W-:Y:S02]  /*1d290*/  IADD3.X R6, PT, PT, R6, UR7, RZ, P0, !PT ;  /* 0x0000000706067c10 */ /* 0x010fe400087fe4ff */
[----:B---3--:R-:W-:Y:S02]  /*1d2a0*/  IADD3 R8, P0, PT, R8, UR12, RZ ;  /* 0x0000000c08087c10 */ /* 0x008fe4000ff1e0ff */
        /* <DEDUP_REMOVED lines=20> */
[----:B--2---:R-:W-:Y:S02]  /*1d3f0*/  IADD3.X R25, PT, PT, R25, UR7, RZ, P1, !PT ;  /* 0x0000000719197c10 */ /* 0x004fe40008ffe4ff */
[----:B------:R-:W-:-:S03]  /*1d400*/  IADD3 R7, P1, PT, R7, UR12, RZ ;  /* 0x0000000c07077c10 */ /* 0x000fc6000ff3e0ff */
        /* <DEDUP_REMOVED lines=29> */
[----:B------:R-:W-:-:S02]  /*1d5e0*/  IADD3.X R3, PT, PT, R3, UR7, RZ, P2, !PT ;  /* 0x0000000703037c10 */ /* 0x000fc400097fe4ff */
[----:B------:R-:W-:-:S03]  /*1d5f0*/  IADD3 R2, P2, PT, R2, UR12, RZ ;  /* 0x0000000c02027c10 */ /* 0x000fc6000ff5e0ff */
        /* <DEDUP_REMOVED lines=163> */
[----:B--2---:R-:W-:Y:S02]  /*1e030*/  IADD3.X R25, PT, PT, R25, UR7, RZ, P6, !PT ;  /* 0x0000000719197c10 */ /* 0x004fe4000b7fe4ff */
        /* <DEDUP_REMOVED lines=26> */
[----:B------:R-:W-:Y:S04]  /*1e1e0*/  STL [R1+0x604], R29 ;  /* 0x0006041d01007387 */ /* 0x000fe80000100800 */
[----:B------:R-:W-:Y:S04]  /*1e1f0*/  STL [R1+0x5d0], R5 ;  /* 0x0005d00501007387 */ /* 0x000fe80000100800 */
[----:B------:R-:W-:Y:S04]  /*1e200*/  STL [R1+0x5fc], R4 ;  /* 0x0005fc0401007387 */ /* 0x000fe80000100800 */
[----:B------:R-:W-:Y:S04]  /*1e210*/  STL [R1+0x5c8], R28 ;  /* 0x0005c81c01007387 */ /* 0x000fe80000100800 */
[----:B------:R0:W-:Y:S04]  /*1e220*/  STL [R1+0x5ec], R0 ;  /* 0x0005ec0001007387 */ /* 0x0001e80000100800 */
[----:B------:R-:W-:Y:S04]  /*1e230*/  STL [R1+0x5f4], R3 ;  /* 0x0005f40301007387 */ /* 0x000fe80000100800 */
[----:B0-----:R-:W2:Y:S04]  /*1e240*/  LDL.LU R0, [R1+0x5b8] ;  /* 0x0005b80001007983 */ /* 0x001ea80000300800 */
[----:B------:R-:W-:Y:S04]  /*1e250*/  STL [R1+0x5c0], R2 ;  /* 0x0005c00201007387 */ /* 0x000fe80000100800 */
[----:B------:R-:W3:Y:S04]  /*1e260*/  LDL.LU R25, [R1+0x5b0] ;  /* 0x0005b00001197983 */ /* 0x000ee80000300800 */
[----:B---3--:R0:W-:Y:S04]  /*1e270*/  STL [R1+0x948], R25 ;  /* 0x0009481901007387 */ /* 0x0081e80000100800 */
[----:B0-----:R-:W3:Y:S04]  /*1e280*/  LDL.LU R25, [R1+0x5e4] ;  /* 0x0005e40001197983 */ /* 0x001ee80000300800 */
        /* <DEDUP_REMOVED lines=22> */
[----:B------:R-:W4:Y:S01]  /*1e3f0*/  LDL.LU R5, [R1+0x584] ;  /* 0x0005840001057983 */ /* 0x000f220000300800 */
[----:B--2---:R-:W-:-:S03]  /*1e400*/  IADD3 R0, P6, PT, R0, UR12, RZ ;  /* 0x0000000c00007c10 */ /* 0x004fc6000ffde0ff */
[----:B------:R-:W2:Y:S04]  /*1e410*/  LDL.LU R4, [R1+0x550] ;  /* 0x0005500001047983 */ /* 0x000ea80000300800 */
[----:B------:R-:W2:Y:S04]  /*1e420*/  LDL.LU R28, [R1+0x57c] ;  /* 0x00057c00011c7983 */ /* 0x000ea80000300800 */
[----:B------:R-:W2:Y:S04]  /*1e430*/  LDL.LU R3, [R1+0x548] ;  /* 0x0005480001037983 */ /* 0x000ea80000300800 */
[----:B------:R-:W2:Y:S04]  /*1e440*/  LDL.LU R2, [R1+0x574] ;  /* 0x0005740001027983 */ /* 0x000ea80000300800 */
[----:B------:R0:W-:Y:S04]  /*1e450*/  STL [R1+0x5b8], R0 ;  /* 0x0005b80001007387 */ /* 0x0001e80000100800 */
[----:B0-----:R-:W2:Y:S01]  /*1e460*/  LDL.LU R0, [R1+0x540] ;  /* 0x0005400001007983 */ /* 0x001ea20000300800 */
[----:B---3--:R-:W-:-:S05]  /*1e470*/  IADD3.X R25, PT, PT, R25, UR7, RZ, P5, !PT ;  /* 0x0000000719197c10 */ /* 0x008fca000affe4ff */
[----:B------:R0:W-:Y:S04]  /*1e480*/  STL [R1+0x5e4], R25 ;  /* 0x0005e41901007387 */ /* 0x0001e80000100800 */
[----:B0-----:R-:W3:Y:S01]  /*1e490*/  LDL.LU R25, [R1+0x948] ;  /* 0x0009480001197983 */ /* 0x001ee20000300800 */
[----:B----4-:R-:W-:Y:S02]  /*1e4a0*/  IADD3.X R7, PT, PT, R7, UR7, RZ, P3, !PT ;  /* 0x0000000707077c10 */ /* 0x010fe40009ffe4ff */
        /* <DEDUP_REMOVED lines=20> */
[----:B--2---:R-:W-:-:S02]  /*1e5f0*/  IADD3 R4, P4, PT, R4, UR12, RZ ;  /* 0x0000000c04047c10 */ /* 0x004fc4000ff9e0ff */
[----:B------:R-:W-:Y:S02]  /*1e600*/  IADD3.X R28, PT, PT, R28, UR7, RZ, P6, !PT ;  /* 0x000000071c1c7c10 */ /* 0x000fe4000b7fe4ff */
[----:B------:R-:W-:Y:S02]  /*1e610*/  IADD3 R3, P6, PT, R3, UR12, RZ ;  /* 0x0000000c03037c10 */ /* 0x000fe4000ffde0ff */
[----:B---3--:R-:W-:-:S05]  /*1e620*/  IADD3 R25, P5, PT, R25, UR12, RZ ;  /* 0x0000000c19197c10 */ /* 0x008fca000ffbe0ff */
        /* <DEDUP_REMOVED lines=32> */
[----:B------:R-:W3:Y:S01]  /*1e830*/  LDL.LU R25, [R1+0x564] ;  /* 0x0005640001197983 */ /* 0x000ee20000300800 */
[----:B------:R-:W-:-:S03]  /*1e840*/  IADD3 R0, P5, PT, R0, UR12, RZ ;  /* 0x0000000c00007c10 */ /* 0x000fc6000ffbe0ff */
[----:B---3--:R0:W-:Y:S04]  /*1e850*/  STL [R1+0x944], R25 ;  /* 0x0009441901007387 */ /* 0x0081e80000100800 */
[----:B0-----:R-:W3:Y:S04]  /*1e860*/  LDL.LU R25, [R1+0x538] ;  /* 0x0005380001197983 */ /* 0x001ee80000300800 */
[----:B------:R0:W-:Y:S04]  /*1e870*/  STL [R1+0x540], R0 ;  /* 0x0005400001007387 */ /* 0x0001e80000100800 */
        /* <DEDUP_REMOVED lines=23> */
[----:B--2---:R-:W-:-:S03]  /*1e9f0*/  IADD3.X R2, PT, PT, R2, UR7, RZ, P3, !PT ;  /* 0x0000000702027c10 */ /* 0x004fc60009ffe4ff */
[----:B------:R-:W2:Y:S04]  /*1ea00*/  LDL.LU R4, [R1+0x504] ;  /* 0x0005040001047983 */ /* 0x000ea80000300800 */
[----:B------:R-:W2:Y:S04]  /*1ea10*/  LDL.LU R28, [R1+0x4d0] ;  /* 0x0004d000011c7983 */ /* 0x000ea80000300800 */
[----:B0-----:R-:W2:Y:S04]  /*1ea20*/  LDL.LU R0, [R1+0x4fc] ;  /* 0x0004fc0001007983 */ /* 0x001ea80000300800 */
[----:B------:R-:W2:Y:S04]  /*1ea30*/  LDL.LU R3, [R1+0x4c8] ;  /* 0x0004c80001037983 */ /* 0x000ea80000300800 */
[----:B------:R0:W-:Y:S04]  /*1ea40*/  STL [R1+0x56c], R2 ;  /* 0x00056c0201007387 */ /* 0x0001e80000100800 */
[----:B0-----:R-:W2:Y:S01]  /*1ea50*/  LDL.LU R2, [R1+0x4f4] ;  /* 0x0004f40001027983 */ /* 0x001ea20000300800 */
[----:B---3--:R-:W-:-:S05]  /*1ea60*/  IADD3 R25, P3, PT, R25, UR12, RZ ;  /* 0x0000000c19197c10 */ /* 0x008fca000ff7e0ff */
        /* <DEDUP_REMOVED lines=22> */
[----:B--2---:R-:W-:Y:S02]  /*1ebd0*/  IADD3.X R0, PT, PT, R0, UR7, RZ, P3, !PT ;  /* 0x0000000700007c10 */ /* 0x004fe40009ffe4ff */
[----:B------:R-:W-:-:S02]  /*1ebe0*/  IADD3.X R4, PT, PT, R4, UR7, RZ, P5, !PT ;  /* 0x0000000704047c10 */ /* 0x000fc4000affe4ff */
[----:B------:R-:W-:Y:S02]  /*1ebf0*/  IADD3 R28, P5, PT, R28, UR12, RZ ;  /* 0x0000000c1c1c7c10 */ /* 0x000fe4000ffbe0ff */
[----:B---3--:R-:W-:Y:S02]  /*1ec00*/  IADD3.X R25, PT, PT, R25, UR7, RZ, P2, !PT ;  /* 0x0000000719197c10 */ /* 0x008fe400097fe4ff */
        /* <DEDUP_REMOVED lines=32> */
[----:B------:R-:W-:-:S02]  /*1ee10*/  IADD3 R3, P3, PT, R3, UR12, RZ ;  /* 0x0000000c03037c10 */ /* 0x000fc4000ff7e0ff */
[----:B------:R-:W-:Y:S01]  /*1ee20*/  IADD3.X R2, PT, PT, R2, UR7, RZ, P2, !PT ;  /* 0x0000000702027c10 */ /* 0x000fe200097fe4ff */
[----:B---3--:R0:W-:Y:S04]  /*1ee30*/  STL [R1+0x940], R25 ;  /* 0x0009401901007387 */ /* 0x0081e80000100800 */
[----:B------:R-:W-:Y:S04]  /*1ee40*/  STL [R1+0x4c8], R3 ;  /* 0x0004c80301007387 */ /* 0x000fe80000100800 */
        /* <DEDUP_REMOVED lines=27> */
[----:B0-----:R-:W2:Y:S04]  /*1f000*/  LDL.LU R2, [R1+0x484] ;  /* 0x0004840001027983 */ /* 0x001ea80000300800 */
        /* <DEDUP_REMOVED lines=62> */
[----:B------:R-:W-:-:S03]  /*1f3f0*/  IADD3.X R3, PT, PT, R3, UR7, RZ, P1, !PT ;  /* 0x0000000703037c10 */ /* 0x000fc60008ffe4ff */
[----:B------:R-:W-:Y:S01]  /*1f400*/  STL [R1+0x450], R28 ;  /* 0x0004501c01007387 */ /* 0x000fe20000100800 */
[----:B------:R-:W-:-:S03]  /*1f410*/  IADD3 R0, P1, PT, R0, UR12, RZ ;  /* 0x0000000c00007c10 */ /* 0x000fc6000ff3e0ff */
        /* <DEDUP_REMOVED lines=28> */
[----:B0-----:R-:W2:Y:S04]  /*1f5e0*/  LDL.LU R0, [R1+0x40c] ;  /* 0x00040c0001007983 */ /* 0x001ea80000300800 */
[----:B------:R-:W2:Y:S04]  /*1f5f0*/  LDL.LU R4, [R1+0x824] ;  /* 0x0008240001047983 */ /* 0x000ea80000300800 */
[----:B------:R-:W2:Y:S04]  /*1f600*/  LDL.LU R28, [R1+0x404] ;  /* 0x00040400011c7983 */ /* 0x000ea80000300800 */
        /* <DEDUP_REMOVED lines=14> */
[----:B------:R-:W-:Y:S01]  /*1f6f0*/  IADD3.X R19, PT, PT, R19, UR7, RZ, P1, !PT ;  /* 0x0000000713137c10 */ /* 0x000fe20008ffe4ff */
[----:B------:R-:W-:Y:S01]  /*1f700*/  USHF.L.U32 UR8, UR13, 0x7, URZ ;  /* 0x000000070d087899 */ /* 0x000fe200080006ff */
[----:B------:R-:W-:-:S02]  /*1f710*/  IADD3 R18, P1, PT, R18, UR12, RZ ;  /* 0x0000000c12127c10 */ /* 0x000fc4000ff3e0ff */
[----:B------:R-:W-:Y:S02]  /*1f720*/  IADD3.X R12, PT, PT, R12, UR7, RZ, P0, !PT ;  /* 0x000000070c0c7c10 */ /* 0x000fe400087fe4ff */
[----:B------:R-:W-:Y:S01]  /*1f730*/  IADD3 R13, P0, PT, R13, UR12, RZ ;  /* 0x0000000c0d0d7c10 */ /* 0x000fe2000ff1e0ff */
[----:B------:R-:W-:Y:S01]  /*1f740*/  USHF.L.U32 UR15, UR8, 0x1, URZ ;  /* 0x00000001080f7899 */ /* 0x000fe200080006ff */
[----:B------:R-:W-:Y:S02]  /*1f750*/  IADD3.X R17, PT, PT, R17, UR7, RZ, P6, !PT ;  /* 0x0000000711117c10 */ /* 0x000fe4000b7fe4ff */
[----:B------:R-:W-:Y:S02]  /*1f760*/  IADD3 R16, P6, PT, R16, UR12, RZ ;  /* 0x0000000c10107c10 */ /* 0x000fe4000ffde0ff */
[----:B------:R-:W-:Y:S02]  /*1f770*/  IADD3.X R21, PT, PT, R21, UR7, RZ, P5, !PT ;  /* 0x0000000715157c10 */ /* 0x000fe4000affe4ff */
[----:B------:R-:W-:-:S02]  /*1f780*/  IADD3 R20, P5, PT, R20, UR12, RZ ;  /* 0x0000000c14147c10 */ /* 0x000fc4000ffbe0ff */
[----:B------:R-:W-:Y:S02]  /*1f790*/  IADD3.X R23, PT, PT, R23, UR7, RZ, P3, !PT ;  /* 0x0000000717177c10 */ /* 0x000fe40009ffe4ff */
[----:B------:R-:W-:Y:S02]  /*1f7a0*/  IADD3 R22, P3, PT, R22, UR15, RZ ;  /* 0x0000000f16167c10 */ /* 0x000fe4000ff7e0ff */
[----:B--2---:R-:W-:Y:S02]  /*1f7b0*/  IADD3.X R0, PT, PT, R0, UR7, RZ, P1, !PT ;  /* 0x0000000700007c10 */ /* 0x004fe40008ffe4ff */
[----:B------:R-:W-:Y:S02]  /*1f7c0*/  IADD3.X R29, PT, PT, R29, UR7, RZ, P2, !PT ;  /* 0x000000071d1d7c10 */ /* 0x000fe400097fe4ff */
[----:B------:R-:W-:Y:S02]  /*1f7d0*/  IADD3 R5, P2, PT, R5, UR15, RZ ;  /* 0x0000000f05057c10 */ /* 0x000fe4000ff5e0ff */
[----:B------:R-:W-:-:S02]  /*1f7e0*/  IADD3 R4, P1, PT, R4, UR15, RZ ;  /* 0x0000000f04047c10 */ /* 0x000fc4000ff3e0ff */
        /* <DEDUP_REMOVED lines=30> */
[----:B------:R-:W-:Y:S04]  /*1f9d0*/  STL [R1+0x824], R4 ;  /* 0x0008240401007387 */ /* 0x000fe80000100800 */
[----:B------:R-:W3:Y:S01]  /*1f9e0*/  LDL.LU R25, [R1+0x818] ;  /* 0x0008180001197983 */ /* 0x000ee20000300800 */
[----:B------:R-:W-:-:S02]  /*1f9f0*/  IADD3.X R28, PT, PT, R28, UR7, RZ, P0, !PT ;  /* 0x000000071c1c7c10 */ /* 0x000fc400087fe4ff */
[----:B------:R-:W-:-:S03]  /*1fa00*/  IADD3 R3, P0, PT, R3, UR15, RZ ;  /* 0x0000000f03037c10 */ /* 0x000fc6000ff1e0ff */
[----:B------:R-:W-:Y:S01]  /*1fa10*/  STL [R1+0x404], R28 ;  /* 0x0004041c01007387 */ /* 0x000fe20000100800 */
[----:B------:R-:W-:-:S03]  /*1fa20*/  IADD3.X R2, PT, PT, R2, UR7, RZ, P4, !PT ;  /* 0x0000000702027c10 */ /* 0x000fc6000a7fe4ff */
[----:B---3--:R0:W-:Y:S04]  /*1fa30*/  STL [R1+0x938], R25 ;  /* 0x0009381901007387 */ /* 0x0081e80000100800 */
[----:B------:R1:W-:Y:S04]  /*1fa40*/  STL [R1+0x820], R3 ;  /* 0x0008200301007387 */ /* 0x0003e80000100800 */
        /* <DEDUP_REMOVED lines=28> */
[----:B-1----:R-:W2:Y:S04]  /*1fc10*/  LDL.LU R3, [R1+0x890] ;  /* 0x0008900001037983 */ /* 0x002ea80000300800 */
[----:B------:R1:W-:Y:S04]  /*1fc20*/  STL [R1+0x81c], R0 ;  /* 0x00081c0001007387 */ /* 0x0003e80000100800 */
[----:B0-----:R-:W2:Y:S04]  /*1fc30*/  LDL.LU R2, [R1+0x82c] ;  /* 0x00082c0001027983 */ /* 0x001ea80000300800 */
[----:B-1----:R-:W2:Y:S01]  /*1fc40*/  LDL.LU R0, [R1+0x898] ;  /* 0x0008980001007983 */ /* 0x002ea20000300800 */
[----:B---3--:R-:W-:-:S05]  /*1fc50*/  IADD3.X R25, PT, PT, R25, UR7, RZ, P6, !PT ;  /* 0x0000000719197c10 */ /* 0x008fca000b7fe4ff */
[----:B------:R0:W-:Y:S04]  /*1fc60*/  STL [R1+0x3f4], R25 ;  /* 0x0003f41901007387 */ /* 0x0001e80000100800 */
[----:B0-----:R-:W3:Y:S01]  /*1fc70*/  LDL.LU R25, [R1+0x938] ;  /* 0x0009380001197983 */ /* 0x001ee20000300800 */
[----:B------:R-:W-:-:S04]  /*1fc80*/  USHF.R.S32.HI UR9, URZ, 0x1f, UR8 ;  /* 0x0000001fff097899 */ /* 0x000fc80008011408 */
[----:B------:R-:W-:Y:S01]  /*1fc90*/  USHF.L.U64.HI UR9, UR8, 0x1, UR9 ;  /* 0x0000000108097899 */ /* 0x000fe20008010209 */
[----:B----4-:R-:W-:Y:S02]  /*1fca0*/  IADD3.X R7, PT, PT, R7, UR7, RZ, P5, !PT ;  /* 0x0000000707077c10 */ /* 0x010fe4000affe4ff */
[----:B------:R-:W-:-:S03]  /*1fcb0*/  IADD3 R6, P5, PT, R6, UR15, RZ ;  /* 0x0000000f06067c10 */ /* 0x000fc6000ffbe0ff */
        /* <DEDUP_REMOVED lines=19> */
[----:B------:R-:W-:Y:S02]  /*1fdf0*/  IADD3 R4, P0, PT, R4, UR15, RZ ;  /* 0x0000000f04047c10 */ /* 0x000fe4000ff1e0ff */
[----:B------:R-:W-:Y:S02]  /*1fe00*/  IADD3.X R28, PT, PT, R28, UR9, RZ, P4, !PT ;  /* 0x000000091c1c7c10 */ /* 0x000fe4000a7fe4ff */
        /* <DEDUP_REMOVED lines=24> */
[----:B0-----:R-:W2:Y:S04]  /*1ff90*/  LDL.LU R15, [R1+0x834] ;  /* 0x00083400010f7983 */ /* 0x001ea80000300800 */
[----:B------:R-:W-:Y:S04]  /*1ffa0*/  STL [R1+0x808], R22 ;  /* 0x0008081601007387 */ /* 0x000fe80000100800 */
[----:B------:R-:W-:Y:S04]  /*1ffb0*/  STL [R1+0x880], R29 ;  /* 0x0008801d01007387 */ /* 0x000fe80000100800 */
[----:B------:R-:W-:Y:S04]  /*1ffc0*/  STL [R1+0x804], R5 ;  /* 0x0008040501007387 */ /* 0x000fe80000100800 */
[----:B------:R-:W-:Y:S04]  /*1ffd0*/  STL [R1+0x888], R4 ;  /* 0x0008880401007387 */ /* 0x000fe80000100800 */
        /* <DEDUP_REMOVED lines=34> */
[----:B------:R-:W2:Y:S04]  /*20200*/  LDL.LU R27, [R1+0x8a4] ;  /* 0x0008a400011b7983 */ /* 0x000ea80000300800 */
[----:B------:R-:W2:Y:S04]  /*20210*/  LDL.LU R12, [R1+0x8ac] ;  /* 0x0008ac00010c7983 */ /* 0x000ea80000300800 */
[----:B------:R0:W-:Y:S04]  /*20220*/  STL [R1+0x834], R15 ;  /* 0x0008340f01007387 */ /* 0x0001e80000100800 */
[----:B------:R-:W2:Y:S04]  /*20230*/  LDL.LU R13, [R1+0x8b4] ;  /* 0x0008b400010d7983 */ /* 0x000ea80000300800 */
[----:B------:R-:W2:Y:S04]  /*20240*/  LDL.LU R14, [R1+0x8bc] ;  /* 0x0008bc00010e7983 */ /* 0x000ea80000300800 */
        /* <DEDUP_REMOVED lines=18> */
[----:B---3--:R-:W-:-:S05]  /*20370*/  IADD3.X R25, PT, PT, R25, UR9, RZ, P3, !PT ;  /* 0x0000000919197c10 */ /* 0x008fca0009ffe4ff */
[----:B------:R0:W-:Y:S04]  /*20380*/  STL [R1+0x83c], R25 ;  /* 0x00083c1901007387 */ /* 0x0001e80000100800 */
[----:B0-----:R-:W3:Y:S01]  /*20390*/  LDL.LU R25, [R1+0x930] ;  /* 0x0009300001197983 */ /* 0x001ee20000300800 */
[----:B------:R-:W-:-:S05]  /*203a0*/  IADD3 R6, P3, PT, R6, UR15, RZ ;  /* 0x0000000f06067c10 */ /* 0x000fca000ff7e0ff */
[----:B------:R0:W-:Y:S04]  /*203b0*/  STL [R1+0x8a8], R6 ;  /* 0x0008a80601007387 */ /* 0x0001e80000100800 */
[----:B0-----:R0:W5:Y:S04]  /*203c0*/  LDL.LU R6, [R1+0x92c] ;  /* 0x00092c0001067983 */ /* 0x0011680000300800 */
[----:B------:R1:W-:Y:S04]  /*203d0*/  STL [R1+0x844], R7 ;  /* 0x0008440701007387 */ /* 0x0003e80000100800 */
[----:B-1----:R0:W5:Y:S04]  /*203e0*/  LDL.LU R7, [R1+0x928] ;  /* 0x0009280001077983 */ /* 0x0021680000300800 */
        /* <DEDUP_REMOVED lines=8> */
[----:B------:R1:W-:Y:S01]  /*20470*/  STL [R1+0x8c0], R20 ;  /* 0x0008c01401007387 */ /* 0x0003e20000100800 */
[----:B------:R-:W-:-:S03]  /*20480*/  IADD3.X R0, PT, PT, R0, UR9, RZ, P3, !PT ;  /* 0x0000000900007c10 */ /* 0x000fc60009ffe4ff */
[----:B-1----:R0:W5:Y:S04]  /*20490*/  LDL.LU R20, [R1+0x914] ;  /* 0x0009140001147983 */ /* 0x0021680000300800 */
[----:B------:R1:W-:Y:S01]  /*204a0*/  STL [R1+0x85c], R21 ;  /* 0x00085c1501007387 */ /* 0x0003e20000100800 */
[----:B------:R-:W-:-:S03]  /*204b0*/  IADD3 R2, P3, PT, R2, UR15, RZ ;  /* 0x0000000f02027c10 */ /* 0x000fc6000ff7e0ff */
        /* <DEDUP_REMOVED lines=9> */
[----:B------:R-:W-:Y:S01]  /*20550*/  IADD3 R9, P1, PT, R9, UR15, RZ ;  /* 0x0000000f09097c10 */ /* 0x000fe2000ff3e0ff */
[----:B------:R-:W-:Y:S02]  /*20560*/  UIADD3 UR4, UPT, UPT, UR16, 0x7f, URZ ;  /* 0x0000007f10047890 */ /* 0x000fe4000fffe0ff */
[----:B-1----:R0:W5:Y:S04]  /*20570*/  LDL.LU R4, [R1+0x900] ;  /* 0x0009000001047983 */ /* 0x0021680000300800 */
[----:B------:R1:W-:Y:S01]  /*20580*/  STL [R1+0x8dc], R5 ;  /* 0x0008dc0501007387 */ /* 0x0003e20000100800 */
[----:B------:R-:W-:-:S02]  /*20590*/  IADD3.X R10, PT, PT, R10, UR9, RZ, P0, !PT ;  /* 0x000000090a0a7c10 */ /* 0x000fc400087fe4ff */
[----:B------:R-:W-:Y:S01]  /*205a0*/  IADD3 R11, P0, PT, R11, UR15, RZ ;  /* 0x0000000f0b0b7c10 */ /* 0x000fe2000ff1e0ff */
[----:B-1----:R0:W5:Y:S04]  /*205b0*/  LDL.LU R5, [R1+0x8fc] ;  /* 0x0008fc0001057983 */ /* 0x0021680000300800 */
[----:B------:R1:W-:Y:S01]  /*205c0*/  STL [R1+0x874], R0 ;  /* 0x0008740001007387 */ /* 0x0003e20000100800 */
[----:B--2---:R-:W-:Y:S02]  /*205d0*/  IADD3.X R24, PT, PT, R24, UR9, RZ, P4, !PT ;  /* 0x0000000918187c10 */ /* 0x004fe4000a7fe4ff */
[----:B------:R-:W-:Y:S01]  /*205e0*/  IADD3.X R26, PT, PT, R26, UR9, RZ, P6, !PT ;  /* 0x000000091a1a7c10 */ /* 0x000fe2000b7fe4ff */
[----:B-1----:R0:W5:Y:S04]  /*205f0*/  LDL.LU R0, [R1+0x8f8] ;  /* 0x0008f80001007983 */ /* 0x0021680000300800 */
[----:B------:R1:W-:Y:S01]  /*20600*/  STL [R1+0x8d8], R2 ;  /* 0x0008d80201007387 */ /* 0x0003e20000100800 */
[----:B------:R-:W-:Y:S01]  /*20610*/  USHF.R.S32.HI UR5, URZ, 0x1f, UR4 ;  /* 0x0000001fff057899 */ /* 0x000fe20008011404 */
[----:B------:R-:W-:-:S02]  /*20620*/  IADD3.X R27, PT, PT, R27, UR9, RZ, P5, !PT ;  /* 0x000000091b1b7c10 */ /* 0x000fc4000affe4ff */
[----:B------:R-:W-:Y:S01]  /*20630*/  IADD3.X R12, PT, PT, R12, UR9, RZ, P3, !PT ;  /* 0x000000090c0c7c10 */ /* 0x000fe20009ffe4ff */
[----:B-1----:R0:W5:Y:S04]  /*20640*/  LDL.LU R2, [R1+0x8f4] ;  /* 0x0008f40001027983 */ /* 0x0021680000300800 */
[----:B------:R1:W-:Y:S01]  /*20650*/  STL [R1+0x87c], R3 ;  /* 0x00087c0301007387 */ /* 0x0003e20000100800 */
[----:B------:R-:W-:Y:S02]  /*20660*/  IADD3.X R15, PT, PT, R15, UR9, RZ, P0, !PT ;  /* 0x000000090f0f7c10 */ /* 0x000fe400087fe4ff */
[----:B------:R-:W-:Y:S01]  /*20670*/  IADD3.X R13, PT, PT, R13, UR9, RZ, P2, !PT ;  /* 0x000000090d0d7c10 */ /* 0x000fe200097fe4ff */
[----:B-1----:R0:W5:Y:S04]  /*20680*/  LDL.LU R3, [R1+0x8f0] ;  /* 0x0008f00001037983 */ /* 0x0021680000300800 */
[----:B------:R1:W-:Y:S01]  /*20690*/  STL [R1+0x8d4], R28 ;  /* 0x0008d41c01007387 */ /* 0x0003e20000100800 */
[----:B------:R-:W-:Y:S01]  /*206a0*/  ULEA.HI UR5, UR5, UR4, URZ, 0x7 ;  /* 0x0000000405057291 */ /* 0x000fe2000f8f38ff */
[----:B------:R-:W-:-:S02]  /*206b0*/  IADD3.X R14, PT, PT, R14, UR9, RZ, P1, !PT ;  /* 0x000000090e0e7c10 */ /* 0x000fc40008ffe4ff */
[----:B-1----:R0:W5:Y:S04]  /*206c0*/  LDL.LU R28, [R1+0x8ec] ;  /* 0x0008ec00011c7983 */ /* 0x0021680000300800 */
[----:B------:R0:W-:Y:S04]  /*206d0*/  STL [R1+0x884], R8 ;  /* 0x0008840801007387 */ /* 0x0001e80000100800 */
[----:B------:R0:W-:Y:S04]  /*206e0*/  STL [R1+0x8d0], R9 ;  /* 0x0008d00901007387 */ /* 0x0001e80000100800 */
[----:B------:R0:W-:Y:S04]  /*206f0*/  STL [R1+0x88c], R10 ;  /* 0x00088c0a01007387 */ /* 0x0001e80000100800 */
[----:B------:R0:W-:Y:S04]  /*20700*/  STL [R1+0x8cc], R11 ;  /* 0x0008cc0b01007387 */ /* 0x0001e80000100800 */
[----:B------:R0:W-:Y:S04]  /*20710*/  STL [R1+0x894], R24 ;  /* 0x0008941801007387 */ /* 0x0001e80000100800 */
[----:B------:R0:W-:Y:S04]  /*20720*/  STL [R1+0x89c], R26 ;  /* 0x00089c1a01007387 */ /* 0x0001e80000100800 */
[----:B------:R0:W-:Y:S04]  /*20730*/  STL [R1+0x8a4], R27 ;  /* 0x0008a41b01007387 */ /* 0x0001e80000100800 */
[----:B------:R0:W-:Y:S04]  /*20740*/  STL [R1+0x8ac], R12 ;  /* 0x0008ac0c01007387 */ /* 0x0001e80000100800 */
[----:B------:R0:W-:Y:S01]  /*20750*/  STL [R1+0x8c4], R15 ;  /* 0x0008c40f01007387 */ /* 0x0001e20000100800 */
[----:B------:R-:W-:-:S03]  /*20760*/  USHF.R.S32.HI UR5, URZ, 0x7, UR5 ;  /* 0x00000007ff057899 */ /* 0x000fc60008011405 */
[----:B------:R0:W-:Y:S04]  /*20770*/  STL [R1+0x8b4], R13 ;  /* 0x0008b40d01007387 */ /* 0x0001e80000100800 */
[----:B------:R0:W-:Y:S01]  /*20780*/  STL [R1+0x8bc], R14 ;  /* 0x0008bc0e01007387 */ /* 0x0001e20000100800 */
[----:B---3--:R-:W-:-:S13]  /*20790*/  ISETP.NE.U32.AND P4, PT, R25, UR5, PT ;  /* 0x0000000519007c0c */ /* 0x008fda000bf85070 */
[----:B0-----:R-:W-:Y:S05]  /*207a0*/  @P4 BRA `(.L_x_1) ;  /* 0xfffffe6000d44947 */ /* 0x001fea000383ffff */
[----:B-----5:R0:W-:Y:S04]  /*207b0*/  STL [R1+0x98c], R20 ;  /* 0x00098c1401007387 */ /* 0x0201e80000100800 */
[----:B0-----:R-:W2:Y:S04]  /*207c0*/  LDL.LU R20, [R1+0x208] ;  /* 0x0002080001147983 */ /* 0x001ea80000300800 */
[----:B--2---:R0:W-:Y:S04]  /*207d0*/  STL [R1+0x994], R20 ;  /* 0x0009941401007387 */ /* 0x0041e80000100800 */
        /* <DEDUP_REMOVED lines=26> */
[----:B------:R1:W-:Y:S01]  /*20980*/  STL [R1+0x988], R21 ;  /* 0x0009881501007387 */ /* 0x0003e20000100800 */
[----:B0-----:R-:W-:-:S03]  /*20990*/  IMAD.MOV.U32 R20, RZ, RZ, R7 ;  /* 0x000000ffff147224 */ /* 0x001fc600078e0007 */
[----:B-1----:R-:W2:Y:S04]  /*209a0*/  LDL.LU R21, [R1+0x204] ;  /* 0x0002040001157983 */ /* 0x002ea80000300800 */
        /* <DEDUP_REMOVED lines=29> */
[----:B------:R-:W2:Y:S04]  /*20b80*/  LDL.LU R8, [R1+0x21c] ;  /* 0x00021c0001087983 */ /* 0x000ea80000300800 */
[----:B------:R-:W2:Y:S01]  /*20b90*/  LDL.LU R9, [R1+0x218] ;  /* 0x0002180001097983 */ /* 0x000ea20000300800 */
[----:B0-----:R-:W-:-:S03]  /*20ba0*/  IMAD.MOV.U32 R21, RZ, RZ, R6 ;  /* 0x000000ffff157224 */ /* 0x001fc600078e0006 */
        /* <DEDUP_REMOVED lines=12> */
[----:B------:R0:W-:Y:S04]  /*20c70*/  STL [R1+0x968], R23 ;  /* 0x0009681701007387 */ /* 0x0001e80000100800 */
[----:B0-----:R-:W2:Y:S04]  /*20c80*/  LDL.LU R23, [R1+0x190] ;  /* 0x0001900001177983 */ /* 0x001ea80000300800 */
        /* <DEDUP_REMOVED lines=10> */
[----:B------:R0:W-:Y:S01]  /*20d30*/  STL [R1+0x920], R5 ;  /* 0x0009200501007387 */ /* 0x0001e20000100800 */
[----:B------:R-:W-:-:S03]  /*20d40*/  F2FP.BF16.F32.PACK_AB R20, R21, R20 ;  /* 0x000000141514723e */ /* 0x000fc600000010ff */
        /* <DEDUP_REMOVED lines=13> */
[----:B------:R-:W2:Y:S04]  /*20e20*/  LDL.LU R21, [R1+0xa00] ;  /* 0x000a000001157983 */ /* 0x000ea80000300800 */
[----:B------:R0:W-:Y:S04]  /*20e30*/  STL [R1+0x9c], R20 ;  /* 0x00009c1401007387 */ /* 0x0001e80000100800 */
[----:B0-----:R-:W2:Y:S02]  /*20e40*/  LDL.LU R20, [R1+0x9fc] ;  /* 0x0009fc0001147983 */ /* 0x001ea40000300800 */
[----:B--2---:R-:W-:-:S02]  /*20e50*/  F2FP.BF16.F32.PACK_AB R20, R21, R20 ;  /* 0x000000141514723e */ /* 0x004fc400000010ff */
        /* <DEDUP_REMOVED lines=54> */
[----:B0-----:R-:W3:Y:S01]  /*211c0*/  LDL.LU R20, [R1+0x98c] ;  /* 0x00098c0001147983 */ /* 0x001ee20000300800 */
[----:B--2---:R-:W-:-:S03]  /*211d0*/  F2FP.BF16.F32.PACK_AB R2, R21, R2 ;  /* 0x000000021502723e */ /* 0x004fc600000010ff */
[----:B------:R-:W2:Y:S04]  /*211e0*/  LDL.LU R21, [R1+0x988] ;  /* 0x0009880001157983 */ /* 0x000ea80000300800 */
[----:B------:R0:W-:Y:S02]  /*211f0*/  STL [R1+0x60], R2 ;  /* 0x0000600201007387 */ /* 0x0001e40000100800 */
[----:B0-----:R-:W-:Y:S02]  /*21200*/  F2FP.BF16.F32.PACK_AB R2, R0, R28 ;  /* 0x0000001c0002723e */ /* 0x001fe400000010ff */
[----:B------:R-:W-:Y:S02]  /*21210*/  F2FP.BF16.F32.PACK_AB R0, R3, R29 ;  /* 0x0000001d0300723e */ /* 0x000fe400000010ff */
[----:B------:R-:W-:Y:S01]  /*21220*/  F2FP.BF16.F32.PACK_AB R3, R4, R5 ;  /* 0x000000050403723e */ /* 0x000fe200000010ff */
[----:B------:R0:W-:Y:S04]  /*21230*/  STL [R1+0x5c], R2 ;  /* 0x00005c0201007387 */ /* 0x0001e80000100800 */
[----:B------:R1:W-:Y:S04]  /*21240*/  STL [R1+0x58], R0 ;  /* 0x0000580001007387 */ /* 0x0003e80000100800 */
[----:B------:R3:W-:Y:S01]  /*21250*/  STL [R1+0x54], R3 ;  /* 0x0000540301007387 */ /* 0x0007e20000100800 */
[----:B0-----:R-:W-:-:S02]  /*21260*/  F2FP.BF16.F32.PACK_AB R2, R16, R17 ;  /* 0x000000111002723e */ /* 0x001fc400000010ff */
[----:B-1----:R-:W-:-:S03]  /*21270*/  F2FP.BF16.F32.PACK_AB R0, R18, R19 ;  /* 0x000000131200723e */ /* 0x002fc600000010ff */
[----:B------:R0:W-:Y:S01]  /*21280*/  STL [R1+0x50], R2 ;  /* 0x0000500201007387 */ /* 0x0001e20000100800 */
[----:B---3--:R-:W-:-:S03]  /*21290*/  F2FP.BF16.F32.PACK_AB R3, R22, R23 ;  /* 0x000000171603723e */ /* 0x008fc600000010ff */
[----:B------:R1:W-:Y:S04]  /*212a0*/  STL [R1+0x4c], R0 ;  /* 0x00004c0001007387 */ /* 0x0003e80000100800 */
[----:B------:R4:W-:Y:S01]  /*212b0*/  STL [R1+0x48], R3 ;  /* 0x0000480301007387 */ /* 0x0009e20000100800 */
[----:B0-----:R-:W-:Y:S02]  /*212c0*/  F2FP.BF16.F32.PACK_AB R2, R8, R9 ;  /* 0x000000090802723e */ /* 0x001fe400000010ff */
[----:B-1----:R-:W-:-:S03]  /*212d0*/  F2FP.BF16.F32.PACK_AB R0, R10, R11 ;  /* 0x0000000b0a00723e */ /* 0x002fc600000010ff */
[----:B------:R0:W-:Y:S01]  /*212e0*/  STL [R1+0x44], R2 ;  /* 0x0000440201007387 */ /* 0x0001e20000100800 */
[----:B----4-:R-:W-:-:S03]  /*212f0*/  F2FP.BF16.F32.PACK_AB R3, R6, R7 ;  /* 0x000000070603723e */ /* 0x010fc600000010ff */
[----:B------:R1:W-:Y:S04]  /*21300*/  STL [R1+0x40], R0 ;  /* 0x0000400001007387 */ /* 0x0003e80000100800 */
[----:B------:R3:W-:Y:S01]  /*21310*/  STL [R1+0x2c], R3 ;  /* 0x00002c0301007387 */ /* 0x0007e20000100800 */
[----:B0-----:R-:W-:Y:S02]  /*21320*/  F2FP.BF16.F32.PACK_AB R2, R24, R25 ;  /* 0x000000191802723e */ /* 0x001fe400000010ff */
[----:B-1----:R-:W-:-:S03]  /*21330*/  F2FP.BF16.F32.PACK_AB R0, R26, R27 ;  /* 0x0000001b1a00723e */ /* 0x002fc600000010ff */
[----:B------:R0:W-:Y:S01]  /*21340*/  STL [R1+0x28], R2 ;  /* 0x0000280201007387 */ /* 0x0001e20000100800 */
[----:B---3--:R-:W-:-:S03]  /*21350*/  F2FP.BF16.F32.PACK_AB R3, R12, R13 ;  /* 0x0000000d0c03723e */ /* 0x008fc600000010ff */
[----:B------:R2:W-:Y:S04]  /*21360*/  STL [R1+0x24], R0 ;  /* 0x0000240001007387 */ /* 0x0005e80000100800 */
[----:B------:R-:W-:Y:S04]  /*21370*/  STL [R1+0x20], R3 ;  /* 0x0000200301007387 */ /* 0x000fe80000100800 */
[----:B------:R-:W3:Y:S01]  /*21380*/  LDL.LU R27, [R1+0x188] ;  /* 0x00018800011b7983 */ /* 0x000ee20000300800 */
[----:B0-----:R-:W-:-:S05]  /*21390*/  F2FP.BF16.F32.PACK_AB R2, R14, R15 ;  /* 0x0000000f0e02723e */ /* 0x001fca00000010ff */
[----:B------:R-:W-:Y:S01]  /*213a0*/  STL [R1+0x3c], R2 ;  /* 0x00003c0201007387 */ /* 0x000fe20000100800 */
[----:B--2---:R-:W-:-:S03]  /*213b0*/  F2FP.BF16.F32.PACK_AB R0, R21, R20 ;  /* 0x000000141500723e */ /* 0x004fc600000010ff */
[----:B---3--:R0:W-:Y:S04]  /*213c0*/  STL [R1+0x978], R27 ;  /* 0x0009781b01007387 */ /* 0x0081e80000100800 */
[----:B------:R-:W-:Y:S04]  /*213d0*/  STL [R1+0x38], R0 ;  /* 0x0000380001007387 */ /* 0x000fe80000100800 */
[----:B0-----:R-:W2:Y:S04]  /*213e0*/  LDL.LU R27, [R1+0x220] ;  /* 0x00022000011b7983 */ /* 0x001ea80000300800 */
[----:B--2---:R0:W-:Y:S04]  /*213f0*/  STL [R1+0x980], R27 ;  /* 0x0009801b01007387 */ /* 0x0041e80000100800 */
[----:B0-----:R-:W2:Y:S04]  /*21400*/  LDL.LU R27, [R1+0x228] ;  /* 0x00022800011b7983 */ /* 0x001ea80000300800 */
[----:B------:R-:W3:Y:S04]  /*21410*/  LDL.LU R26, [R1+0x180] ;  /* 0x00018000011a7983 */ /* 0x000ee80000300800 */
[----:B---3--:R0:W-:Y:S04]  /*21420*/  STL [R1+0x974], R26 ;  /* 0x0009741a01007387 */ /* 0x0081e80000100800 */
[----:B0-----:R-:W3:Y:S04]  /*21430*/  LDL.LU R26, [R1+0x18c] ;  /* 0x00018c00011a7983 */ /* 0x001ee80000300800 */
[----:B---3--:R0:W-:Y:S04]  /*21440*/  STL [R1+0x97c], R26 ;  /* 0x00097c1a01007387 */ /* 0x0081e80000100800 */
[----:B0-----:R-:W3:Y:S04]  /*21450*/  LDL.LU R26, [R1+0x224] ;  /* 0x00022400011a7983 */ /* 0x001ee80000300800 */
[----:B---3--:R0:W-:Y:S04]  /*21460*/  STL [R1+0x984], R26 ;  /* 0x0009841a01007387 */ /* 0x0081e80000100800 */
[----:B0-----:R-:W2:Y:S04]  /*21470*/  LDL.LU R26, [R1+0x22c] ;  /* 0x00022c00011a7983 */ /* 0x001ea80000300800 */
[----:B------:R-:W3:Y:S04]  /*21480*/  LDL.LU R25, [R1+0x298] ;  /* 0x0002980001197983 */ /* 0x000ee80000300800 */
[----:B---3--:R0:W-:Y:S04]  /*21490*/  STL [R1+0x970], R25 ;  /* 0x0009701901007387 */ /* 0x0081e80000100800 */
[----:B0-----:R-:W3:Y:S04]  /*214a0*/  LDL.LU R25, [R1+0x184] ;  /* 0x0001840001197983 */ /* 0x001ee80000300800 */
[----:B------:R-:W4:Y:S04]  /*214b0*/  LDL.LU R23, [R1+0x294] ;  /* 0x0002940001177983 */ /* 0x000f280000300800 */
[----:B----4-:R0:W-:Y:S04]  /*214c0*/  STL [R1+0x96c], R23 ;  /* 0x00096c1701007387 */ /* 0x0101e80000100800 */
[----:B0-----:R-:W4:Y:S04]  /*214d0*/  LDL.LU R23, [R1+0x29c] ;  /* 0x00029c0001177983 */ /* 0x001f280000300800 */
[----:B------:R-:W2:Y:S04]  /*214e0*/  LDL.LU R24, [R1+0x290] ;  /* 0x0002900001187983 */ /* 0x000ea80000300800 */
[----:B------:R-:W2:Y:S04]  /*214f0*/  LDL.LU R22, [R1+0x28c] ;  /* 0x00028c0001167983 */ /* 0x000ea80000300800 */
[----:B------:R-:W2:Y:S04]  /*21500*/  LDL.LU R21, [R1+0x258] ;  /* 0x0002580001157983 */ /* 0x000ea80000300800 */
[----:B--2---:R0:W-:Y:S04]  /*21510*/  STL [R1+0x960], R21 ;  /* 0x0009601501007387 */ /* 0x0041e80000100800 */
[----:B0-----:R-:W2:Y:S04]  /*21520*/  LDL.LU R21, [R1+0x284] ;  /* 0x0002840001157983 */ /* 0x001ea80000300800 */
[----:B------:R-:W2:Y:S04]  /*21530*/  LDL.LU R19, [R1+0x254] ;  /* 0x0002540001137983 */ /* 0x000ea80000300800 */
[----:B--2---:R0:W-:Y:S04]  /*21540*/  STL [R1+0x95c], R19 ;  /* 0x00095c1301007387 */ /* 0x0041e80000100800 */
[----:B0-----:R-:W2:Y:S04]  /*21550*/  LDL.LU R19, [R1+0x25c] ;  /* 0x00025c0001137983 */ /* 0x001ea80000300800 */
[----:B------:R-:W2:Y:S04]  /*21560*/  LDL.LU R20, [R1+0x250] ;  /* 0x0002500001147983 */ /* 0x000ea80000300800 */
[----:B------:R-:W2:Y:S04]  /*21570*/  LDL.LU R18, [R1+0x1bc] ;  /* 0x0001bc0001127983 */ /* 0x000ea80000300800 */
        /* <DEDUP_REMOVED lines=43> */
[----:B------:R-:W2:Y:S04]  /*21830*/  LDL.LU R3, [R1+0x320] ;  /* 0x0003200001037983 */ /* 0x000ea80000300800 */
[----:B--2---:R0:W-:Y:S04]  /*21840*/  STL [R1+0x904], R3 ;  /* 0x0009040301007387 */ /* 0x0041e80000100800 */
[----:B0-----:R-:W2:Y:S04]  /*21850*/  LDL.LU R3, [R1+0x32c] ;  /* 0x00032c0001037983 */ /* 0x001ea80000300800 */
[----:B--2---:R0:W-:Y:S04]  /*21860*/  STL [R1+0x90c], R3 ;  /* 0x00090c0301007387 */ /* 0x0041e80000100800 */
[----:B0-----:R-:W2:Y:S01]  /*21870*/  LDL.LU R3, [R1+0x304] ;  /* 0x0003040001037983 */ /* 0x001ea20000300800 */
[----:B------:R-:W-:-:S03]  /*21880*/  F2FP.BF16.F32.PACK_AB R27, R26, R27 ;  /* 0x0000001b1a1b723e */ /* 0x000fc600000010ff */
[----:B--2---:R0:W-:Y:S04]  /*21890*/  STL [R1+0x914], R3 ;  /* 0x0009140301007387 */ /* 0x0041e80000100800 */
[----:B0-----:R-:W2:Y:S04]  /*218a0*/  LDL.LU R3, [R1+0x30c] ;  /* 0x00030c0001037983 */ /* 0x001ea80000300800 */
[----:B------:R-:W2:Y:S04]  /*218b0*/  LDL.LU R28, [R1+0x33c] ;  /* 0x00033c00011c7983 */ /* 0x000ea80000300800 */
[----:B------:R-:W2:Y:S04]  /*218c0*/  LDL.LU R0, [R1+0x338] ;  /* 0x0003380001007983 */ /* 0x000ea80000300800 */
[----:B------:R-:W2:Y:S04]  /*218d0*/  LDL.LU R2, [R1+0x334] ;  /* 0x0003340001027983 */ /* 0x000ea80000300800 */
        /* <DEDUP_REMOVED lines=8> */
[----:B------:R-:W3:Y:S02]  /*21960*/  LDL.LU R26, [R1+0x974] ;  /* 0x00097400011a7983 */ /* 0x000ee40000300800 */
[----:B---3--:R-:W-:Y:S02]  /*21970*/  F2FP.BF16.F32.PACK_AB R26, R25, R26 ;  /* 0x0000001a191a723e */ /* 0x008fe400000010ff */
[----:B------:R-:W4:Y:S02]  /*21980*/  LDL.LU R25, [R1+0x970] ;  /* 0x0009700001197983 */ /* 0x000f240000300800 */
[----:B----4-:R-:W-:Y:S02]  /*21990*/  F2FP.BF16.F32.PACK_AB R25, R23, R25 ;  /* 0x000000191719723e */ /* 0x010fe400000010ff */
[----:B------:R-:W2:Y:S02]  /*219a0*/  LDL.LU R23, [R1+0x96c] ;  /* 0x00096c0001177983 */ /* 0x000ea40000300800 */
[----:B--2---:R-:W-:-:S02]  /*219b0*/  F2FP.BF16.F32.PACK_AB R24, R23, R24 ;  /* 0x000000181718723e */ /* 0x004fc400000010ff */
[----:B------:R-:W2:Y:S02]  /*219c0*/  LDL.LU R23, [R1+0x968] ;  /* 0x0009680001177983 */ /* 0x000ea40000300800 */
[----:B--2---:R-:W-:Y:S02]  /*219d0*/  F2FP.BF16.F32.PACK_AB R23, R22, R23 ;  /* 0x000000171617723e */ /* 0x004fe400000010ff */
[----:B------:R-:W2:Y:S02]  /*219e0*/  LDL.LU R22, [R1+0x964] ;  /* 0x0009640001167983 */ /* 0x000ea40000300800 */
[----:B--2---:R-:W-:Y:S02]  /*219f0*/  F2FP.BF16.F32.PACK_AB R22, R21, R22 ;  /* 0x000000161516723e */ /* 0x004fe400000010ff */
        /* <DEDUP_REMOVED lines=48> */
[----:B0-----:R-:W2:Y:S01]  /*21d00*/  LDL.LU R29, [R1+0x900] ;  /* 0x00090000011d7983 */ /* 0x001ea20000300800 */
[----:B------:R-:W-:Y:S02]  /*21d10*/  F2FP.BF16.F32.PACK_AB R0, R28, R0 ;  /* 0x000000001c00723e */ /* 0x000fe400000010ff */
[----:B--2---:R-:W-:-:S02]  /*21d20*/  F2FP.BF16.F32.PACK_AB R3, R29, R3 ;  /* 0x000000031d03723e */ /* 0x004fc400000010ff */
[----:B------:R-:W2:Y:S04]  /*21d30*/  LDL.LU R29, [R1+0x8fc] ;  /* 0x0008fc00011d7983 */ /* 0x000ea80000300800 */
[----:B------:R0:W-:Y:S04]  /*21d40*/  STL [R1], R3 ;  /* 0x0000000301007387 */ /* 0x0001e80000100800 */
[----:B0-----:R-:W3:Y:S04]  /*21d50*/  LDL.LU R3, [R1+0x8f8] ;  /* 0x0008f80001037983 */ /* 0x001ee80000300800 */
[----:B------:R-:W3:Y:S04]  /*21d60*/  LDL.LU R28, [R1+0x8f4] ;  /* 0x0008f400011c7983 */ /* 0x000ee80000300800 */
[----:B------:R0:W-:Y:S04]  /*21d70*/  STL [R1+0x1c], R0 ;  /* 0x00001c0001007387 */ /* 0x0001e80000100800 */
[----:B0-----:R-:W4:Y:S01]  /*21d80*/  LDL.LU R0, [R1+0x8f0] ;  /* 0x0008f00001007983 */ /* 0x001f220000300800 */
[----:B--2---:R-:W-:-:S03]  /*21d90*/  F2FP.BF16.F32.PACK_AB R29, R2, R29 ;  /* 0x0000001d021d723e */ /* 0x004fc600000010ff */
[----:B------:R-:W4:Y:S04]  /*21da0*/  LDL.LU R2, [R1+0x8ec] ;  /* 0x0008ec0001027983 */ /* 0x000f280000300800 */
[----:B------:R0:W-:Y:S01]  /*21db0*/  STL [R1+0x18], R29 ;  /* 0x0000181d01007387 */ /* 0x0001e20000100800 */
[----:B---3--:R-:W-:Y:S02]  /*21dc0*/  F2FP.BF16.F32.PACK_AB R3, R28, R3 ;  /* 0x000000031c03723e */ /* 0x008fe400000010ff */
[----:B----4-:R-:W-:-:S05]  /*21dd0*/  F2FP.BF16.F32.PACK_AB R0, R2, R0 ;  /* 0x000000000200723e */ /* 0x010fca00000010ff */
[----:B------:R0:W-:Y:S04]  /*21de0*/  STL [R1+0x10], R0 ;  /* 0x0000100001007387 */ /* 0x0001e80000100800 */
[----:B------:R0:W-:Y:S02]  /*21df0*/  STL [R1+0x14], R3 ;  /* 0x0000140301007387 */ /* 0x0001e40000100800 */
.L_x_0:
[----:B---3--:R-:W2:Y:S01]  /*21e00*/  LDL.LU R28, [R1+0x10] ;  /* 0x00001000011c7983 */ /* 0x008ea20000300800 */
[----:B------:R-:W1:Y:S01]  /*21e10*/  S2UR UR5, SR_CgaCtaId ;  /* 0x00000000000579c3 */ /* 0x000e620000008800 */
[----:B------:R-:W3:Y:S02]  /*21e20*/  LDCU.64 UR8, c[0x0][0x398] ;  /* 0x00007300ff0877ac */ /* 0x000ee40008000a00 */
[----:B0-----:R-:W4:Y:S01]  /*21e30*/  LDL.LU R3, [R1+0x14] ;  /* 0x0000140001037983 */ /* 0x001f220000300800 */
[----:B------:R-:W0:Y:S03]  /*21e40*/  LDCU UR6, c[0x0][0x39c] ;  /* 0x00007380ff0677ac */ /* 0x000e260008000800 */
[----:B------:R-:W5:Y:S01]  /*21e50*/  LDL.LU R2, [R1+0x18] ;  /* 0x0000180001027983 */ /* 0x000f620000300800 */
[----:B------:R-:W-:Y:S01]  /*21e60*/  UMOV UR4, 0x400 ;  /* 0x0000040000047882 */ /* 0x000fe20000000000 */
[----:B------:R-:W0:Y:S02]  /*21e70*/  LDCU UR7, c[0x0][0x39c] ;  /* 0x00007380ff0777ac */ /* 0x000e240008000800 */
[----:B------:R-:W3:Y:S01]  /*21e80*/  LDL.LU R0, [R1+0x1c] ;  /* 0x00001c0001007983 */ /* 0x000ee20000300800 */
[----:B------:R-:W0:Y:S03]  /*21e90*/  LDCU UR12, c[0x0][0x39c] ;  /* 0x00007380ff0c77ac */ /* 0x000e260008000800 */
[----:B------:R-:W3:Y:S01]  /*21ea0*/  LDL R29, [R1+0x8e8] ;  /* 0x0008e800011d7983 */ /* 0x000ee20000100800 */
[----:B------:R-:W0:Y:S03]  /*21eb0*/  LDCU UR13, c[0x0][0x39c] ;  /* 0x00007380ff0d77ac */ /* 0x000e260008000800 */
[----:B------:R1:W-:Y:S01]  /*21ec0*/  STL [R1+0x948], R19 ;  /* 0x0009481301007387 */ /* 0x0003e20000100800 */
[----:B------:R-:W0:Y:S01]  /*21ed0*/  LDCU UR14, c[0x0][0x39c] ;  /* 0x00007380ff0e77ac */ /* 0x000e220008000800 */
[----:B------:R-:W0:Y:S02]  /*21ee0*/  LDCU UR15, c[0x0][0x39c] ;  /* 0x00007380ff0f77ac */ /* 0x000e240008000800 */
[----:B-1----:R-:W3:Y:S01]  /*21ef0*/  LDL R19, [R1+0x3e4] ;  /* 0x0003e40001137983 */ /* 0x002ee20000100800 */
[----:B------:R-:W1:Y:S03]  /*21f00*/  LDCU UR16, c[0x0][0x39c] ;  /* 0x00007380ff1077ac */ /* 0x000e660008000800 */
[----:B------:R-:W-:Y:S01]  /*21f10*/  STL.64 [R1+0x940], R22 ;  /* 0x0009401601007387 */ /* 0x000fe20000100a00 */
[----:B------:R-:W0:Y:S03]  /*21f20*/  LDCU UR17, c[0x0][0x39c] ;  /* 0x00007380ff1177ac */ /* 0x000e260008000800 */
[----:B------:R-:W-:Y:S01]  /*21f30*/  STL.64 [R1+0x938], R20 ;  /* 0x0009381401007387 */ /* 0x000fe20000100a00 */
[----:B------:R-:W-:Y:S01]  /*21f40*/  ULEA UR4, UR5, UR4, 0x18 ;  /* 0x0000000405047291 */ /* 0x000fe2000f8ec0ff */
[----:B------:R-:W0:Y:S02]  /*21f50*/  LDCU UR5, c[0x0][0x3b4] ;  /* 0x00007680ff0577ac */ /* 0x000e240008000800 */
[----:B------:R-:W-:Y:S01]  /*21f60*/  STL.64 [R1+0x930], R26 ;  /* 0x0009301a01007387 */ /* 0x000fe20000100a00 */
[----:B------:R-:W0:Y:S03]  /*21f70*/  LDCU UR18, c[0x0][0x39c] ;  /* 0x00007380ff1277ac */ /* 0x000e260008000800 */
[----:B------:R1:W-:Y:S01]  /*21f80*/  STL.64 [R1+0x928], R24 ;  /* 0x0009281801007387 */ /* 0x0003e20000100a00 */
[----:B------:R-:W0:Y:S01]  /*21f90*/  LDCU UR19, c[0x0][0x39c] ;  /* 0x00007380ff1377ac */ /* 0x000e220008000800 */
[----:B------:R-:W0:Y:S01]  /*21fa0*/  LDCU UR20, c[0x0][0x39c] ;  /* 0x00007380ff1477ac */ /* 0x000e220008000800 */
[----:B------:R-:W0:Y:S01]  /*21fb0*/  LDCU UR21, c[0x0][0x39c] ;  /* 0x00007380ff1577ac */ /* 0x000e220008000800 */
[----:B-1----:R-:W3:Y:S01]  /*21fc0*/  LDL.LU R24, [R1] ;  /* 0x0000000001187983 */ /* 0x002ee20000300800 */
[----:B------:R-:W1:Y:S03]  /*21fd0*/  LDCU UR22, c[0x0][0x39c] ;  /* 0x00007380ff1677ac */ /* 0x000e660008000800 */
[----:B------:R-:W3:Y:S01]  /*21fe0*/  LDL.LU R25, [R1+0x4] ;  /* 0x0000040001197983 */ /* 0x000ee20000300800 */
[----:B------:R-:W0:Y:S03]  /*21ff0*/  LDCU UR23, c[0x0][0x39c] ;  /* 0x00007380ff1777ac */ /* 0x000e260008000800 */
[----:B------:R-:W3:Y:S01]  /*22000*/  LDL.LU R26, [R1+0x8] ;  /* 0x00000800011a7983 */ /* 0x000ee20000300800 */
[----:B------:R-:W0:Y:S03]  /*22010*/  LDCU UR24, c[0x0][0x39c] ;  /* 0x00007380ff1877ac */ /* 0x000e260008000800 */
[----:B------:R-:W3:Y:S01]  /*22020*/  LDL.LU R27, [R1+0xc] ;  /* 0x00000c00011b7983 */ /* 0x000ee20000300800 */
[----:B------:R-:W0:Y:S01]  /*22030*/  LDCU UR25, c[0x0][0x39c] ;  /* 0x00007380ff1977ac */ /* 0x000e220008000800 */
        /* <DEDUP_REMOVED lines=8> */
[----:B--2---:R-:W-:-:S02]  /*220c0*/  IMAD.MOV.U32 R20, RZ, RZ, R28 ;  /* 0x000000ffff147224 */ /* 0x004fc400078e001c */
[----:B------:R-:W2:Y:S01]  /*220d0*/  S2R R28, SR_TID.X ;  /* 0x00000000001c7919 */ /* 0x000ea20000002100 */
[----:B----4-:R-:W-:Y:S02]  /*220e0*/  IMAD.MOV.U32 R21, RZ, RZ, R3 ;  /* 0x000000ffff157224 */ /* 0x010fe400078e0003 */
[----:B-----5:R-:W-:Y:S02]  /*220f0*/  IMAD.MOV.U32 R22, RZ, RZ, R2 ;  /* 0x000000ffff167224 */ /* 0x020fe400078e0002 */
[----:B---3--:R-:W-:Y:S01]  /*22100*/  IMAD.MOV.U32 R23, RZ, RZ, R0 ;  /* 0x000000ffff177224 */ /* 0x008fe200078e0000 */
[----:B------:R-:W-:Y:S01]  /*22110*/  BAR.SYNC.DEFER_BLOCKING 0x0 ;  /* 0x0000000000007b1d */ /* 0x000fe20000010000 */
[----:B------:R-:W-:-:S05]  /*22120*/  ISETP.GE.AND P0, PT, R29, UR8, PT ;  /* 0x000000081d007c0c */ /* 0x000fca000bf06270 */
[----:B------:R-:W3:Y:S01]  /*22130*/  LDCU UR8, c[0x0][0x39c] ;  /* 0x00007380ff0877ac */ /* 0x000ee20008000800 */
[----:B------:R-:W-:Y:S02]  /*22140*/  VIADD R0, R19, 0x1 ;  /* 0x0000000113007836 */ /* 0x000fe40000000000 */
[----:B--2---:R-:W-:-:S03]  /*22150*/  IMAD.SHL.U32 R3, R28, 0x80, RZ ;  /* 0x000000801c037824 */ /* 0x004fc600078e00ff */
[----:B0-----:R-:W-:Y:S01]  /*22160*/  ISETP.LT.AND P1, PT, R0, UR6, !P0 ;  /* 0x0000000600007c0c */ /* 0x001fe2000c721270 */
[C---:B------:R-:W-:Y:S02]  /*22170*/  IMAD.SHL.U32 R2, R28.reuse, 0x100, RZ ;  /* 0x000001001c027824 */ /* 0x040fe400078e00ff */
[----:B------:R-:W-:Y:S01]  /*22180*/  IMAD.SHL.U32 R29, R28, 0x10, RZ ;  /* 0x000000101c1d7824 */ /* 0x000fe200078e00ff */
[----:B------:R-:W-:Y:S02]  /*22190*/  LOP3.LUT R3, R3, 0x800, RZ, 0xc0, !PT ;  /* 0x0000080003037812 */ /* 0x000fe400078ec0ff */
[----:B------:R-:W-:Y:S02]  /*221a0*/  LOP3.LUT R2, R2, 0x2000, RZ, 0xc0, !PT ;  /* 0x0000200002027812 */ /* 0x000fe400078ec0ff */
[----:B------:R-:W-:Y:S02]  /*221b0*/  LOP3.LUT R28, R29, 0xf0, RZ, 0xc0, !PT ;  /* 0x000000f01d1c7812 */ /* 0x000fe400078ec0ff */
[----:B------:R-:W-:Y:S01]  /*221c0*/  IADD3 R0, PT, PT, R2, UR4, R3 ;  /* 0x0000000402007c10 */ /* 0x000fe2000fffe003 */
[----:B------:R-:W-:-:S02]  /*221d0*/  VIADD R2, R19, 0x2 ;  /* 0x0000000213027836 */ /* 0x000fc40000000000 */
[----:B------:R-:W-:Y:S02]  /*221e0*/  VIADD R3, R19, 0x3 ;  /* 0x0000000313037836 */ /* 0x000fe40000000000 */
[----:B------:R-:W2:Y:S04]  /*221f0*/  LDL.LU R19, [R1+0x948] ;  /* 0x0009480001137983 */ /* 0x000ea80000300800 */
[----:B------:R-:W4:Y:S01]  /*22200*/  LDL R29, [R1+0x3e4] ;  /* 0x0003e400011d7983 */ /* 0x000f220000100800 */
[----:B------:R-:W-:Y:S01]  /*22210*/  ISETP.LT.AND P5, PT, R2, UR7, !P0 ;  /* 0x0000000702007c0c */ /* 0x000fe2000c7a1270 */
[----:B------:R-:W0:Y:S01]  /*22220*/  LDCU.64 UR6, c[0x0][0x390] ;  /* 0x00007200ff0677ac */ /* 0x000e220008000a00 */
[----:B------:R-:W-:Y:S01]  /*22230*/  ISETP.LT.AND P4, PT, R3, UR12, !P0 ;  /* 0x0000000c03007c0c */ /* 0x000fe2000c781270 */
[----:B------:R-:W5:Y:S01]  /*22240*/  LDCU UR12, c[0x0][0x39c] ;  /* 0x00007380ff0c77ac */ /* 0x000f620008000800 */
[----:B----4-:R-:W-:-:S02]  /*22250*/  VIADD R2, R29, 0x4 ;  /* 0x000000041d027836 */ /* 0x010fc40000000000 */
[----:B------:R-:W-:Y:S02]  /*22260*/  IMAD.MOV.U32 R3, RZ, RZ, R29 ;  /* 0x000000ffff037224 */ /* 0x000fe400078e001d */
[----:B------:R-:W4:Y:S02]  /*22270*/  S2R R29, SR_TID.X ;  /* 0x00000000001d7919 */ /* 0x000f240000002100 */
[----:B----4-:R-:W-:-:S05]  /*22280*/  IMAD.SHL.U32 R29, R29, 0x4, RZ ;  /* 0x000000041d1d7824 */ /* 0x010fca00078e00ff */
[----:B------:R-:W-:-:S04]  /*22290*/  LOP3.LUT R29, R29, 0x700, RZ, 0xc0, !PT ;  /* 0x000007001d1d7812 */ /* 0x000fc800078ec0ff */
[----:B------:R-:W-:Y:S01]  /*222a0*/  IADD3 R0, PT, PT, R29, R0, R28 ;  /* 0x000000001d007210 */ /* 0x000fe20007ffe01c */
[----:B------:R-:W-:Y:S01]  /*222b0*/  IMAD.MOV.U32 R29, RZ, RZ, R3 ;  /* 0x000000ffff1d7224 */ /* 0x000fe200078e0003 */
[----:B------:R-:W4:Y:S03]  /*222c0*/  S2R R28, SR_TID.X ;  /* 0x00000000001c7919 */ /* 0x000f260000002100 */
[----:B------:R0:W-:Y:S04]  /*222d0*/  STSM.16.M88.4 [R0], R20 ;  /* 0x0000001400007844 */ /* 0x0001e80000000200 */
[----:B------:R-:W-:Y:S04]  /*222e0*/  STSM.16.M88.4 [R0+0x1000], R24 ;  /* 0x0010001800007844 */ /* 0x000fe80000000200 */
[----:B------:R-:W3:Y:S01]  /*222f0*/  LDL.LU R3, [R1+0x8e8] ;  /* 0x0008e80001037983 */ /* 0x000ee20000300800 */
[----:B------:R-:W-:Y:S01]  /*22300*/  BAR.SYNC.DEFER_BLOCKING 0x0 ;  /* 0x0000000000007b1d */ /* 0x000fe20000010000 */
[----:B------:R-:W-:-:S02]  /*22310*/  ISETP.LT.AND P3, PT, R2, UR13, !P0 ;  /* 0x0000000d02007c0c */ /* 0x000fc4000c761270 */
[----:B------:R-:W-:-:S03]  /*22320*/  ISETP.LT.AND P2, PT, R29, UR9, !P0 ;  /* 0x000000091d007c0c */ /* 0x000fc6000c741270 */
[----:B------:R-:W1:Y:S01]  /*22330*/  LDCU UR9, c[0x0][0x39c] ;  /* 0x00007380ff0977ac */ /* 0x000e620008000800 */
[----:B0-----:R-:W3:Y:S01]  /*22340*/  LDL.LU.64 R22, [R1+0x940] ;  /* 0x0009400001167983 */ /* 0x001ee20000300a00 */
[----:B------:R-:W0:Y:S03]  /*22350*/  LDCU UR13, c[0x0][0x39c] ;  /* 0x00007380ff0d77ac */ /* 0x000e260008000800 */
[----:B------:R-:W3:Y:S01]  /*22360*/  LDL.LU.64 R20, [R1+0x938] ;  /* 0x0009380001147983 */ /* 0x000ee20000300a00 */
[----:B----4-:R-:W-:-:S04]  /*22370*/  LOP3.LUT R28, R28, 0x1ff, RZ, 0xc0, !PT ;  /* 0x000001ff1c1c7812 */ /* 0x010fc800078ec0ff */
[----:B------:R-:W-:Y:S01]  /*22380*/  LEA R28, R28, UR4, 0x4 ;  /* 0x000000041c1c7c11 */ /* 0x000fe2000f8e20ff */
[----:B------:R-:W4:Y:S04]  /*22390*/  LDCU UR4, c[0x0][0x3b8] ;  /* 0x00007700ff0477ac */ /* 0x000f280008000800 */
[----:B------:R-:W0:Y:S04]  /*223a0*/  LDS.128 R24, [R28] ;  /* 0x000000001c187984 */ /* 0x000e280000000c00 */
[----:B0-----:R-:W-:Y:S04]  /*223b0*/  STL.64 [R1+0x10], R24 ;  /* 0x0000101801007387 */ /* 0x001fe80000100a00 */
[----:B------:R-:W-:Y:S04]  /*223c0*/  STL.64 [R1+0x18], R26 ;  /* 0x0000181a01007387 */ /* 0x000fe80000100a00 */
[----:B------:R-:W0:Y:S01]  /*223d0*/  LDS.128 R24, [R28+0x2000] ;  /* 0x002000001c187984 */ /* 0x000e220000000c00 */
[----:B------:R-:W-:Y:S06]  /*223e0*/  BAR.SYNC.DEFER_BLOCKING 0x0 ;  /* 0x0000000000007b1d */ /* 0x000fec0000010000 */
[----:B------:R0:W-:Y:S04]  /*223f0*/  STSM.16.M88.4 [R0], R4 ;  /* 0x0000000400007844 */ /* 0x0001e80000000200 */
[----:B------:R0:W-:Y:S04]  /*22400*/  STSM.16.M88.4 [R0+0x1000], R8 ;  /* 0x0010000800007844 */ /* 0x0001e80000000200 */
[----:B0-----:R-:W-:Y:S04]  /*22410*/  STL.64 [R1], R24 ;  /* 0x0000001801007387 */ /* 0x001fe80000100a00 */
[----:B------:R-:W-:Y:S01]  /*22420*/  STL.64 [R1+0x8], R26 ;  /* 0x0000081a01007387 */ /* 0x000fe20000100a00 */
[----:B------:R-:W-:Y:S06]  /*22430*/  BAR.SYNC.DEFER_BLOCKING 0x0 ;  /* 0x0000000000007b1d */ /* 0x000fec0000010000 */
[----:B------:R-:W4:Y:S04]  /*22440*/  LDL.LU R4, [R1+0x20] ;  /* 0x0000200001047983 */ /* 0x000f280000300800 */
[----:B------:R-:W4:Y:S04]  /*22450*/  LDL.LU R5, [R1+0x24] ;  /* 0x0000240001057983 */ /* 0x000f280000300800 */
[----:B------:R-:W4:Y:S04]  /*22460*/  LDL.LU R6, [R1+0x28] ;  /* 0x0000280001067983 */ /* 0x000f280000300800 */
[----:B------:R-:W4:Y:S04]  /*22470*/  LDL.LU R7, [R1+0x2c] ;  /* 0x00002c0001077983 */ /* 0x000f280000300800 */
[----:B------:R-:W0:Y:S04]  /*22480*/  LDS.128 R24, [R28] ;  /* 0x000000001c187984 */ /* 0x000e280000000c00 */
[----:B------:R-:W4:Y:S04]  /*22490*/  LDL.LU R8, [R1+0x30] ;  /* 0x0000300001087983 */ /* 0x000f280000300800 */
[----:B------:R-:W4:Y:S04]  /*224a0*/  LDL.LU R9, [R1+0x34] ;  /* 0x0000340001097983 */ /* 0x000f280000300800 */
[----:B------:R-:W4:Y:S04]  /*224b0*/  LDL.LU R10, [R1+0x38] ;  /* 0x00003800010a7983 */ /* 0x000f280000300800 */
[----:B------:R-:W4:Y:S04]  /*224c0*/  LDL.LU R11, [R1+0x3c] ;  /* 0x00003c00010b7983 */ /* 0x000f280000300800 */
[----:B0-----:R-:W-:Y:S04]  /*224d0*/  STL.64 [R1+0xa0], R24 ;  /* 0x0000a01801007387 */ /* 0x001fe80000100a00 */
[----:B------:R-:W-:Y:S04]  /*224e0*/  STL.64 [R1+0xa8], R26 ;  /* 0x0000a81a01007387 */ /* 0x000fe80000100a00 */
[----:B------:R-:W0:Y:S01]  /*224f0*/  LDS.128 R24, [R28+0x2000] ;  /* 0x002000001c187984 */ /* 0x000e220000000c00 */
[----:B------:R-:W-:Y:S06]  /*22500*/  BAR.SYNC.DEFER_BLOCKING 0x0 ;  /* 0x0000000000007b1d */ /* 0x000fec0000010000 */
[----:B0-----:R-:W-:Y:S04]  /*22510*/  STL.64 [R1+0xb0], R24 ;  /* 0x0000b01801007387 */ /* 0x001fe80000100a00 */
[----:B------:R0:W-:Y:S04]  /*22520*/  STL.64 [R1+0xb8], R26 ;  /* 0x0000b81a01007387 */ /* 0x0001e80000100a00 */
[----:B0-----:R-:W4:Y:S04]  /*22530*/  LDL.LU.64 R26, [R1+0x930] ;  /* 0x00093000011a7983 */ /* 0x001f280000300a00 */
[----:B------:R-:W4:Y:S04]  /*22540*/  LDL.LU.64 R24, [R1+0x928] ;  /* 0x0009280001187983 */ /* 0x000f280000300a00 */
[----:B------:R-:W-:Y:S04]  /*22550*/  STSM.16.M88.4 [R0], R12 ;  /* 0x0000000c00007844 */ /* 0x000fe80000000200 */
[----:B--2---:R-:W-:Y:S01]  /*22560*/  STSM.16.M88.4 [R0+0x1000], R16 ;  /* 0x0010001000007844 */ /* 0x004fe20000000200 */
[----:B------:R-:W-:Y:S06]  /*22570*/  BAR.SYNC.DEFER_BLOCKING 0x0 ;  /* 0x0000000000007b1d */ /* 0x000fec0000010000 */
[----:B------:R-:W0:Y:S04]  /*22580*/  LDS.128 R16, [R28] ;  /* 0x000000001c107984 */ /* 0x000e280000000c00 */
[----:B------:R-:W2:Y:S01]  /*22590*/  LDS.128 R12, [R28+0x2000] ;  /* 0x002000001c0c7984 */ /* 0x000ea20000000c00 */
[----:B------:R-:W-:Y:S06]  /*225a0*/  BAR.SYNC.DEFER_BLOCKING 0x0 ;  /* 0x0000000000007b1d */ /* 0x000fec0000010000 */
[----:B---3--:R-:W-:Y:S04]  /*225b0*/  STSM.16.M88.4 [R0], R20 ;  /* 0x0000001400007844 */ /* 0x008fe80000000200 */
[----:B0-----:R-:W-:Y:S04]  /*225c0*/  STL.64 [R1+0xc0], R16 ;  /* 0x0000c01001007387 */ /* 0x001fe80000100a00 */
[----:B------:R-:W-:Y:S04]  /*225d0*/  STL.64 [R1+0xc8], R18 ;  /* 0x0000c81201007387 */ /* 0x000fe80000100a00 */
[----:B--2---:R-:W-:Y:S04]  /*225e0*/  STL.64 [R1+0xd0], R12 ;  /* 0x0000d00c01007387 */ /* 0x004fe80000100a00 */
[----:B------:R-:W-:Y:S04]  /*225f0*/  STL.64 [R1+0xd8], R14 ;  /* 0x0000d80e01007387 */ /* 0x000fe80000100a00 */
[----:B----4-:R-:W-:Y:S01]  /*22600*/  STSM.16.M88.4 [R0+0x1000], R24 ;  /* 0x0010001800007844 */ /* 0x010fe20000000200 */
[----:B------:R-:W-:Y:S06]  /*22610*/  BAR.SYNC.DEFER_BLOCKING 0x0 ;  /* 0x0000000000007b1d */ /* 0x000fec0000010000 */
[----:B------:R-:W0:Y:S04]  /*22620*/  LDS.128 R16, [R28] ;  /* 0x000000001c107984 */ /* 0x000e280000000c00 */
[----:B------:R-:W2:Y:S01]  /*22630*/  LDS.128 R12, [R28+0x2000] ;  /* 0x002000001c0c7984 */ /* 0x000ea20000000c00 */
[----:B------:R-:W-:Y:S06]  /*22640*/  BAR.SYNC.DEFER_BLOCKING 0x0 ;  /* 0x0000000000007b1d */ /* 0x000fec0000010000 */
[----:B------:R-:W-:Y:S04]  /*22650*/  STSM.16.M88.4 [R0], R8 ;  /* 0x0000000800007844 */ /* 0x000fe80000000200 */
[----:B------:R3:W-:Y:S04]  /*22660*/  STSM.16.M88.4 [R0+0x1000], R4 ;  /* 0x0010000400007844 */ /* 0x0007e80000000200 */
[----:B0-----:R0:W-:Y:S04]  /*22670*/  STL.64 [R1+0xe0], R16 ;  /* 0x0000e01001007387 */ /* 0x0011e80000100a00 */
[----:B------:R-:W-:Y:S04]  /*22680*/  STL.64 [R1+0xe8], R18 ;  /* 0x0000e81201007387 */ /* 0x000fe80000100a00 */
[----:B--2---:R-:W-:Y:S04]  /*22690*/  STL.64 [R1+0xf0], R12 ;  /* 0x0000f00c01007387 */ /* 0x004fe80000100a00 */
[----:B------:R-:W-:Y:S04]  /*226a0*/  STL.64 [R1+0xf8], R14 ;  /* 0x0000f80e01007387 */ /* 0x000fe80000100a00 */
[----:B---3--:R-:W2:Y:S04]  /*226b0*/  LDL.LU R4, [R1+0x50] ;  /* 0x0000500001047983 */ /* 0x008ea80000300800 */
[----:B------:R-:W2:Y:S04]  /*226c0*/  LDL.LU R5, [R1+0x54] ;  /* 0x0000540001057983 */ /* 0x000ea80000300800 */
[----:B------:R-:W3:Y:S04]  /*226d0*/  LDL.LU R6, [R1+0x58] ;  /* 0x0000580001067983 */ /* 0x000ee80000300800 */
[----:B------:R-:W3:Y:S01]  /*226e0*/  LDL.LU R7, [R1+0x5c] ;  /* 0x00005c0001077983 */ /* 0x000ee20000300800 */
[----:B------:R-:W-:Y:S06]  /*226f0*/  BAR.SYNC.DEFER_BLOCKING 0x0 ;  /* 0x0000000000007b1d */ /* 0x000fec0000010000 */
[----:B---3--:R-:W-:Y:S04]  /*22700*/  STL.64 [R1+0x920], R6 ;  /* 0x0009200601007387 */ /* 0x008fe80000100a00 */
[----:B--2---:R-:W-:Y:S04]  /*22710*/  STL.64 [R1+0x918], R4 ;  /* 0x0009180401007387 */ /* 0x004fe80000100a00 */
[----:B------:R-:W2:Y:S04]  /*22720*/  LDS.128 R4, [R28] ;  /* 0x000000001c047984 */ /* 0x000ea80000000c00 */
[----:B------:R-:W3:Y:S04]  /*22730*/  LDL.LU R8, [R1+0x40] ;  /* 0x0000400001087983 */ /* 0x000ee80000300800 */
[----:B------:R-:W3:Y:S04]  /*22740*/  LDL.LU R9, [R1+0x44] ;  /* 0x0000440001097983 */ /* 0x000ee80000300800 */
[----:B------:R-:W3:Y:S04]  /*22750*/  LDL.LU R10, [R1+0x48] ;  /* 0x00004800010a7983 */ /* 0x000ee80000300800 */
[----:B------:R-:W3:Y:S04]  /*22760*/  LDL.LU R11, [R1+0x4c] ;  /* 0x00004c00010b7983 */ /* 0x000ee80000300800 */
[----:B0-----:R-:W4:Y:S04]  /*22770*/  LDL.LU R16, [R1+0x60] ;  /* 0x0000600001107983 */ /* 0x001f280000300800 */
[----:B--2---:R-:W-:Y:S04]  /*22780*/  STL.64 [R1+0x20], R4 ;  /* 0x0000200401007387 */ /* 0x004fe80000100a00 */
[----:B------:R-:W-:Y:S04]  /*22790*/  STL.64 [R1+0x28], R6 ;  /* 0x0000280601007387 */ /* 0x000fe80000100a00 */
[----:B------:R-:W0:Y:S04]  /*227a0*/  LDS.128 R4, [R28+0x2000] ;  /* 0x002000001c047984 */ /* 0x000e280000000c00 */
[----:B------:R-:W4:Y:S04]  /*227b0*/  LDL.LU R17, [R1+0x64] ;  /* 0x0000640001117983 */ /* 0x000f280000300800 */
[----:B------:R-:W4:Y:S04]  /*227c0*/  LDL.LU R18, [R1+0x68] ;  /* 0x0000680001127983 */ /* 0x000f280000300800 */
[----:B------:R-:W4:Y:S04]  /*227d0*/  LDL.LU R19, [R1+0x6c] ;  /* 0x00006c0001137983 */ /* 0x000f280000300800 */
[----:B------:R-:W2:Y:S04]  /*227e0*/  LDL.LU R12, [R1+0x70] ;  /* 0x00007000010c7983 */ /* 0x000ea80000300800 */
[----:B------:R-:W2:Y:S04]  /*227f0*/  LDL.LU R13, [R1+0x74] ;  /* 0x00007400010d7983 */ /* 0x000ea80000300800 */
[----:B------:R-:W2:Y:S04]  /*22800*/  LDL.LU R14, [R1+0x78] ;  /* 0x00007800010e7983 */ /* 0x000ea80000300800 */
[----:B------:R-:W2:Y:S01]  /*22810*/  LDL.LU R15, [R1+0x7c] ;  /* 0x00007c00010f7983 */ /* 0x000ea20000300800 */
[----:B------:R-:W-:Y:S01]  /*22820*/  BAR.SYNC.DEFER_BLOCKING 0x0 ;  /* 0x0000000000007b1d */ /* 0x000fe20000010000 */
[----:B0-----:R-:W-:-:S05]  /*22830*/  IMAD.MOV.U32 R26, RZ, RZ, R6 ;  /* 0x000000ffff1a7224 */ /* 0x001fca00078e0006 */
[----:B------:R0:W-:Y:S01]  /*22840*/  STL.64 [R1+0x30], R4 ;  /* 0x0000300401007387 */ /* 0x0001e20000100a00 */
[----:B------:R-:W-:-:S03]  /*22850*/  IMAD.MOV.U32 R27, RZ, RZ, R7 ;  /* 0x000000ffff1b7224 */ /* 0x000fc600078e0007 */
[----:B------:R-:W2:Y:S04]  /*22860*/  LDL.LU.64 R6, [R1+0x920] ;  /* 0x0009200001067983 */ /* 0x000ea80000300a00 */
[----:B0-----:R-:W2:Y:S04]  /*22870*/  LDL.LU.64 R4, [R1+0x918] ;  /* 0x0009180001047983 */ /* 0x001ea80000300a00 */
[----:B------:R-:W2:Y:S04]  /*22880*/  LDL.LU R24, [R1+0x10] ;  /* 0x0000100001187983 */ /* 0x000ea80000300800 */
[----:B------:R-:W-:Y:S04]  /*22890*/  STL [R1+0x8f0], R27 ;  /* 0x0008f01b01007387 */ /* 0x000fe80000100800 */
[----:B------:R-:W-:Y:S04]  /*228a0*/  STL [R1+0x8ec], R26 ;  /* 0x0008ec1a01007387 */ /* 0x000fe80000100800 */
[----:B--2---:R0:W-:Y:S04]  /*228b0*/  STL.64 [R1+0x900], R24 ;  /* 0x0009001801007387 */ /* 0x0041e80000100a00 */
[----:B0-----:R-:W2:Y:S04]  /*228c0*/  LDL.LU R24, [R1+0x90] ;  /* 0x0000900001187983 */ /* 0x001ea80000300800 */
[----:B------:R-:W2:Y:S04]  /*228d0*/  LDL.LU R25, [R1+0x94] ;  /* 0x0000940001197983 */ /* 0x000ea80000300800 */
[----:B------:R-:W2:Y:S04]  /*228e0*/  LDL.LU R26, [R1+0x98] ;  /* 0x00009800011a7983 */ /* 0x000ea80000300800 */
[----:B------:R-:W2:Y:S04]  /*228f0*/  LDL.LU R27, [R1+0x9c] ;  /* 0x00009c00011b7983 */ /* 0x000ea80000300800 */
[----:B---3--:R-:W-:Y:S04]  /*22900*/  STSM.16.M88.4 [R0], R8 ;  /* 0x0000000800007844 */ /* 0x008fe80000000200 */
[----:B------:R-:W-:Y:S01]  /*22910*/  STSM.16.M88.4 [R0+0x1000], R4 ;  /* 0x0010000400007844 */ /* 0x000fe20000000200 */
[----:B------:R-:W-:Y:S06]  /*22920*/  BAR.SYNC.DEFER_BLOCKING 0x0 ;  /* 0x0000000000007b1d */ /* 0x000fec0000010000 */
[----:B------:R-:W0:Y:S04]  /*22930*/  LDS.128 R4, [R28] ;  /* 0x000000001c047984 */ /* 0x000e280000000c00 */
[----:B------:R-:W3:Y:S01]  /*22940*/  LDS.128 R8, [R28+0x2000] ;  /* 0x002000001c087984 */ /* 0x000ee20000000c00 */
[----:B------:R-:W-:Y:S06]  /*22950*/  BAR.SYNC.DEFER_BLOCKING 0x0 ;  /* 0x0000000000007b1d */ /* 0x000fec0000010000 */
[----:B--2---:R-:W-:Y:S04]  /*22960*/  STL.64 [R1+0x910], R26 ;  /* 0x0009101a01007387 */ /* 0x004fe80000100a00 */
[----:B------:R2:W-:Y:S04]  /*22970*/  STL.64 [R1+0x908], R24 ;  /* 0x0009081801007387 */ /* 0x0005e80000100a00 */
[----:B--2---:R-:W2:Y:S04]  /*22980*/  LDL.LU R24, [R1+0x80] ;  /* 0x0000800001187983 */ /* 0x004ea80000300800 */
[----:B------:R-:W2:Y:S04]  /*22990*/  LDL.LU R25, [R1+0x84] ;  /* 0x0000840001197983 */ /* 0x000ea80000300800 */
[----:B------:R-:W2:Y:S04]  /*229a0*/  LDL.LU R26, [R1+0x88] ;  /* 0x00008800011a7983 */ /* 0x000ea80000300800 */
[----:B------:R-:W2:Y:S04]  /*229b0*/  LDL.LU R27, [R1+0x8c] ;  /* 0x00008c00011b7983 */ /* 0x000ea80000300800 */
[----:B----4-:R-:W-:Y:S04]  /*229c0*/  STSM.16.M88.4 [R0], R16 ;  /* 0x0000001000007844 */ /* 0x010fe80000000200 */
[----:B------:R-:W-:Y:S01]  /*229d0*/  STSM.16.M88.4 [R0+0x1000], R12 ;  /* 0x0010000c00007844 */ /* 0x000fe20000000200 */
[----:B------:R-:W-:Y:S06]  /*229e0*/  BAR.SYNC.DEFER_BLOCKING 0x0 ;  /* 0x0000000000007b1d */ /* 0x000fec0000010000 */
[----:B------:R-:W4:Y:S04]  /*229f0*/  LDS.128 R12, [R28] ;  /* 0x000000001c0c7984 */ /* 0x000f280000000c00 */
[----:B------:R-:W1:Y:S01]  /*22a00*/  LDS.128 R16, [R28+0x2000] ;  /* 0x002000001c107984 */ /* 0x000e620000000c00 */
[----:B------:R-:W-:Y:S06]  /*22a10*/  BAR.SYNC.DEFER_BLOCKING 0x0 ;  /* 0x0000000000007b1d */ /* 0x000fec0000010000 */
[----:B0-----:R0:W-:Y:S04]  /*22a20*/  STL [R1+0x8f8], R6 ;  /* 0x0008f80601007387 */ /* 0x0011e80000100800 */
[----:B------:R-:W-:Y:S04]  /*22a30*/  STL [R1+0x8f4], R7 ;  /* 0x0008f40701007387 */ /* 0x000fe80000100800 */
[----:B0-----:R-:W3:Y:S04]  /*22a40*/  LDL.LU R6, [R1+0x14] ;  /* 0x0000140001067983 */ /* 0x001ee80000300800 */
[----:B--2---:R0:W-:Y:S04]  /*22a50*/  STSM.16.M88.4 [R0], R24 ;  /* 0x0000001800007844 */ /* 0x0041e80000000200 */
[----:B0-----:R-:W2:Y:S04]  /*22a60*/  LDL.LU.64 R26, [R1+0x910] ;  /* 0x00091000011a7983 */ /* 0x001ea80000300a00 */
[----:B------:R-:W2:Y:S01]  /*22a70*/  LDL.LU.64 R24, [R1+0x908] ;  /* 0x0009080001187983 */ /* 0x000ea20000300a00 */
[----:B------:R-:W-:Y:S01]  /*22a80*/  IMAD R3, R3, UR5, RZ ;  /* 0x0000000503037c24 */ /* 0x000fe2000f8e02ff */
[----:B------:R-:W0:Y:S01]  /*22a90*/  LDCU UR5, c[0x0][0x39c] ;  /* 0x00007380ff0577ac */ /* 0x000e220008000800 */
[----:B------:R-:W-:-:S03]  /*22aa0*/  IMAD R23, R29, UR4, RZ ;  /* 0x000000041d177c24 */ /* 0x000fc6000f8e02ff */
[C---:B------:R-:W-:Y:S01]  /*22ab0*/  LEA R2, P6, R3.reuse, UR6, 0x1 ;  /* 0x0000000603027c11 */ /* 0x040fe2000f8c08ff */
[----:B------:R-:W0:Y:S01]  /*22ac0*/  LDCU UR6, c[0x0][0x39c] ;  /* 0x00007380ff0677ac */ /* 0x000e220008000800 */
[----:B--2---:R2:W-:Y:S04]  /*22ad0*/  STSM.16.M88.4 [R0+0x1000], R24 ;  /* 0x0010001800007844 */ /* 0x0045e80000000200 */
[----:B--2---:R-:W2:Y:S04]  /*22ae0*/  LDL.LU.64 R24, [R1+0x900] ;  /* 0x0009000001187983 */ /* 0x004ea80000300a00 */
[----:B------:R-:W3:Y:S04]  /*22af0*/  LDL.LU R26, [R1+0x18] ;  /* 0x00001800011a7983 */ /* 0x000ee80000300800 */
[----:B------:R-:W3:Y:S01]  /*22b00*/  LDL.LU R27, [R1+0x1c] ;  /* 0x00001c00011b7983 */ /* 0x000ee20000300800 */
[----:B------:R-:W-:Y:S01]  /*22b10*/  LEA.HI.X.SX32 R3, R3, UR7, 0x1, P6 ;  /* 0x0000000703037c11 */ /* 0x000fe2000b0f0eff */
[----:B------:R-:W0:Y:S01]  /*22b20*/  LDCU UR7, c[0x0][0x39c] ;  /* 0x00007380ff0777ac */ /* 0x000e220008000800 */
[----:B------:R-:W-:Y:S01]  /*22b30*/  BAR.SYNC.DEFER_BLOCKING 0x0 ;  /* 0x0000000000007b1d */ /* 0x000fe20000010000 */
[----:B------:R-:W-:-:S04]  /*22b40*/  LEA R20, P6, R23, R2, 0x1 ;  /* 0x0000000217147211 */ /* 0x000fc800078c08ff */
[C---:B------:R-:W-:Y:S01]  /*22b50*/  LEA.HI.X.SX32 R21, R23.reuse, R3, 0x1, P6 ;  /* 0x0000000317157211 */ /* 0x040fe200030f0eff */
[----:B------:R-:W-:Y:S01]  /*22b60*/  VIADD R23, R23, UR4 ;  /* 0x0000000417177c36 */ /* 0x000fe20008000000 */
[----:B------:R-:W3:Y:S03]  /*22b70*/  LDL.LU R7, [R1+0x4] ;  /* 0x0000040001077983 */ /* 0x000ee60000300800 */
[C---:B------:R-:W-:Y:S01]  /*22b80*/  VIADD R0, R23.reuse, UR4 ;  /* 0x0000000417007c36 */ /* 0x040fe20008000000 */
[----:B--2---:R2:W-:Y:S01]  /*22b90*/  @P2 STG.E.U16 desc[UR10][R20.64], R24 ;  /* 0x0000001814002986 */ /* 0x0045e2000c10150a */
[----:B------:R-:W-:-:S04]  /*22ba0*/  LEA R22, P2, R23, R2, 0x1 ;  /* 0x0000000217167211 */ /* 0x000fc800078408ff */
[----:B------:R-:W-:Y:S01]  /*22bb0*/  LEA.HI.X.SX32 R23, R23, R3, 0x1, P2 ;  /* 0x0000000317177211 */ /* 0x000fe200010f0eff */
[----:B--2---:R-:W-:Y:S01]  /*22bc0*/  VIADD R20, R29, 0x5 ;  /* 0x000000051d147836 */ /* 0x004fe20000000000 */
[----:B------:R-:W-:-:S04]  /*22bd0*/  PRMT R21, R24, 0x7632, R21 ;  /* 0x0000763218157816 */ /* 0x000fc80000000015 */
[----:B0-----:R-:W-:Y:S01]  /*22be0*/  ISETP.LT.AND P2, PT, R20, UR5, !P0 ;  /* 0x0000000514007c0c */ /* 0x001fe2000c741270 */
[----:B------:R0:W-:Y:S01]  /*22bf0*/  @P1 STG.E.U16 desc[UR10][R22.64], R21 ;  /* 0x0000001516001986 */ /* 0x0001e2000c10150a */
[----:B------:R-:W-:Y:S01]  /*22c00*/  LEA R20, P6, R0, R2, 0x1 ;  /* 0x0000000200147211 */ /* 0x000fe200078c08ff */
[----:B------:R-:W-:Y:S01]  /*22c10*/  VIADD R24, R29, 0x6 ;  /* 0x000000061d187836 */ /* 0x000fe20000000000 */
[----:B---3--:R-:W-:Y:S01]  /*22c20*/  PRMT R25, R6, 0x7632, R25 ;  /* 0x0000763206197816 */ /* 0x008fe20000000019 */
[----:B------:R-:W2:Y:S01]  /*22c30*/  LDCU UR5, c[0x0][0x39c] ;  /* 0x00007380ff0577ac */ /* 0x000ea20008000800 */
[C---:B0-----:R-:W-:Y:S01]  /*22c40*/  VIADD R23, R0.reuse, UR4 ;  /* 0x0000000400177c36 */ /* 0x041fe20008000000 */
[----:B------:R-:W-:-:S03]  /*22c50*/  LEA.HI.X.SX32 R21, R0, R3, 0x1, P6 ;  /* 0x0000000300157211 */ /* 0x000fc600030f0eff */
[C---:B------:R-:W-:Y:S01]  /*22c60*/  VIADD R0, R23.reuse, UR4 ;  /* 0x0000000417007c36 */ /* 0x040fe20008000000 */
[C---:B------:R-:W-:Y:S01]  /*22c70*/  LEA R22, P6, R23.reuse, R2, 0x1 ;  /* 0x0000000217167211 */ /* 0x040fe200078c08ff */
[----:B------:R0:W-:Y:S01]  /*22c80*/  @P5 STG.E.U16 desc[UR10][R20.64], R6 ;  /* 0x0000000614005986 */ /* 0x0001e2000c10150a */
[----:B------:R-:W-:Y:S01]  /*22c90*/  ISETP.LT.AND P1, PT, R24, UR6, !P0 ;  /* 0x0000000618007c0c */ /* 0x000fe2000c721270 */
[----:B------:R-:W3:Y:S01]  /*22ca0*/  LDCU UR6, c[0x0][0x39c] ;  /* 0x00007380ff0677ac */ /* 0x000ee20008000800 */
[----:B------:R-:W-:-:S05]  /*22cb0*/  LEA.HI.X.SX32 R23, R23, R3, 0x1, P6 ;  /* 0x0000000317177211 */ /* 0x000fca00030f0eff */
[----:B------:R1:W-:Y:S01]  /*22cc0*/  @P4 STG.E.U16 desc[UR10][R22.64], R25 ;  /* 0x0000001916004986 */ /* 0x0003e2000c10150a */
[----:B0-----:R-:W-:-:S04]  /*22cd0*/  LEA R20, P6, R0, R2, 0x1 ;  /* 0x0000000200147211 */ /* 0x001fc800078c08ff */
[C---:B------:R-:W-:Y:S01]  /*22ce0*/  LEA.HI.X.SX32 R21, R0.reuse, R3, 0x1, P6 ;  /* 0x0000000300157211 */ /* 0x040fe200030f0eff */
[----:B-1----:R-:W-:-:S04]  /*22cf0*/  VIADD R23, R0, UR4 ;  /* 0x0000000400177c36 */ /* 0x002fc80008000000 */
[----:B------:R0:W-:Y:S01]  /*22d00*/  @P3 STG.E.U16 desc[UR10][R20.64], R26 ;  /* 0x0000001a14003986 */ /* 0x0001e2000c10150a */
[C---:B------:R-:W-:Y:S01]  /*22d10*/  LEA R22, P3, R23.reuse, R2, 0x1 ;  /* 0x0000000217167211 */ /* 0x040fe200078608ff */
[----:B------:R-:W-:-:S03]  /*22d20*/  VIADD R0, R23, UR4 ;  /* 0x0000000417007c36 */ /* 0x000fc60008000000 */
[-C--:B------:R-:W-:Y:S01]  /*22d30*/  LEA.HI.X.SX32 R23, R23, R3.reuse, 0x1, P3 ;  /* 0x0000000317177211 */ /* 0x080fe200018f0eff */
[C---:B------:R-:W-:Y:S02]  /*22d40*/  VIADD R24, R29.reuse, 0x7 ;  /* 0x000000071d187836 */ /* 0x040fe40000000000 */
[----:B0-----:R-:W-:Y:S01]  /*22d50*/  VIADD R20, R29, 0x9 ;  /* 0x000000091d147836 */ /* 0x001fe20000000000 */
[----:B------:R-:W-:Y:S02]  /*22d60*/  PRMT R21, R26, 0x7632, R21 ;  /* 0x000076321a157816 */ /* 0x000fe40000000015 */
[----:B------:R-:W-:Y:S01]  /*22d70*/  ISETP.LT.AND P5, PT, R24, UR7, !P0 ;  /* 0x0000000718007c0c */ /* 0x000fe2000c7a1270 */
[----:B------:R-:W4:Y:S01]  /*22d80*/  LDL.LU R26, [R1+0x8] ;  /* 0x00000800011a7983 */ /* 0x000f220000300800 */
[----:B---3--:R-:W-:Y:S01]  /*22d90*/  ISETP.LT.AND P3, PT, R20, UR6, !P0 ;  /* 0x0000000614007c0c */ /* 0x008fe2000c761270 */
[----:B------:R-:W0:Y:S01]  /*22da0*/  LDCU UR7, c[0x0][0x39c] ;  /* 0x00007380ff0777ac */ /* 0x000e220008000800 */
[C---:B------:R-:W-:Y:S01]  /*22db0*/  LEA R20, P6, R0.reuse, R2, 0x1 ;  /* 0x0000000200147211 */ /* 0x040fe200078c08ff */
[----:B------:R1:W-:Y:S01]  /*22dc0*/  @P2 STG.E.U16 desc[UR10][R22.64], R21 ;  /* 0x0000001516002986 */ /* 0x0003e2000c10150a */
[----:B------:R-:W-:Y:S01]  /*22dd0*/  PRMT R25, R27, 0x7632, R25 ;  /* 0x000076321b197816 */ /* 0x000fe20000000019 */
[----:B------:R-:W-:Y:S01]  /*22de0*/  VIADD R24, R29, 0x8 ;  /* 0x000000081d187836 */ /* 0x000fe20000000000 */
[----:B------:R-:W3:Y:S01]  /*22df0*/  LDCU UR6, c[0x0][0x39c] ;  /* 0x00007380ff0677ac */ /* 0x000ee20008000800 */
[C---:B-1----:R-:W-:Y:S01]  /*22e00*/  VIADD R23, R0.reuse, UR4 ;  /* 0x0000000400177c36 */ /* 0x042fe20008000000 */
[----:B------:R-:W-:-:S04]  /*22e10*/  LEA.HI.X.SX32 R21, R0, R3, 0x1, P6 ;  /* 0x0000000300157211 */ /* 0x000fc800030f0eff */
[C---:B------:R-:W-:Y:S01]  /*22e20*/  LEA R22, P6, R23.reuse, R2, 0x1 ;  /* 0x0000000217167211 */ /* 0x040fe200078c08ff */
[----:B------:R-:W-:-:S03]  /*22e30*/  VIADD R0, R23, UR4 ;  /* 0x0000000417007c36 */ /* 0x000fc60008000000 */
[----:B------:R-:W-:Y:S01]  /*22e40*/  LEA.HI.X.SX32 R23, R23, R3, 0x1, P6 ;  /* 0x0000000317177211 */ /* 0x000fe200030f0eff */
[----:B------:R1:W-:Y:S04]  /*22e50*/  @P1 STG.E.U16 desc[UR10][R20.64], R27 ;  /* 0x0000001b14001986 */ /* 0x0003e8000c10150a */
[----:B------:R0:W-:Y:S04]  /*22e60*/  @P5 STG.E.U16 desc[UR10][R22.64], R25 ;  /* 0x0000001916005986 */ /* 0x0001e8000c10150a */
[----:B-1----:R-:W4:Y:S04]  /*22e70*/  LDL.LU R27, [R1+0xc] ;  /* 0x00000c00011b7983 */ /* 0x002f280000300800 */
[----:B------:R-:W4:Y:S04]  /*22e80*/  LDL.LU R6, [R1+0xa0] ;  /* 0x0000a00001067983 */ /* 0x000f280000300800 */
[----:B0-----:R-:W4:Y:S01]  /*22e90*/  LDL.LU R25, [R1] ;  /* 0x0000000001197983 */ /* 0x001f220000300800 */
[----:B--2---:R-:W-:Y:S01]  /*22ea0*/  ISETP.LT.AND P4, PT, R24, UR5, !P0 ;  /* 0x0000000518007c0c */ /* 0x004fe2000c781270 */
[----:B------:R-:W0:Y:S01]  /*22eb0*/  LDCU UR5, c[0x0][0x39c] ;  /* 0x00007380ff0577ac */ /* 0x000e220008000800 */
[----:B------:R-:W-:-:S05]  /*22ec0*/  VIADD R24, R29, 0xa ;  /* 0x0000000a1d187836 */ /* 0x000fca0000000000 */
[----:B------:R-:W-:Y:S01]  /*22ed0*/  ISETP.LT.AND P2, PT, R24, UR7, !P0 ;  /* 0x0000000718007c0c */ /* 0x000fe2000c741270 */
[C---:B------:R-:W-:Y:S01]  /*22ee0*/  VIADD R24, R29.reuse, 0xb ;  /* 0x0000000b1d187836 */ /* 0x040fe20000000000 */
[C---:B------:R-:W-:Y:S01]  /*22ef0*/  LEA R20, P6, R0.reuse, R2, 0x1 ;  /* 0x0000000200147211 */ /* 0x040fe200078c08ff */
[----:B------:R-:W1:Y:S03]  /*22f00*/  LDCU UR7, c[0x0][0x39c] ;  /* 0x00007380ff0777ac */ /* 0x000e660008000800 */
[----:B------:R-:W-:Y:S02]  /*22f10*/  LEA.HI.X.SX32 R21, R0, R3, 0x1, P6 ;  /* 0x0000000300157211 */ /* 0x000fe400030f0eff */
[----:B0-----:R-:W-:Y:S01]  /*22f20*/  ISETP.LT.AND P1, PT, R24, UR5, !P0 ;  /* 0x0000000518007c0c */ /* 0x001fe2000c721270 */
[----:B------:R-:W0:Y:S01]  /*22f30*/  LDCU UR5, c[0x0][0x39c] ;  /* 0x00007380ff0577ac */ /* 0x000e220008000800 */
[----:B------:R-:W-:-:S02]  /*22f40*/  VIADD R24, R29, 0xc ;  /* 0x0000000c1d187836 */ /* 0x000fc40000000000 */
[----:B------:R-:W-:-:S03]  /*22f50*/  VIADD R0, R0, UR4 ;  /* 0x0000000400007c36 */ /* 0x000fc60008000000 */
[----:B---3--:R-:W-:Y:S01]  /*22f60*/  ISETP.LT.AND P5, PT, R24, UR6, !P0 ;  /* 0x0000000618007c0c */ /* 0x008fe2000c7a1270 */
[----:B------:R-:W2:Y:S01]  /*22f70*/  LDCU UR6, c[0x0][0x39c] ;  /* 0x00007380ff0677ac */ /* 0x000ea20008000800 */
[----:B------:R-:W-:Y:S02]  /*22f80*/  VIADD R22, R29, 0xd ;  /* 0x0000000d1d167836 */ /* 0x000fe40000000000 */
[C---:B------:R-:W-:Y:S01]  /*22f90*/  VIADD R24, R0.reuse, UR4 ;  /* 0x0000000400187c36 */ /* 0x040fe20008000000 */
[----:B----4-:R3:W-:Y:S01]  /*22fa0*/  @P4 STG.E.U16 desc[UR10][R20.64], R25 ;  /* 0x0000001914004986 */ /* 0x0107e2000c10150a */
[----:B------:R-:W-:Y:S02]  /*22fb0*/  PRMT R23, R25, 0x7632, R23 ;  /* 0x0000763219177816 */ /* 0x000fe40000000017 */
[----:B---3--:R-:W-:-:S04]  /*22fc0*/  LEA R20, P4, R0, R2, 0x1 ;  /* 0x0000000200147211 */ /* 0x008fc800078808ff */
[-C--:B------:R-:W-:Y:S01]  /*22fd0*/  LEA.HI.X.SX32 R21, R0, R3.reuse, 0x1, P4 ;  /* 0x0000000300157211 */ /* 0x080fe200020f0eff */
[C---:B------:R-:W-:Y:S01]  /*22fe0*/  VIADD R0, R29.reuse, 0xe ;  /* 0x0000000e1d007836 */ /* 0x040fe20000000000 */
[----:B0-----:R-:W-:Y:S01]  /*22ff0*/  ISETP.LT.AND P4, PT, R22, UR5, !P0 ;  /* 0x0000000516007c0c */ /* 0x001fe2000c781270 */
[----:B------:R-:W0:Y:S01]  /*23000*/  LDCU UR5, c[0x0][0x39c] ;  /* 0x00007380ff0577ac */ /* 0x000e220008000800 */
[----:B------:R-:W-:Y:S01]  /*23010*/  LEA R22, P6, R24, R2, 0x1 ;  /* 0x0000000218167211 */ /* 0x000fe200078c08ff */
[----:B------:R3:W-:Y:S01]  /*23020*/  @P3 STG.E.U16 desc[UR10][R20.64], R23 ;  /* 0x0000001714003986 */ /* 0x0007e2000c10150a */
[----:B-1----:R-:W-:Y:S01]  /*23030*/  ISETP.LT.AND P3, PT, R0, UR7, !P0 ;  /* 0x0000000700007c0c */ /* 0x002fe2000c761270 */
[C---:B------:R-:W-:Y:S01]  /*23040*/  VIADD R0, R24.reuse, UR4 ;  /* 0x0000000418007c36 */ /* 0x040fe20008000000 */
[----:B------:R-:W1:Y:S01]  /*23050*/  LDCU UR7, c[0x0][0x39c] ;  /* 0x00007380ff0777ac */ /* 0x000e620008000800 */
[----:B---3--:R-:W-:Y:S01]  /*23060*/  LEA.HI.X.SX32 R23, R24, R3, 0x1, P6 ;  /* 0x0000000318177211 */ /* 0x008fe200030f0eff */
[----:B------:R-:W-:-:S02]  /*23070*/  VIADD R21, R29, 0xf ;  /* 0x0000000f1d157836 */ /* 0x000fc40000000000 */
[CC--:B------:R-:W-:Y:S01]  /*23080*/  LEA R20, P6, R0.reuse, R2.reuse, 0x1 ;  /* 0x0000000200147211 */ /* 0x0c0fe200078c08ff */
[C---:B------:R-:W-:Y:S01]  /*23090*/  VIADD R24, R0.reuse, UR4 ;  /* 0x0000000400187c36 */ /* 0x040fe20008000000 */
[----:B------:R3:W-:Y:S01]  /*230a0*/  @P2 STG.E.U16 desc[UR10][R22.64], R7 ;  /* 0x0000000716002986 */ /* 0x0007e2000c10150a */
[----:B--2---:R-:W-:Y:S01]  /*230b0*/  ISETP.LT.AND P2, PT, R21, UR6, !P0 ;  /* 0x0000000615007c0c */ /* 0x004fe2000c741270 */
[----:B------:R-:W2:Y:S01]  /*230c0*/  LDCU UR6, c[0x0][0x39c] ;  /* 0x00007380ff0677ac */ /* 0x000ea20008000800 */
[----:B------:R-:W-:Y:S02]  /*230d0*/  LEA.HI.X.SX32 R21, R0, R3, 0x1, P6 ;  /* 0x0000000300157211 */ /* 0x000fe400030f0eff */
[----:B------:R-:W-:Y:S01]  /*230e0*/  PRMT R0, R7, 0x7632, R0 ;  /* 0x0000763207007816 */ /* 0x000fe20000000000 */
[----:B------:R-:W-:Y:S01]  /*230f0*/  VIADD R25, R29, 0x10 ;  /* 0x000000101d197836 */ /* 0x000fe20000000000 */
[----:B---3--:R-:W-:-:S03]  /*23100*/  LEA R22, P6, R24, R2, 0x1 ;  /* 0x0000000218167211 */ /* 0x008fc600078c08ff */
[----:B------:R3:W-:Y:S01]  /*23110*/  @P1 STG.E.U16 desc[UR10][R20.64], R0 ;  /* 0x0000000014001986 */ /* 0x0007e2000c10150a */
[C---:B------:R-:W-:Y:S02]  /*23120*/  LEA.HI.X.SX32 R23, R24.reuse, R3, 0x1, P6 ;  /* 0x0000000318177211 */ /* 0x040fe400030f0eff */
[----:B0-----:R-:W-:Y:S01]  /*23130*/  ISETP.LT.AND P1, PT, R25, UR5, !P0 ;  /* 0x0000000519007c0c */ /* 0x001fe2000c721270 */
[----:B------:R-:W0:Y:S02]  /*23140*/  LDCU UR5, c[0x0][0x39c] ;  /* 0x00007380ff0577ac */ /* 0x000e240008000800 */
[----:B------:R4:W-:Y:S01]  /*23150*/  @P5 STG.E.U16 desc[UR10][R22.64], R26 ;  /* 0x0000001a16005986 */ /* 0x0009e2000c10150a */
[----:B---3--:R-:W-:-:S05]  /*23160*/  VIADD R0, R24, UR4 ;  /* 0x0000000418007c36 */ /* 0x008fca0008000000 */
[CC--:B------:R-:W-:Y:S01]  /*23170*/  LEA R20, P5, R0.reuse, R2.reuse, 0x1 ;  /* 0x0000000200147211 */ /* 0x0c0fe200078a08ff */
[C---:B------:R-:W-:Y:S02]  /*23180*/  VIADD R24, R0.reuse, UR4 ;  /* 0x0000000400187c36 */ /* 0x040fe40008000000 */
[C---:B----4-:R-:W-:Y:S01]  /*23190*/  VIADD R22, R29.reuse, 0x11 ;  /* 0x000000111d167836 */ /* 0x050fe20000000000 */
[-C--:B------:R-:W-:Y:S01]  /*231a0*/  LEA.HI.X.SX32 R21, R0, R3.reuse, 0x1, P5 ;  /* 0x0000000300157211 */ /* 0x080fe200028f0eff */
[C---:B------:R-:W-:Y:S01]  /*231b0*/  VIADD R0, R29.reuse, 0x12 ;  /* 0x000000121d007836 */ /* 0x040fe20000000000 */
[----:B------:R-:W-:Y:S02]  /*231c0*/  PRMT R23, R26, 0x7632, R23 ;  /* 0x000076321a177816 */ /* 0x000fe40000000017 */
[----:B--2---:R-:W-:Y:S01]  /*231d0*/  ISETP.LT.AND P5, PT, R22, UR6, !P0 ;  /* 0x0000000616007c0c */ /* 0x004fe2000c7a1270 */
[----:B------:R-:W2:Y:S01]  /*231e0*/  LDCU UR6, c[0x0][0x39c] ;  /* 0x00007380ff0677ac */ /* 0x000ea20008000800 */
[-C--:B------:R-:W-:Y:S01]  /*231f0*/  LEA R22, P6, R24, R2.reuse, 0x1 ;  /* 0x0000000218167211 */ /* 0x080fe200078c08ff */
[----:B------:R3:W-:Y:S01]  /*23200*/  @P4 STG.E.U16 desc[UR10][R20.64], R23 ;  /* 0x0000001714004986 */ /* 0x0007e2000c10150a */
[----:B-1----:R-:W-:Y:S01]  /*23210*/  ISETP.LT.AND P4, PT, R0, UR7, !P0 ;  /* 0x0000000700007c0c */ /* 0x002fe2000c781270 */
[C---:B------:R-:W-:Y:S01]  /*23220*/  VIADD R0, R24.reuse, UR4 ;  /* 0x0000000418007c36 */ /* 0x040fe20008000000 */
[----:B------:R-:W1:Y:S01]  /*23230*/  LDCU UR7, c[0x0][0x39c] ;  /* 0x00007380ff0777ac */ /* 0x000e620008000800 */
[C---:B------:R-:W-:Y:S01]  /*23240*/  VIADD R25, R29.reuse, 0x14 ;  /* 0x000000141d197836 */ /* 0x040fe20000000000 */
[----:B------:R-:W4:Y:S01]  /*23250*/  LDL.LU R26, [R1+0xa8] ;  /* 0x0000a800011a7983 */ /* 0x000f220000300800 */
[----:B---3--:R-:W-:Y:S01]  /*23260*/  LEA.HI.X.SX32 R23, R24, R3, 0x1, P6 ;  /* 0x0000000318177211 */ /* 0x008fe200030f0eff */
[----:B------:R-:W-:Y:S01]  /*23270*/  VIADD R21, R29, 0x13 ;  /* 0x000000131d157836 */ /* 0x000fe20000000000 */
[C---:B------:R-:W-:Y:S01]  /*23280*/  LEA R20, P6, R0.reuse, R2, 0x1 ;  /* 0x0000000200147211 */ /* 0x040fe200078c08ff */
[----:B------:R-:W-:-:S02]  /*23290*/  VIADD R24, R0, UR4 ;  /* 0x0000000400187c36 */ /* 0x000fc40008000000 */
[----:B------:R3:W-:Y:S01]  /*232a0*/  @P3 STG.E.U16 desc[UR10][R22.64], R27 ;  /* 0x0000001b16003986 */ /* 0x0007e2000c10150a */
[----:B0-----:R-:W-:Y:S01]  /*232b0*/  ISETP.LT.AND P3, PT, R21, UR5, !P0 ;  /* 0x0000000515007c0c */ /* 0x001fe2000c761270 */
[----:B------:R-:W0:Y:S01]  /*232c0*/  LDCU UR5, c[0x0][0x39c] ;  /* 0x00007380ff0577ac */ /* 0x000e220008000800 */
[----:B------:R-:W-:Y:S02]  /*232d0*/  LEA.HI.X.SX32 R21, R0, R3, 0x1, P6 ;  /* 0x0000000300157211 */ /* 0x000fe400030f0eff */
[----:B------:R-:W-:-:S05]  /*232e0*/  PRMT R0, R27, 0x7632, R0 ;  /* 0x000076321b007816 */ /* 0x000fca0000000000 */
[----:B------:R0:W-:Y:S01]  /*232f0*/  @P2 STG.E.U16 desc[UR10][R20.64], R0 ;  /* 0x0000000014002986 */ /* 0x0001e2000c10150a */
[----:B--2---:R-:W-:Y:S01]  /*23300*/  ISETP.LT.AND P2, PT, R25, UR6, !P0 ;  /* 0x0000000619007c0c */ /* 0x004fe2000c741270 */
[----:B------:R-:W2:Y:S02]  /*23310*/  LDCU UR6, c[0x0][0x39c] ;  /* 0x00007380ff0677ac */ /* 0x000ea40008000800 */
[----:B---3--:R-:W3:Y:S04]  /*23320*/  LDL.LU R27, [R1+0xac] ;  /* 0x0000ac00011b7983 */ /* 0x008ee80000300800 */
[----:B------:R-:W2:Y:S04]  /*23330*/  LDL.LU R7, [R1+0xb0] ;  /* 0x0000b00001077983 */ /* 0x000ea80000300800 */
[----:B------:R-:W2:Y:S01]  /*23340*/  LDL.LU R25, [R1+0xa4] ;  /* 0x0000a40001197983 */ /* 0x000ea20000300800 */
[C---:B------:R-:W-:Y:S01]  /*23350*/  LEA R22, P6, R24.reuse, R2, 0x1 ;  /* 0x0000000218167211 */ /* 0x040fe200078c08ff */
[----:B0-----:R-:W-:-:S03]  /*23360*/  VIADD R0, R24, UR4 ;  /* 0x0000000418007c36 */ /* 0x001fc60008000000 */
[-C--:B------:R-:W-:Y:S01]  /*23370*/  LEA.HI.X.SX32 R23, R24, R3.reuse, 0x1, P6 ;  /* 0x0000000318177211 */ /* 0x080fe200030f0eff */
[C---:B------:R-:W-:Y:S02]  /*23380*/  VIADD R20, R29.reuse, 0x15 ;  /* 0x000000151d147836 */ /* 0x040fe40000000000 */
[----:B------:R-:W-:Y:S02]  /*23390*/  VIADD R24, R0, UR4 ;  /* 0x0000000400187c36 */ /* 0x000fe40008000000 */
[----:B------:R0:W-:Y:S01]  /*233a0*/  @P1 STG.E.U16 desc[UR10][R22.64], R6 ;  /* 0x0000000616001986 */ /* 0x0001e2000c10150a */
[----:B------:R-:W-:Y:S02]  /*233b0*/  PRMT R21, R6, 0x7632, R21 ;  /* 0x0000763206157816 */ /* 0x000fe40000000015 */
[CC--:B0-----:R-:W-:Y:S01]  /*233c0*/  LEA R22, P1, R0.reuse, R2.reuse, 0x1 ;  /* 0x0000000200167211 */ /* 0x0c1fe200078208ff */
[----:B------:R-:W3:Y:S03]  /*233d0*/  LDL.LU R6, [R1+0x8f8] ;  /* 0x0008f80001067983 */ /* 0x000ee60000300800 */
[-C--:B------:R-:W-:Y:S01]  /*233e0*/  LEA.HI.X.SX32 R23, R0, R3.reuse, 0x1, P1 ;  /* 0x0000000300177211 */ /* 0x080fe200008f0eff */
[C---:B------:R-:W-:Y:S01]  /*233f0*/  VIADD R0, R29.reuse, 0x16 ;  /* 0x000000161d007836 */ /* 0x040fe20000000000 */
[----:B------:R-:W-:Y:S01]  /*23400*/  ISETP.LT.AND P1, PT, R20, UR5, !P0 ;  /* 0x0000000514007c0c */ /* 0x000fe2000c721270 */
[----:B------:R-:W0:Y:S01]  /*23410*/  LDCU UR5, c[0x0][0x39c] ;  /* 0x00007380ff0577ac */ /* 0x000e220008000800 */
[----:B------:R-:W-:Y:S01]  /*23420*/  LEA R20, P6, R24, R2, 0x1 ;  /* 0x0000000218147211 */ /* 0x000fe200078c08ff */
[----:B------:R5:W-:Y:S01]  /*23430*/  @P5 STG.E.U16 desc[UR10][R22.64], R21 ;  /* 0x0000001516005986 */ /* 0x000be2000c10150a */
[----:B-1----:R-:W-:Y:S01]  /*23440*/  ISETP.LT.AND P5, PT, R0, UR7, !P0 ;  /* 0x0000000700007c0c */ /* 0x002fe2000c7a1270 */
[C---:B------:R-:W-:Y:S01]  /*23450*/  VIADD R0, R24.reuse, UR4 ;  /* 0x0000000418007c36 */ /* 0x040fe20008000000 */
[----:B------:R-:W1:Y:S01]  /*23460*/  LDCU UR7, c[0x0][0x39c] ;  /* 0x00007380ff0777ac */ /* 0x000e620008000800 */
[----:B-----5:R-:W-:Y:S01]  /*23470*/  LEA.HI.X.SX32 R21, R24, R3, 0x1, P6 ;  /* 0x0000000318157211 */ /* 0x020fe200030f0eff */
[----:B------:R-:W-:-:S02]  /*23480*/  VIADD R22, R29, 0x17 ;  /* 0x000000171d167836 */ /* 0x000fc40000000000 */
[----:B------:R-:W-:Y:S02]  /*23490*/  VIADD R24, R0, UR4 ;  /* 0x0000000400187c36 */ /* 0x000fe40008000000 */
[----:B--2---:R2:W-:Y:S01]  /*234a0*/  @P4 STG.E.U16 desc[UR10][R20.64], R25 ;  /* 0x0000001914004986 */ /* 0x0045e2000c10150a */
[----:B------:R-:W-:Y:S01]  /*234b0*/  ISETP.LT.AND P4, PT, R22, UR6, !P0 ;  /* 0x0000000616007c0c */ /* 0x000fe2000c781270 */
[----:B------:R-:W5:Y:S01]  /*234c0*/  LDCU UR6, c[0x0][0x39c] ;  /* 0x00007380ff0677ac */ /* 0x000f620008000800 */
[----:B--2---:R-:W-:-:S04]  /*234d0*/  LEA R20, P6, R0, R2, 0x1 ;  /* 0x0000000200147211 */ /* 0x004fc800078c08ff */
[-C--:B------:R-:W-:Y:S02]  /*234e0*/  LEA.HI.X.SX32 R21, R0, R3.reuse, 0x1, P6 ;  /* 0x0000000300157211 */ /* 0x080fe400030f0eff */
[----:B------:R-:W-:Y:S02]  /*234f0*/  PRMT R0, R25, 0x7632, R0 ;  /* 0x0000763219007816 */ /* 0x000fe40000000000 */
[C---:B------:R-:W-:Y:S01]  /*23500*/  LEA R22, P6, R24.reuse, R2, 0x1 ;  /* 0x0000000218167211 */ /* 0x040fe200078c08ff */
[----:B------:R-:W-:Y:S02]  /*23510*/  VIADD R25, R29, 0x18 ;  /* 0x000000181d197836 */ /* 0x000fe40000000000 */
[----:B------:R2:W-:Y:S01]  /*23520*/  @P3 STG.E.U16 desc[UR10][R20.64], R0 ;  /* 0x0000000014003986 */ /* 0x0005e2000c10150a */
[C---:B------:R-:W-:Y:S02]  /*23530*/  LEA.HI.X.SX32 R23, R24.reuse, R3, 0x1, P6 ;  /* 0x0000000318177211 */ /* 0x040fe400030f0eff */
[----:B0-----:R-:W-:Y:S01]  /*23540*/  ISETP.LT.AND P3, PT, R25, UR5, !P0 ;  /* 0x0000000519007c0c */ /* 0x001fe2000c761270 */
[----:B------:R-:W0:Y:S02]  /*23550*/  LDCU UR5, c[0x0][0x39c] ;  /* 0x00007380ff0577ac */ /* 0x000e240008000800 */
[----:B----4-:R4:W-:Y:S01]  /*23560*/  @P2 STG.E.U16 desc[UR10][R22.64], R26 ;  /* 0x0000001a16002986 */ /* 0x0109e2000c10150a */
[----:B--2---:R-:W-:-:S05]  /*23570*/  VIADD R0, R24, UR4 ;  /* 0x0000000418007c36 */ /* 0x004fca0008000000 */
[-C--:B------:R-:W-:Y:S01]  /*23580*/  LEA R20, P2, R0, R2.reuse, 0x1 ;  /* 0x0000000200147211 */ /* 0x080fe200078408ff */
[C---:B----4-:R-:W-:Y:S01]  /*23590*/  VIADD R22, R29.reuse, 0x19 ;  /* 0x000000191d167836 */ /* 0x050fe20000000000 */
[----:B------:R-:W-:Y:S01]  /*235a0*/  PRMT R23, R26, 0x7632, R23 ;  /* 0x000076321a177816 */ /* 0x000fe20000000017 */
[C---:B------:R-:W-:Y:S01]  /*235b0*/  VIADD R24, R0.reuse, UR4 ;  /* 0x0000000400187c36 */ /* 0x040fe20008000000 */
[-C--:B------:R-:W-:Y:S01]  /*235c0*/  LEA.HI.X.SX32 R21, R0, R3.reuse, 0x1, P2 ;  /* 0x0000000300157211 */ /* 0x080fe200010f0eff */
[C---:B------:R-:W-:Y:S01]  /*235d0*/  VIADD R0, R29.reuse, 0x1a ;  /* 0x0000001a1d007836 */ /* 0x040fe20000000000 */
[----:B-----5:R-:W-:Y:S01]  /*235e0*/  ISETP.LT.AND P2, PT, R22, UR6, !P0 ;  /* 0x0000000616007c0c */ /* 0x020fe2000c741270 */
[----:B------:R-:W2:Y:S01]  /*235f0*/  LDCU UR6, c[0x0][0x39c] ;  /* 0x00007380ff0677ac */ /* 0x000ea20008000800 */
[----:B------:R-:W-:Y:S01]  /*23600*/  LEA R22, P6, R24, R2, 0x1 ;  /* 0x0000000218167211 */ /* 0x000fe200078c08ff */
[----:B------:R4:W-:Y:S01]  /*23610*/  @P1 STG.E.U16 desc[UR10][R20.64], R23 ;  /* 0x0000001714001986 */ /* 0x0009e2000c10150a */
[----:B-1----:R-:W-:Y:S01]  /*23620*/  ISETP.LT.AND P1, PT, R0, UR7, !P0 ;  /* 0x0000000700007c0c */ /* 0x002fe2000c721270 */
[C---:B------:R-:W-:Y:S01]  /*23630*/  VIADD R0, R24.reuse, UR4 ;  /* 0x0000000418007c36 */ /* 0x040fe20008000000 */
[----:B------:R-:W1:Y:S01]  /*23640*/  LDCU UR7, c[0x0][0x39c] ;  /* 0x00007380ff0777ac */ /* 0x000e620008000800 */
[----:B----4-:R-:W-:Y:S01]  /*23650*/  LEA.HI.X.SX32 R23, R24, R3, 0x1, P6 ;  /* 0x0000000318177211 */ /* 0x010fe200030f0eff */
[----:B------:R-:W-:-:S02]  /*23660*/  VIADD R21, R29, 0x1b ;  /* 0x0000001b1d157836 */ /* 0x000fc40000000000 */
[CC--:B------:R-:W-:Y:S01]  /*23670*/  LEA R20, P6, R0.reuse, R2.reuse, 0x1 ;  /* 0x0000000200147211 */ /* 0x0c0fe200078c08ff */
[C---:B------:R-:W-:Y:S01]  /*23680*/  VIADD R24, R0.reuse, UR4 ;  /* 0x0000000400187c36 */ /* 0x040fe20008000000 */
[----:B---3--:R3:W-:Y:S01]  /*23690*/  @P5 STG.E.U16 desc[UR10][R22.64], R27 ;  /* 0x0000001b16005986 */ /* 0x0087e2000c10150a */
[----:B0-----:R-:W-:Y:S01]  /*236a0*/  ISETP.LT.AND P5, PT, R21, UR5, !P0 ;  /* 0x0000000515007c0c */ /* 0x001fe2000c7a1270 */
[----:B------:R-:W0:Y:S01]  /*236b0*/  LDCU UR5, c[0x0][0x39c] ;  /* 0x00007380ff0577ac */ /* 0x000e220008000800 */
[----:B------:R-:W-:Y:S02]  /*236c0*/  LEA.HI.X.SX32 R21, R0, R3, 0x1, P6 ;  /* 0x0000000300157211 */ /* 0x000fe400030f0eff */
[----:B------:R-:W-:Y:S02]  /*236d0*/  PRMT R0, R27, 0x7632, R0 ;  /* 0x000076321b007816 */ /* 0x000fe40000000000 */
[----:B---3--:R-:W-:-:S03]  /*236e0*/  LEA R22, P6, R24, R2, 0x1 ;  /* 0x0000000218167211 */ /* 0x008fc600078c08ff */
[----:B------:R3:W-:Y:S01]  /*236f0*/  @P4 STG.E.U16 desc[UR10][R20.64], R0 ;  /* 0x0000000014004986 */ /* 0x0007e2000c10150a */
[----:B------:R-:W-:-:S03]  /*23700*/  LEA.HI.X.SX32 R23, R24, R3, 0x1, P6 ;  /* 0x0000000318177211 */ /* 0x000fc600030f0eff */
[----:B------:R-:W4:Y:S04]  /*23710*/  LDL.LU R27, [R1+0xb8] ;  /* 0x0000b800011b7983 */ /* 0x000f280000300800 */
[----:B------:R5:W-:Y:S01]  /*23720*/  @P3 STG.E.U16 desc[UR10][R22.64], R7 ;  /* 0x0000000716003986 */ /* 0x000be2000c10150a */
[----:B---3--:R-:W-:Y:S01]  /*23730*/  VIADD R0, R24, UR4 ;  /* 0x0000000418007c36 */ /* 0x008fe20008000000 */
[----:B------:R-:W-:Y:S01]  /*23740*/  PRMT R21, R7, 0x7632, R21 ;  /* 0x0000763207157816 */ /* 0x000fe20000000015 */
[----:B------:R-:W-:Y:S01]  /*23750*/  VIADD R20, R29, 0x1d ;  /* 0x0000001d1d147836 */ /* 0x000fe20000000000 */
[----:B------:R-:W3:Y:S01]  /*23760*/  LDL.LU R26, [R1+0xc0] ;  /* 0x0000c000011a7983 */ /* 0x000ee20000300800 */
[C---:B------:R-:W-:Y:S01]  /*23770*/  VIADD R24, R0.reuse, UR4 ;  /* 0x0000000400187c36 */ /* 0x040fe20008000000 */
[----:B-----5:R-:W-:-:S02]  /*23780*/  LEA R22, P3, R0, R2, 0x1 ;  /* 0x0000000200167211 */ /* 0x020fc400078608ff */
[----:B------:R-:W5:Y:S02]  /*23790*/  LDL.LU R7, [R1+0x8f4] ;  /* 0x0008f40001077983 */ /* 0x000f640000300800 */
[-C--:B------:R-:W-:Y:S01]  /*237a0*/  LEA.HI.X.SX32 R23, R0, R3.reuse, 0x1, P3 ;  /* 0x0000000300177211 */ /* 0x080fe200018f0eff */
[----:B------:R-:W-:Y:S01]  /*237b0*/  VIADD R0, R29, 0x1e ;  /* 0x0000001e1d007836 */ /* 0x000fe20000000000 */
[----:B0-----:R-:W-:Y:S01]  /*237c0*/  ISETP.LT.AND P3, PT, R20, UR5, !P0 ;  /* 0x0000000514007c0c */ /* 0x001fe2000c761270 */
[----:B------:R-:W0:Y:S01]  /*237d0*/  LDCU UR5, c[0x0][0x39c] ;  /* 0x00007380ff0577ac */ /* 0x000e220008000800 */
[----:B------:R-:W-:Y:S01]  /*237e0*/  LEA R20, P6, R24, R2, 0x1 ;  /* 0x0000000218147211 */ /* 0x000fe200078c08ff */
[----:B------:R2:W-:Y:S01]  /*237f0*/  @P2 STG.E.U16 desc[UR10][R22.64], R21 ;  /* 0x0000001516002986 */ /* 0x0005e2000c10150a */
[----:B-1----:R-:W-:Y:S01]  /*23800*/  ISETP.LT.AND P2, PT, R0, UR7, !P0 ;  /* 0x0000000700007c0c */ /* 0x002fe2000c741270 */
[C---:B------:R-:W-:Y:S01]  /*23810*/  VIADD R0, R24.reuse, UR4 ;  /* 0x0000000418007c36 */ /* 0x040fe20008000000 */
[----:B------:R-:W1:Y:S01]  /*23820*/  LDCU UR7, c[0x0][0x39c] ;  /* 0x00007380ff0777ac */ /* 0x000e620008000800 */
[----:B--2---:R-:W-:-:S02]  /*23830*/  LEA.HI.X.SX32 R21, R24, R3, 0x1, P6 ;  /* 0x0000000318157211 */ /* 0x004fc400030f0eff */
[----:B------:R-:W2:Y:S01]  /*23840*/  LDL.LU R24, [R1+0xb4] ;  /* 0x0000b40001187983 */ /* 0x000ea20000300800 */
[----:B------:R-:W-:-:S05]  /*23850*/  VIADD R25, R29, 0x1c ;  /* 0x0000001c1d197836 */ /* 0x000fca0000000000 */
[----:B------:R-:W-:Y:S01]  /*23860*/  ISETP.LT.AND P4, PT, R25, UR6, !P0 ;  /* 0x0000000619007c0c */ /* 0x000fe2000c781270 */
[----:B------:R-:W0:Y:S01]  /*23870*/  LDCU UR6, c[0x0][0x39c] ;  /* 0x00007380ff0677ac */ /* 0x000e220008000800 */
[C---:B------:R-:W-:Y:S02]  /*23880*/  VIADD R22, R29.reuse, 0x1f ;  /* 0x0000001f1d167836 */ /* 0x040fe40000000000 */
[----:B------:R-:W-:Y:S01]  /*23890*/  VIADD R23, R0, UR4 ;  /* 0x0000000400177c36 */ /* 0x000fe20008000000 */
[----:B--2---:R2:W-:Y:S01]  /*238a0*/  @P1 STG.E.U16 desc[UR10][R20.64], R24 ;  /* 0x0000001814001986 */ /* 0x0045e2000c10150a */
[----:B------:R-:W-:Y:S02]  /*238b0*/  PRMT R25, R24, 0x7632, R25 ;  /* 0x0000763218197816 */ /* 0x000fe40000000019 */
[----:B--2---:R-:W-:Y:S01]  /*238c0*/  LEA R20, P6, R0, R2, 0x1 ;  /* 0x0000000200147211 */ /* 0x004fe200078c08ff */
[----:B------:R-:W-:-:S03]  /*238d0*/  VIADD R24, R29, 0x20 ;  /* 0x000000201d187836 */ /* 0x000fc60000000000 */
[----:B------:R-:W-:-:S05]  /*238e0*/  LEA.HI.X.SX32 R21, R0, R3, 0x1, P6 ;  /* 0x0000000300157211 */ /* 0x000fca00030f0eff */
[----:B------:R2:W-:Y:S01]  /*238f0*/  @P5 STG.E.U16 desc[UR10][R20.64], R25 ;  /* 0x0000001914005986 */ /* 0x0005e2000c10150a */
[----:B0-----:R-:W-:Y:S02]  /*23900*/  ISETP.LT.AND P5, PT, R24, UR5, !P0 ;  /* 0x0000000518007c0c */ /* 0x001fe4000c7a1270 */
[----:B------:R-:W-:Y:S01]  /*23910*/  ISETP.LT.AND P1, PT, R22, UR6, !P0 ;  /* 0x0000000616007c0c */ /* 0x000fe2000c721270 */
[----:B------:R-:W3:Y:S01]  /*23920*/  LDL.LU R24, [R1+0xbc] ;  /* 0x0000bc0001187983 */ /* 0x000ee20000300800 */
[----:B------:R-:W0:Y:S01]  /*23930*/  LDCU UR6, c[0x0][0x39c] ;  /* 0x00007380ff0677ac */ /* 0x000e220008000800 */
[C---:B------:R-:W-:Y:S01]  /*23940*/  LEA R22, P6, R23.reuse, R2, 0x1 ;  /* 0x0000000217167211 */ /* 0x040fe200078c08ff */
[C---:B------:R-:W-:Y:S01]  /*23950*/  VIADD R0, R23.reuse, UR4 ;  /* 0x0000000417007c36 */ /* 0x040fe20008000000 */
[----:B------:R-:W0:Y:S02]  /*23960*/  LDCU UR5, c[0x0][0x39c] ;  /* 0x00007380ff0577ac */ /* 0x000e240008000800 */
[----:B------:R-:W-:-:S02]  /*23970*/  LEA.HI.X.SX32 R23, R23, R3, 0x1, P6 ;  /* 0x0000000317177211 */ /* 0x000fc400030f0eff */
[----:B--2---:R-:W-:-:S03]  /*23980*/  LEA R20, P6, R0, R2, 0x1 ;  /* 0x0000000200147211 */ /* 0x004fc600078c08ff */
[----:B----4-:R2:W-:Y:S01]  /*23990*/  @P4 STG.E.U16 desc[UR10][R22.64], R27 ;  /* 0x0000001b16004986 */ /* 0x0105e2000c10150a */
[C---:B------:R-:W-:Y:S01]  /*239a0*/  LEA.HI.X.SX32 R21, R0.reuse, R3, 0x1, P6 ;  /* 0x0000000300157211 */ /* 0x040fe200030f0eff */
[----:B--2---:R-:W-:Y:S01]  /*239b0*/  VIADD R23, R0, UR4 ;  /* 0x0000000400177c36 */ /* 0x004fe20008000000 */
[----:B------:R-:W-:Y:S01]  /*239c0*/  PRMT R0, R27, 0x7632, R0 ;  /* 0x000076321b007816 */ /* 0x000fe20000000000 */
[----:B------:R-:W-:Y:S01]  /*239d0*/  VIADD R22, R29, 0x21 ;  /* 0x000000211d167836 */ /* 0x000fe20000000000 */
[----:B------:R-:W2:Y:S04]  /*239e0*/  LDL.LU R27, [R1+0x8f0] ;  /* 0x0008f000011b7983 */ /* 0x000ea80000300800 */
[----:B------:R4:W-:Y:S01]  /*239f0*/  @P3 STG.E.U16 desc[UR10][R20.64], R0 ;  /* 0x0000000014003986 */ /* 0x0009e2000c10150a */
[----:B0-----:R-:W-:Y:S01]  /*23a00*/  ISETP.LT.AND P4, PT, R22, UR6, !P0 ;  /* 0x0000000616007c0c */ /* 0x001fe2000c781270 */
[----:B------:R-:W0:Y:S01]  /*23a10*/  LDCU UR6, c[0x0][0x39c] ;  /* 0x00007380ff0677ac */ /* 0x000e220008000800 */
[----:B------:R-:W-:Y:S01]  /*23a20*/  LEA R22, P6, R23, R2, 0x1 ;  /* 0x0000000217167211 */ /* 0x000fe200078c08ff */
[----:B----4-:R-:W-:-:S02]  /*23a30*/  VIADD R20, R29, 0x22 ;  /* 0x000000221d147836 */ /* 0x010fc40000000000 */
[C---:B------:R-:W-:Y:S01]  /*23a40*/  VIADD R0, R23.reuse, UR4 ;  /* 0x0000000417007c36 */ /* 0x040fe20008000000 */
[----:B------:R-:W-:Y:S02]  /*23a50*/  LEA.HI.X.SX32 R23, R23, R3, 0x1, P6 ;  /* 0x0000000317177211 */ /* 0x000fe400030f0eff */
[----:B-1----:R-:W-:Y:S01]  /*23a60*/  ISETP.LT.AND P3, PT, R20, UR7, !P0 ;  /* 0x0000000714007c0c */ /* 0x002fe2000c761270 */
[----:B------:R-:W1:Y:S01]  /*23a70*/  LDCU UR7, c[0x0][0x39c] ;  /* 0x00007380ff0777ac */ /* 0x000e620008000800 */
[----:B------:R-:W-:-:S04]  /*23a80*/  LEA R20, P6, R0, R2, 0x1 ;  /* 0x0000000200147211 */ /* 0x000fc800078c08ff */
[----:B------:R-:W-:Y:S02]  /*23a90*/  LEA.HI.X.SX32 R21, R0, R3, 0x1, P6 ;  /* 0x0000000300157211 */ /* 0x000fe400030f0eff */
[----:B---3--:R-:W-:Y:S01]  /*23aa0*/  PRMT R25, R24, 0x7632, R25 ;  /* 0x0000763218197816 */ /* 0x008fe20000000019 */
[----:B------:R-:W-:Y:S04]  /*23ab0*/  @P2 STG.E.U16 desc[UR10][R22.64], R24 ;  /* 0x0000001816002986 */ /* 0x000fe8000c10150a */
[----:B------:R3:W-:Y:S04]  /*23ac0*/  @P1 STG.E.U16 desc[UR10][R20.64], R25 ;  /* 0x0000001914001986 */ /* 0x0007e8000c10150a */
[----:B---3--:R-:W3:Y:S01]  /*23ad0*/  LDL.LU R25, [R1+0xc4] ;  /* 0x0000c40001197983 */ /* 0x008ee20000300800 */
[----:B------:R-:W-:-:S02]  /*23ae0*/  VIADD R24, R0, UR4 ;  /* 0x0000000400187c36 */ /* 0x000fc40008000000 */
[----:B------:R-:W-:-:S03]  /*23af0*/  VIADD R23, R29, 0x23 ;  /* 0x000000231d177836 */ /* 0x000fc60000000000 */
[CC--:B------:R-:W-:Y:S02]  /*23b00*/  LEA R22, P6, R24.reuse, R2.reuse, 0x1 ;  /* 0x0000000218167211 */ /* 0x0c0fe400078c08ff */
[----:B------:R-:W-:Y:S01]  /*23b10*/  ISETP.LT.AND P2, PT, R23, UR5, !P0 ;  /* 0x0000000517007c0c */ /* 0x000fe2000c741270 */
[C---:B------:R-:W-:Y:S01]  /*23b20*/  VIADD R0, R29.reuse, 0x24 ;  /* 0x000000241d007836 */ /* 0x040fe20000000000 */
[CC--:B------:R-:W-:Y:S01]  /*23b30*/  LEA.HI.X.SX32 R23, R24.reuse, R3.reuse, 0x1, P6 ;  /* 0x0000000318177211 */ /* 0x0c0fe200030f0eff */
[----:B------:R-:W-:Y:S01]  /*23b40*/  VIADD R20, R24, UR4 ;  /* 0x0000000418147c36 */ /* 0x000fe20008000000 */
[----:B------:R-:W4:Y:S02]  /*23b50*/  LDCU UR5, c[0x0][0x39c] ;  /* 0x00007380ff0577ac */ /* 0x000f240008000800 */
[----:B0-----:R-:W-:Y:S01]  /*23b60*/  ISETP.LT.AND P1, PT, R0, UR6, !P0 ;  /* 0x0000000600007c0c */ /* 0x001fe2000c721270 */
[----:B------:R0:W-:Y:S01]  /*23b70*/  @P5 STG.E.U16 desc[UR10][R22.64], R26 ;  /* 0x0000001a16005986 */ /* 0x0001e2000c10150a */
[----:B------:R-:W-:Y:S01]  /*23b80*/  VIADD R0, R20, UR4 ;  /* 0x0000000414007c36 */ /* 0x000fe20008000000 */
[----:B------:R-:W-:Y:S01]  /*23b90*/  PRMT R21, R26, 0x7632, R21 ;  /* 0x000076321a157816 */ /* 0x000fe20000000015 */
[----:B------:R-:W-:Y:S01]  /*23ba0*/  VIADD R24, R29, 0x25 ;  /* 0x000000251d187836 */ /* 0x000fe20000000000 */
[----:B------:R-:W2:Y:S01]  /*23bb0*/  LDCU UR6, c[0x0][0x39c] ;  /* 0x00007380ff0677ac */ /* 0x000ea20008000800 */
[C---:B0-----:R-:W-:Y:S01]  /*23bc0*/  LEA R22, P5, R20.reuse, R2, 0x1 ;  /* 0x0000000214167211 */ /* 0x041fe200078a08ff */
[----:B------:R-:W5:Y:S03]  /*23bd0*/  LDL.LU R26, [R1+0x8ec] ;  /* 0x0008ec00011a7983 */ /* 0x000f660000300800 */
[----:B------:R-:W-:-:S02]  /*23be0*/  LEA.HI.X.SX32 R23, R20, R3, 0x1, P5 ;  /* 0x0000000314177211 */ /* 0x000fc400028f0eff */
[----:B------:R-:W-:Y:S02]  /*23bf0*/  LEA R20, P6, R0, R2, 0x1 ;  /* 0x0000000200147211 */ /* 0x000fe400078c08ff */
[----:B-1----:R-:W-:Y:S01]  /*23c00*/  ISETP.LT.AND P5, PT, R24, UR7, !P0 ;  /* 0x0000000718007c0c */ /* 0x002fe2000c7a1270 */
[----:B------:R0:W-:Y:S01]  /*23c10*/  @P4 STG.E.U16 desc[UR10][R22.64], R21 ;  /* 0x0000001516004986 */ /* 0x0001e2000c10150a */
[----:B------:R-:W1:Y:S01]  /*23c20*/  LDCU UR7, c[0x0][0x39c] ;  /* 0x00007380ff0777ac */ /* 0x000e620008000800 */
[----:B------:R-:W-:Y:S01]  /*23c30*/  VIADD R24, R29, 0x26 ;  /* 0x000000261d187836 */ /* 0x000fe20000000000 */
[C---:B0-----:R-:W-:Y:S01]  /*23c40*/  LEA.HI.X.SX32 R21, R0.reuse, R3, 0x1, P6 ;  /* 0x0000000300157211 */ /* 0x041fe200030f0eff */
[----:B------:R-:W-:-:S03]  /*23c50*/  VIADD R0, R0, UR4 ;  /* 0x0000000400007c36 */ /* 0x000fc60008000000 */
[----:B----4-:R-:W-:Y:S01]  /*23c60*/  ISETP.LT.AND P4, PT, R24, UR5, !P0 ;  /* 0x0000000518007c0c */ /* 0x010fe2000c781270 */
[----:B------:R-:W-:Y:S01]  /*23c70*/  VIADD R22, R29, 0x27 ;  /* 0x000000271d167836 */ /* 0x000fe20000000000 */
[----:B------:R-:W0:Y:S01]  /*23c80*/  LDCU UR5, c[0x0][0x39c] ;  /* 0x00007380ff0577ac */ /* 0x000e220008000800 */
[----:B------:R-:W-:Y:S01]  /*23c90*/  VIADD R24, R0, UR4 ;  /* 0x0000000400187c36 */ /* 0x000fe20008000000 */
[----:B---3--:R3:W-:Y:S02]  /*23ca0*/  @P3 STG.E.U16 desc[UR10][R20.64], R25 ;  /* 0x0000001914003986 */ /* 0x0087e4000c10150a */
[----:B--2---:R-:W-:Y:S01]  /*23cb0*/  ISETP.LT.AND P3, PT, R22, UR6, !P0 ;  /* 0x0000000616007c0c */ /* 0x004fe2000c761270 */
[----:B------:R-:W2:Y:S01]  /*23cc0*/  LDCU UR6, c[0x0][0x39c] ;  /* 0x00007380ff0677ac */ /* 0x000ea20008000800 */
[----:B---3--:R-:W-:-:S04]  /*23cd0*/  LEA R20, P6, R0, R2, 0x1 ;  /* 0x0000000200147211 */ /* 0x008fc800078c08ff */
[----:B------:R-:W-:Y:S02]  /*23ce0*/  LEA.HI.X.SX32 R21, R0, R3, 0x1, P6 ;  /* 0x0000000300157211 */ /* 0x000fe400030f0eff */
[----:B------:R-:W-:Y:S01]  /*23cf0*/  PRMT R0, R25, 0x7632, R0 ;  /* 0x0000763219007816 */ /* 0x000fe20000000000 */
[----:B------:R-:W-:Y:S01]  /*23d00*/  VIADD R25, R29, 0x28 ;  /* 0x000000281d197836 */ /* 0x000fe20000000000 */
[----:B------:R-:W-:-:S03]  /*23d10*/  LEA R22, P6, R24, R2, 0x1 ;  /* 0x0000000218167211 */ /* 0x000fc600078c08ff */
[----:B------:R3:W-:Y:S01]  /*23d20*/  @P2 STG.E.U16 desc[UR10][R20.64], R0 ;  /* 0x0000000014002986 */ /* 0x0007e2000c10150a */
[----:B-1----:R-:W-:Y:S01]  /*23d30*/  ISETP.LT.AND P2, PT, R25, UR7, !P0 ;  /* 0x0000000719007c0c */ /* 0x002fe2000c741270 */
[----:B------:R-:W1:Y:S01]  /*23d40*/  LDCU UR7, c[0x0][0x39c] ;  /* 0x00007380ff0777ac */ /* 0x000e620008000800 */
[C---:B------:R-:W-:Y:S01]  /*23d50*/  LEA.HI.X.SX32 R23, R24.reuse, R3, 0x1, P6 ;  /* 0x0000000318177211 */ /* 0x040fe200030f0eff */
[----:B------:R-:W4:Y:S01]  /*23d60*/  LDL.LU R25, [R1+0xd4] ;  /* 0x0000d40001197983 */ /* 0x000f220000300800 */
[----:B---3--:R-:W-:-:S03]  /*23d70*/  VIADD R20, R24, UR4 ;  /* 0x0000000418147c36 */ /* 0x008fc60008000000 */
[----:B------:R-:W3:Y:S01]  /*23d80*/  LDL.LU R24, [R1+0xc8] ;  /* 0x0000c80001187983 */ /* 0x000ee20000300800 */
[----:B------:R-:W-:-:S03]  /*23d90*/  VIADD R0, R29, 0x29 ;  /* 0x000000291d007836 */ /* 0x000fc60000000000 */
[----:B---3--:R3:W-:Y:S01]  /*23da0*/  @P1 STG.E.U16 desc[UR10][R22.64], R24 ;  /* 0x0000001816001986 */ /* 0x0087e2000c10150a */
[----:B------:R-:W-:Y:S02]  /*23db0*/  PRMT R21, R24, 0x7632, R21 ;  /* 0x0000763218157816 */ /* 0x000fe40000000015 */
[----:B---3--:R-:W-:Y:S01]  /*23dc0*/  LEA R22, P6, R20, R2, 0x1 ;  /* 0x0000000214167211 */ /* 0x008fe200078c08ff */
[----:B------:R-:W-:-:S03]  /*23dd0*/  VIADD R24, R29, 0x2a ;  /* 0x0000002a1d187836 */ /* 0x000fc60000000000 */
[----:B------:R-:W-:-:S05]  /*23de0*/  LEA.HI.X.SX32 R23, R20, R3, 0x1, P6 ;  /* 0x0000000314177211 */ /* 0x000fca00030f0eff */
[----:B------:R3:W-:Y:S01]  /*23df0*/  @P5 STG.E.U16 desc[UR10][R22.64], R21 ;  /* 0x0000001516005986 */ /* 0x0007e2000c10150a */
[----:B--2---:R-:W-:Y:S01]  /*23e00*/  ISETP.LT.AND P5, PT, R24, UR6, !P0 ;  /* 0x0000000618007c0c */ /* 0x004fe2000c7a1270 */
[----:B------:R-:W2:Y:S02]  /*23e10*/  LDCU UR6, c[0x0][0x39c] ;  /* 0x00007380ff0677ac */ /* 0x000ea40008000800 */
[----:B------:R-:W2:Y:S01]  /*23e20*/  LDL.LU R24, [R1+0xcc] ;  /* 0x0000cc0001187983 */ /* 0x000ea20000300800 */
[----:B0-----:R-:W-:Y:S01]  /*23e30*/  ISETP.LT.AND P1, PT, R0, UR5, !P0 ;  /* 0x0000000500007c0c */ /* 0x001fe2000c721270 */
[----:B------:R-:W-:Y:S01]  /*23e40*/  VIADD R0, R20, UR4 ;  /* 0x0000000414007c36 */ /* 0x000fe20008000000 */
[----:B------:R-:W0:Y:S04]  /*23e50*/  LDCU UR5, c[0x0][0x39c] ;  /* 0x00007380ff0577ac */ /* 0x000e280008000800 */
[C---:B------:R-:W-:Y:S01]  /*23e60*/  LEA R20, P6, R0.reuse, R2, 0x1 ;  /* 0x0000000200147211 */ /* 0x040fe200078c08ff */
[----:B---3--:R-:W-:-:S03]  /*23e70*/  VIADD R22, R0, UR4 ;  /* 0x0000000400167c36 */ /* 0x008fc60008000000 */
[----:B------:R-:W-:-:S05]  /*23e80*/  LEA.HI.X.SX32 R21, R0, R3, 0x1, P6 ;  /* 0x0000000300157211 */ /* 0x000fca00030f0eff */
[----:B--2---:R2:W-:Y:S01]  /*23e90*/  @P4 STG.E.U16 desc[UR10][R20.64], R24 ;  /* 0x0000001814004986 */ /* 0x0045e2000c10150a */
[----:B------:R-:W-:Y:S02]  /*23ea0*/  PRMT R23, R24, 0x7632, R23 ;  /* 0x0000763218177816 */ /* 0x000fe40000000017 */
[----:B--2---:R-:W-:Y:S01]  /*23eb0*/  LEA R20, P6, R22, R2, 0x1 ;  /* 0x0000000216147211 */ /* 0x004fe200078c08ff */
[----:B------:R-:W-:-:S03]  /*23ec0*/  VIADD R24, R29, 0x2c ;  /* 0x0000002c1d187836 */ /* 0x000fc60000000000 */
[----:B------:R-:W-:-:S05]  /*23ed0*/  LEA.HI.X.SX32 R21, R22, R3, 0x1, P6 ;  /* 0x0000000316157211 */ /* 0x000fca00030f0eff */
[----:B------:R2:W-:Y:S01]  /*23ee0*/  @P3 STG.E.U16 desc[UR10][R20.64], R23 ;  /* 0x0000001714003986 */ /* 0x0005e2000c10150a */
[----:B------:R-:W-:Y:S01]  /*23ef0*/  ISETP.LT.AND P3, PT, R24, UR8, !P0 ;  /* 0x0000000818007c0c */ /* 0x000fe2000c761270 */
[----:B------:R-:W-:Y:S01]  /*23f00*/  VIADD R0, R29, 0x2b ;  /* 0x0000002b1d007836 */ /* 0x000fe20000000000 */
[----:B------:R-:W3:Y:S01]  /*23f10*/  LDCU UR8, c[0x0][0x39c] ;  /* 0x00007380ff0877ac */ /* 0x000ee20008000800 */
[----:B------:R-:W3:Y:S03]  /*23f20*/  LDL.LU R24, [R1+0xd0] ;  /* 0x0000d00001187983 */ /* 0x000ee60000300800 */
[----:B-1----:R-:W-:Y:S01]  /*23f30*/  ISETP.LT.AND P4, PT, R0, UR7, !P0 ;  /* 0x0000000700007c0c */ /* 0x002fe2000c781270 */
[----:B------:R-:W-:Y:S01]  /*23f40*/  VIADD R0, R22, UR4 ;  /* 0x0000000416007c36 */ /* 0x000fe20008000000 */
[----:B------:R-:W1:Y:S04]  /*23f50*/  LDCU UR7, c[0x0][0x39c] ;  /* 0x00007380ff0777ac */ /* 0x000e680008000800 */
[C---:B------:R-:W-:Y:S01]  /*23f60*/  LEA R22, P6, R0.reuse, R2, 0x1 ;  /* 0x0000000200167211 */ /* 0x040fe200078c08ff */
[----:B--2---:R-:W-:-:S03]  /*23f70*/  VIADD R21, R0, UR4 ;  /* 0x0000000400157c36 */ /* 0x004fc60008000000 */
[----:B------:R-:W-:Y:S01]  /*23f80*/  LEA.HI.X.SX32 R23, R0, R3, 0x1, P6 ;  /* 0x0000000300177211 */ /* 0x000fe200030f0eff */
[----:B------:R-:W-:Y:S01]  /*23f90*/  VIADD R0, R29, 0x2d ;  /* 0x0000002d1d007836 */ /* 0x000fe20000000000 */
[----:B------:R-:W-:-:S03]  /*23fa0*/  LEA R20, P6, R21, R2, 0x1 ;  /* 0x0000000215147211 */ /* 0x000fc600078c08ff */
[----:B---3--:R2:W-:Y:S01]  /*23fb0*/  @P2 STG.E.U16 desc[UR10][R22.64], R24 ;  /* 0x0000001816002986 */ /* 0x0085e2000c10150a */
[----:B------:R-:W-:Y:S01]  /*23fc0*/  ISETP.LT.AND P2, PT, R0, UR6, !P0 ;  /* 0x0000000600007c0c */ /* 0x000fe2000c741270 */
[C---:B------:R-:W-:Y:S01]  /*23fd0*/  VIADD R0, R21.reuse, UR4 ;  /* 0x0000000415007c36 */ /* 0x040fe20008000000 */
[----:B------:R-:W-:Y:S01]  /*23fe0*/  LEA.HI.X.SX32 R21, R21, R3, 0x1, P6 ;  /* 0x0000000315157211 */ /* 0x000fe200030f0eff */
[----:B------:R-:W3:Y:S01]  /*23ff0*/  LDCU UR6, c[0x0][0x39c] ;  /* 0x00007380ff0677ac */ /* 0x000ee20008000800 */
[----:B--2---:R-:W-:Y:S02]  /*24000*/  PRMT R23, R24, 0x7632, R23 ;  /* 0x0000763218177816 */ /* 0x004fe40000000017 */
[----:B------:R-:W-:-:S03]  /*24010*/  LEA R22, P6, R0, R2, 0x1 ;  /* 0x0000000200167211 */ /* 0x000fc600078c08ff */
[----:B------:R2:W-:Y:S01]  /*24020*/  @P1 STG.E.U16 desc[UR10][R20.64], R23 ;  /* 0x0000001714001986 */ /* 0x0005e2000c10150a */
[C---:B------:R-:W-:Y:S01]  /*24030*/  VIADD R24, R29.reuse, 0x2e ;  /* 0x0000002e1d187836 */ /* 0x040fe20000000000 */
[CC--:B--2---:R-:W-:Y:S01]  /*24040*/  LEA.HI.X.SX32 R23, R0.reuse, R3.reuse, 0x1, P6 ;  /* 0x0000000300177211 */ /* 0x0c4fe200030f0eff */
[----:B------:R-:W-:Y:S02]  /*24050*/  VIADD R0, R0, UR4 ;  /* 0x0000000400007c36 */ /* 0x000fe40008000000 */
[----:B------:R-:W-:Y:S01]  /*24060*/  VIADD R21, R29, 0x2f ;  /* 0x0000002f1d157836 */ /* 0x000fe20000000000 */
[----:B-1----:R-:W-:Y:S02]  /*24070*/  ISETP.LT.AND P1, PT, R24, UR7, !P0 ;  /* 0x0000000718007c0c */ /* 0x002fe4000c721270 */
[CC--:B------:R-:W-:Y:S01]  /*24080*/  LEA R20, P6, R0.reuse, R2.reuse, 0x1 ;  /* 0x0000000200147211 */ /* 0x0c0fe200078c08ff */
[----:B----4-:R1:W-:Y:S01]  /*24090*/  @P5 STG.E.U16 desc[UR10][R22.64], R25 ;  /* 0x0000001916005986 */ /* 0x0103e2000c10150a */
[----:B------:R-:W-:Y:S01]  /*240a0*/  ISETP.LT.AND P5, PT, R21, UR9, !P0 ;  /* 0x0000000915007c0c */ /* 0x000fe2000c7a1270 */
[C---:B------:R-:W-:Y:S01]  /*240b0*/  VIADD R24, R0.reuse, UR4 ;  /* 0x0000000400187c36 */ /* 0x040fe20008000000 */
[----:B------:R-:W-:Y:S01]  /*240c0*/  LEA.HI.X.SX32 R21, R0, R3, 0x1, P6 ;  /* 0x0000000300157211 */ /* 0x000fe200030f0eff */
[----:B------:R-:W2:Y:S01]  /*240d0*/  LDCU UR9, c[0x0][0x39c] ;  /* 0x00007380ff0977ac */ /* 0x000ea20008000800 */
[----:B------:R-:W-:Y:S01]  /*240e0*/  PRMT R0, R25, 0x7632, R0 ;  /* 0x0000763219007816 */ /* 0x000fe20000000000 */
[----:B------:R-:W4:Y:S01]  /*240f0*/  LDCU UR7, c[0x0][0x39c] ;  /* 0x00007380ff0777ac */ /* 0x000f220008000800 */
[----:B-1----:R-:W-:Y:S01]  /*24100*/  VIADD R25, R29, 0x30 ;  /* 0x000000301d197836 */ /* 0x002fe20000000000 */
[----:B------:R-:W-:-:S02]  /*24110*/  LEA R22, P6, R24, R2, 0x1 ;  /* 0x0000000218167211 */ /* 0x000fc400078c08ff */
[----:B------:R1:W-:Y:S02]  /*24120*/  @P4 STG.E.U16 desc[UR10][R20.64], R0 ;  /* 0x0000000014004986 */ /* 0x0003e4000c10150a */
[----:B------:R-:W-:Y:S01]  /*24130*/  ISETP.LT.AND P4, PT, R25, UR8, !P0 ;  /* 0x0000000819007c0c */ /* 0x000fe2000c781270 */
[----:B------:R-:W0:Y:S01]  /*24140*/  LDCU UR8, c[0x0][0x39c] ;  /* 0x00007380ff0877ac */ /* 0x000e220008000800 */
[C---:B------:R-:W-:Y:S01]  /*24150*/  LEA.HI.X.SX32 R23, R24.reuse, R3, 0x1, P6 ;  /* 0x0000000318177211 */ /* 0x040fe200030f0eff */
[----:B------:R-:W2:Y:S01]  /*24160*/  LDL.LU R25, [R1+0xe4] ;  /* 0x0000e40001197983 */ /* 0x000ea20000300800 */
[----:B-1----:R-:W-:-:S03]  /*24170*/  VIADD R20, R24, UR4 ;  /* 0x0000000418147c36 */ /* 0x002fc60008000000 */
[----:B------:R-:W2:Y:S01]  /*24180*/  LDL.LU R24, [R1+0xd8] ;  /* 0x0000d80001187983 */ /* 0x000ea20000300800 */
[----:B------:R-:W-:-:S03]  /*24190*/  VIADD R0, R29, 0x31 ;  /* 0x000000311d007836 */ /* 0x000fc60000000000 */
[----:B--2---:R1:W-:Y:S01]  /*241a0*/  @P3 STG.E.U16 desc[UR10][R22.64], R24 ;  /* 0x0000001816003986 */ /* 0x0043e2000c10150a */
[----:B------:R-:W-:Y:S02]  /*241b0*/  PRMT R21, R24, 0x7632, R21 ;  /* 0x0000763218157816 */ /* 0x000fe40000000015 */
[----:B-1----:R-:W-:Y:S01]  /*241c0*/  LEA R22, P6, R20, R2, 0x1 ;  /* 0x0000000214167211 */ /* 0x002fe200078c08ff */
[----:B------:R-:W-:-:S03]  /*241d0*/  VIADD R24, R29, 0x32 ;  /* 0x000000321d187836 */ /* 0x000fc60000000000 */
[----:B------:R-:W-:-:S05]  /*241e0*/  LEA.HI.X.SX32 R23, R20, R3, 0x1, P6 ;  /* 0x0000000314177211 */ /* 0x000fca00030f0eff */
[----:B------:R1:W-:Y:S01]  /*241f0*/  @P2 STG.E.U16 desc[UR10][R22.64], R21 ;  /* 0x0000001516002986 */ /* 0x0003e2000c10150a */
[----:B------:R-:W-:Y:S01]  /*24200*/  ISETP.LT.AND P2, PT, R24, UR12, !P0 ;  /* 0x0000000c18007c0c */ /* 0x000fe2000c741270 */
[----:B------:R-:W2:Y:S02]  /*24210*/  LDCU UR12, c[0x0][0x39c] ;  /* 0x00007380ff0c77ac */ /* 0x000ea40008000800 */
[----:B------:R-:W2:Y:S01]  /*24220*/  LDL.LU R24, [R1+0xdc] ;  /* 0x0000dc0001187983 */ /* 0x000ea20000300800 */
[----:B---3--:R-:W-:Y:S01]  /*24230*/  ISETP.LT.AND P3, PT, R0, UR6, !P0 ;  /* 0x0000000600007c0c */ /* 0x008fe2000c761270 */
[----:B------:R-:W-:Y:S01]  /*24240*/  VIADD R0, R20, UR4 ;  /* 0x0000000414007c36 */ /* 0x000fe20008000000 */
[----:B------:R-:W3:Y:S04]  /*24250*/  LDCU UR6, c[0x0][0x39c] ;  /* 0x00007380ff0677ac */ /* 0x000ee80008000800 */
[C---:B------:R-:W-:Y:S01]  /*24260*/  LEA R20, P6, R0.reuse, R2, 0x1 ;  /* 0x0000000200147211 */ /* 0x040fe200078c08ff */
[----:B-1----:R-:W-:-:S03]  /*24270*/  VIADD R22, R0, UR4 ;  /* 0x0000000400167c36 */ /* 0x002fc60008000000 */
[----:B------:R-:W-:-:S05]  /*24280*/  LEA.HI.X.SX32 R21, R0, R3, 0x1, P6 ;  /* 0x0000000300157211 */ /* 0x000fca00030f0eff */
[----:B--2---:R1:W-:Y:S01]  /*24290*/  @P1 STG.E.U16 desc[UR10][R20.64], R24 ;  /* 0x0000001814001986 */ /* 0x0043e2000c10150a */
[----:B------:R-:W-:Y:S02]  /*242a0*/  PRMT R23, R24, 0x7632, R23 ;  /* 0x0000763218177816 */ /* 0x000fe40000000017 */
[----:B-1----:R-:W-:Y:S01]  /*242b0*/  LEA R20, P6, R22, R2, 0x1 ;  /* 0x0000000216147211 */ /* 0x002fe200078c08ff */
[----:B------:R-:W-:-:S03]  /*242c0*/  VIADD R24, R29, 0x34 ;  /* 0x000000341d187836 */ /* 0x000fc60000000000 */
[----:B------:R-:W-:-:S05]  /*242d0*/  LEA.HI.X.SX32 R21, R22, R3, 0x1, P6 ;  /* 0x0000000316157211 */ /* 0x000fca00030f0eff */
[----:B------:R1:W-:Y:S01]  /*242e0*/  @P5 STG.E.U16 desc[UR10][R20.64], R23 ;  /* 0x0000001714005986 */ /* 0x0003e2000c10150a */
[----:B------:R-:W-:Y:S01]  /*242f0*/  ISETP.LT.AND P5, PT, R24, UR9, !P0 ;  /* 0x0000000918007c0c */ /* 0x000fe2000c7a1270 */
[----:B------:R-:W-:Y:S01]  /*24300*/  VIADD R0, R29, 0x33 ;  /* 0x000000331d007836 */ /* 0x000fe20000000000 */
[----:B------:R-:W2:Y:S01]  /*24310*/  LDCU UR9, c[0x0][0x39c] ;  /* 0x00007380ff0977ac */ /* 0x000ea20008000800 */
[----:B------:R-:W2:Y:S03]  /*24320*/  LDL.LU R24, [R1+0xe0] ;  /* 0x0000e00001187983 */ /* 0x000ea60000300800 */
[----:B----4-:R-:W-:Y:S01]  /*24330*/  ISETP.LT.AND P1, PT, R0, UR7, !P0 ;  /* 0x0000000700007c0c */ /* 0x010fe2000c721270 */
[----:B------:R-:W-:Y:S01]  /*24340*/  VIADD R0, R22, UR4 ;  /* 0x0000000416007c36 */ /* 0x000fe20008000000 */
[----:B------:R-:W4:Y:S04]  /*24350*/  LDCU UR7, c[0x0][0x39c] ;  /* 0x00007380ff0777ac */ /* 0x000f280008000800 */
[C---:B------:R-:W-:Y:S01]  /*24360*/  LEA R22, P6, R0.reuse, R2, 0x1 ;  /* 0x0000000200167211 */ /* 0x040fe200078c08ff */
[----:B-1----:R-:W-:-:S03]  /*24370*/  VIADD R21, R0, UR4 ;  /* 0x0000000400157c36 */ /* 0x002fc60008000000 */
[----:B------:R-:W-:Y:S01]  /*24380*/  LEA.HI.X.SX32 R23, R0, R3, 0x1, P6 ;  /* 0x0000000300177211 */ /* 0x000fe200030f0eff */
[----:B------:R-:W-:Y:S01]  /*24390*/  VIADD R0, R29, 0x35 ;  /* 0x000000351d007836 */ /* 0x000fe20000000000 */
[----:B------:R-:W-:-:S03]  /*243a0*/  LEA R20, P6, R21, R2, 0x1 ;  /* 0x0000000215147211 */ /* 0x000fc600078c08ff */
[----:B--2---:R1:W-:Y:S01]  /*243b0*/  @P4 STG.E.U16 desc[UR10][R22.64], R24 ;  /* 0x0000001816004986 */ /* 0x0043e2000c10150a */
[----:B------:R-:W-:Y:S01]  /*243c0*/  ISETP.LT.AND P4, PT, R0, UR13, !P0 ;  /* 0x0000000d00007c0c */ /* 0x000fe2000c781270 */
[C---:B------:R-:W-:Y:S01]  /*243d0*/  VIADD R0, R21.reuse, UR4 ;  /* 0x0000000415007c36 */ /* 0x040fe20008000000 */
[----:B------:R-:W-:Y:S01]  /*243e0*/  LEA.HI.X.SX32 R21, R21, R3, 0x1, P6 ;  /* 0x0000000315157211 */ /* 0x000fe200030f0eff */
[----:B------:R-:W2:Y:S01]  /*243f0*/  LDCU UR13, c[0x0][0x39c] ;  /* 0x00007380ff0d77ac */ /* 0x000ea20008000800 */
[----:B-1----:R-:W-:Y:S02]  /*24400*/  PRMT R23, R24, 0x7632, R23 ;  /* 0x0000763218177816 */ /* 0x002fe40000000017 */
[----:B------:R-:W-:-:S03]  /*24410*/  LEA R22, P6, R0, R2, 0x1 ;  /* 0x0000000200167211 */ /* 0x000fc600078c08ff */
[----:B------:R1:W-:Y:S01]  /*24420*/  @P3 STG.E.U16 desc[UR10][R20.64], R23 ;  /* 0x0000001714003986 */ /* 0x0003e2000c10150a */
[C---:B------:R-:W-:Y:S01]  /*24430*/  VIADD R24, R29.reuse, 0x36 ;  /* 0x000000361d187836 */ /* 0x040fe20000000000 */
[CC--:B-1----:R-:W-:Y:S01]  /*24440*/  LEA.HI.X.SX32 R23, R0.reuse, R3.reuse, 0x1, P6 ;  /* 0x0000000300177211 */ /* 0x0c2fe200030f0eff */
[----:B------:R-:W-:Y:S02]  /*24450*/  VIADD R0, R0, UR4 ;  /* 0x0000000400007c36 */ /* 0x000fe40008000000 */
[----:B------:R-:W-:Y:S01]  /*24460*/  VIADD R21, R29, 0x37 ;  /* 0x000000371d157836 */ /* 0x000fe20000000000 */
[----:B0-----:R-:W-:Y:S02]  /*24470*/  ISETP.LT.AND P3, PT, R24, UR8, !P0 ;  /* 0x0000000818007c0c */ /* 0x001fe4000c761270 */
[CC--:B------:R-:W-:Y:S01]  /*24480*/  LEA R20, P6, R0.reuse, R2.reuse, 0x1 ;  /* 0x0000000200147211 */ /* 0x0c0fe200078c08ff */
[----:B------:R0:W-:Y:S01]  /*24490*/  @P2 STG.E.U16 desc[UR10][R22.64], R25 ;  /* 0x0000001916002986 */ /* 0x0001e2000c10150a */
[----:B---3--:R-:W-:Y:S01]  /*244a0*/  ISETP.LT.AND P2, PT, R21, UR6, !P0 ;  /* 0x0000000615007c0c */ /* 0x008fe2000c741270 */
[C---:B------:R-:W-:Y:S01]  /*244b0*/  VIADD R24, R0.reuse, UR4 ;  /* 0x0000000400187c36 */ /* 0x040fe20008000000 */
[----:B------:R-:W-:Y:S01]  /*244c0*/  LEA.HI.X.SX32 R21, R0, R3, 0x1, P6 ;  /* 0x0000000300157211 */ /* 0x000fe200030f0eff */
[----:B------:R-:W1:Y:S01]  /*244d0*/  LDCU UR8, c[0x0][0x39c] ;  /* 0x00007380ff0877ac */ /* 0x000e620008000800 */
[----:B------:R-:W-:Y:S01]  /*244e0*/  PRMT R0, R25, 0x7632, R0 ;  /* 0x0000763219007816 */ /* 0x000fe20000000000 */
[----:B------:R-:W3:Y:S01]  /*244f0*/  LDCU UR6, c[0x0][0x39c] ;  /* 0x00007380ff0677ac */ /* 0x000ee20008000800 */
[----:B0-----:R-:W-:Y:S01]  /*24500*/  VIADD R25, R29, 0x38 ;  /* 0x000000381d197836 */ /* 0x001fe20000000000 */
[----:B------:R-:W-:-:S02]  /*24510*/  LEA R22, P6, R24, R2, 0x1 ;  /* 0x0000000218167211 */ /* 0x000fc400078c08ff */
[----:B------:R0:W-:Y:S02]  /*24520*/  @P1 STG.E.U16 desc[UR10][R20.64], R0 ;  /* 0x0000000014001986 */ /* 0x0001e4000c10150a */
[----:B------:R-:W-:Y:S01]  /*24530*/  ISETP.LT.AND P1, PT, R25, UR14, !P0 ;  /* 0x0000000e19007c0c */ /* 0x000fe2000c721270 */
[----:B------:R-:W1:Y:S01]  /*24540*/  LDCU UR14, c[0x0][0x39c] ;  /* 0x00007380ff0e77ac */ /* 0x000e620008000800 */
[C---:B------:R-:W-:Y:S01]  /*24550*/  LEA.HI.X.SX32 R23, R24.reuse, R3, 0x1, P6 ;  /* 0x0000000318177211 */ /* 0x040fe200030f0eff */
[----:B------:R-:W2:Y:S01]  /*24560*/  LDL.LU R25, [R1+0xf4] ;  /* 0x0000f40001197983 */ /* 0x000ea20000300800 */
[----:B0-----:R-:W-:-:S03]  /*24570*/  VIADD R20, R24, UR4 ;  /* 0x0000000418147c36 */ /* 0x001fc60008000000 */
[----:B------:R-:W2:Y:S01]  /*24580*/  LDL.LU R24, [R1+0xe8] ;  /* 0x0000e80001187983 */ /* 0x000ea20000300800 */
[----:B------:R-:W-:-:S03]  /*24590*/  VIADD R0, R29, 0x39 ;  /* 0x000000391d007836 */ /* 0x000fc60000000000 */
[----:B--2---:R0:W-:Y:S01]  /*245a0*/  @P5 STG.E.U16 desc[UR10][R22.64], R24 ;  /* 0x0000001816005986 */ /* 0x0041e2000c10150a */
[----:B------:R-:W-:Y:S02]  /*245b0*/  PRMT R21, R24, 0x7632, R21 ;  /* 0x0000763218157816 */ /* 0x000fe40000000015 */
[----:B0-----:R-:W-:Y:S01]  /*245c0*/  LEA R22, P6, R20, R2, 0x1 ;  /* 0x0000000214167211 */ /* 0x001fe200078c08ff */
[----:B------:R-:W-:-:S03]  /*245d0*/  VIADD R24, R29, 0x3a ;  /* 0x0000003a1d187836 */ /* 0x000fc60000000000 */
[----:B------:R-:W-:-:S05]  /*245e0*/  LEA.HI.X.SX32 R23, R20, R3, 0x1, P6 ;  /* 0x0000000314177211 */ /* 0x000fca00030f0eff */
[----:B------:R0:W-:Y:S01]  /*245f0*/  @P4 STG.E.U16 desc[UR10][R22.64], R21 ;  /* 0x0000001516004986 */ /* 0x0001e2000c10150a */
[----:B----4-:R-:W-:Y:S01]  /*24600*/  ISETP.LT.AND P4, PT, R24, UR7, !P0 ;  /* 0x0000000718007c0c */ /* 0x010fe2000c781270 */
[----:B------:R-:W2:Y:S02]  /*24610*/  LDCU UR7, c[0x0][0x3b8] ;  /* 0x00007700ff0777ac */ /* 0x000ea40008000800 */
[----:B------:R-:W4:Y:S01]  /*24620*/  LDL.LU R24, [R1+0xec] ;  /* 0x0000ec0001187983 */ /* 0x000f220000300800 */
[----:B------:R-:W-:Y:S01]  /*24630*/  ISETP.LT.AND P5, PT, R0, UR12, !P0 ;  /* 0x0000000c00007c0c */ /* 0x000fe2000c7a1270 */
[----:B------:R-:W-:Y:S01]  /*24640*/  VIADD R0, R20, UR4 ;  /* 0x0000000414007c36 */ /* 0x000fe20008000000 */
[----:B------:R-:W1:Y:S04]  /*24650*/  LDCU UR12, c[0x0][0x39c] ;  /* 0x00007380ff0c77ac */ /* 0x000e680008000800 */
[C---:B------:R-:W-:Y:S01]  /*24660*/  LEA R20, P6, R0.reuse, R2, 0x1 ;  /* 0x0000000200147211 */ /* 0x040fe200078c08ff */
[----:B0-----:R-:W-:-:S03]  /*24670*/  VIADD R22, R0, UR4 ;  /* 0x0000000400167c36 */ /* 0x001fc60008000000 */
[----:B------:R-:W-:-:S05]  /*24680*/  LEA.HI.X.SX32 R21, R0, R3, 0x1, P6 ;  /* 0x0000000300157211 */ /* 0x000fca00030f0eff */
[----:B----4-:R0:W-:Y:S01]  /*24690*/  @P3 STG.E.U16 desc[UR10][R20.64], R24 ;  /* 0x0000001814003986 */ /* 0x0101e2000c10150a */
[----:B------:R-:W-:Y:S02]  /*246a0*/  PRMT R23, R24, 0x7632, R23 ;  /* 0x0000763218177816 */ /* 0x000fe40000000017 */
[----:B0-----:R-:W-:Y:S01]  /*246b0*/  LEA R20, P6, R22, R2, 0x1 ;  /* 0x0000000216147211 */ /* 0x001fe200078c08ff */
[----:B------:R-:W-:-:S03]  /*246c0*/  VIADD R24, R29, 0x3c ;  /* 0x0000003c1d187836 */ /* 0x000fc60000000000 */
[----:B------:R-:W-:-:S05]  /*246d0*/  LEA.HI.X.SX32 R21, R22, R3, 0x1, P6 ;  /* 0x0000000316157211 */ /* 0x000fca00030f0eff */
[----:B------:R0:W-:Y:S01]  /*246e0*/  @P2 STG.E.U16 desc[UR10][R20.64], R23 ;  /* 0x0000001714002986 */ /* 0x0001e2000c10150a */
[----:B------:R-:W-:Y:S01]  /*246f0*/  ISETP.LT.AND P2, PT, R24, UR9, !P0 ;  /* 0x0000000918007c0c */ /* 0x000fe2000c741270 */
[----:B------:R-:W-:Y:S01]  /*24700*/  VIADD R0, R29, 0x3b ;  /* 0x0000003b1d007836 */ /* 0x000fe20000000000 */
[----:B------:R-:W4:Y:S01]  /*24710*/  LDCU UR9, c[0x0][0x3b8] ;  /* 0x00007700ff0977ac */ /* 0x000f220008000800 */
[----:B------:R-:W2:Y:S03]  /*24720*/  LDL.LU R24, [R1+0xf0] ;  /* 0x0000f00001187983 */ /* 0x000ea60000300800 */
[----:B------:R-:W-:Y:S01]  /*24730*/  ISETP.LT.AND P3, PT, R0, UR15, !P0 ;  /* 0x0000000f00007c0c */ /* 0x000fe2000c761270 */
[----:B------:R-:W-:Y:S01]  /*24740*/  VIADD R0, R22, UR4 ;  /* 0x0000000416007c36 */ /* 0x000fe20008000000 */
[----:B------:R-:W1:Y:S04]  /*24750*/  LDCU UR15, c[0x0][0x39c] ;  /* 0x00007380ff0f77ac */ /* 0x000e680008000800 */
[C---:B------:R-:W-:Y:S01]  /*24760*/  LEA R22, P6, R0.reuse, R2, 0x1 ;  /* 0x0000000200167211 */ /* 0x040fe200078c08ff */
[----:B0-----:R-:W-:-:S03]  /*24770*/  VIADD R21, R0, UR4 ;  /* 0x0000000400157c36 */ /* 0x001fc60008000000 */
        /* <DEDUP_REMOVED lines=8> */
[----:B0-----:R-:W-:Y:S02]  /*24800*/  PRMT R23, R24, 0x7632, R23 ;  /* 0x0000763218177816 */ /* 0x001fe40000000017 */
[----:B------:R-:W-:-:S03]  /*24810*/  LEA R22, P6, R0, R2, 0x1 ;  /* 0x0000000200167211 */ /* 0x000fc600078c08ff */
[----:B------:R0:W-:Y:S01]  /*24820*/  @P5 STG.E.U16 desc[UR10][R20.64], R23 ;  /* 0x0000001714005986 */ /* 0x0001e2000c10150a */
[C---:B------:R-:W-:Y:S01]  /*24830*/  VIADD R24, R29.reuse, 0x3e ;  /* 0x0000003e1d187836 */ /* 0x040fe20000000000 */
[CC--:B0-----:R-:W-:Y:S01]  /*24840*/  LEA.HI.X.SX32 R23, R0.reuse, R3.reuse, 0x1, P6 ;  /* 0x0000000300177211 */ /* 0x0c1fe200030f0eff */
[----:B------:R-:W-:Y:S02]  /*24850*/  VIADD R0, R0, UR4 ;  /* 0x0000000400007c36 */ /* 0x000fe40008000000 */
[----:B------:R-:W-:Y:S01]  /*24860*/  VIADD R21, R29, 0x3f ;  /* 0x0000003f1d157836 */ /* 0x000fe20000000000 */
[----:B------:R-:W-:Y:S02]  /*24870*/  ISETP.LT.AND P5, PT, R24, UR16, !P0 ;  /* 0x0000001018007c0c */ /* 0x000fe4000c7a1270 */
[CC--:B------:R-:W-:Y:S01]  /*24880*/  LEA R20, P6, R0.reuse, R2.reuse, 0x1 ;  /* 0x0000000200147211 */ /* 0x0c0fe200078c08ff */
[----:B------:R0:W-:Y:S01]  /*24890*/  @P4 STG.E.U16 desc[UR10][R22.64], R25 ;  /* 0x0000001916004986 */ /* 0x0001e2000c10150a */
[----:B-1----:R-:W-:Y:S01]  /*248a0*/  ISETP.LT.AND P4, PT, R21, UR8, !P0 ;  /* 0x0000000815007c0c */ /* 0x002fe2000c781270 */
[C---:B------:R-:W-:Y:S01]  /*248b0*/  VIADD R24, R0.reuse, UR4 ;  /* 0x0000000400187c36 */ /* 0x040fe20008000000 */
[----:B------:R-:W-:Y:S01]  /*248c0*/  LEA.HI.X.SX32 R21, R0, R3, 0x1, P6 ;  /* 0x0000000300157211 */ /* 0x000fe200030f0eff */
[----:B------:R-:W1:Y:S01]  /*248d0*/  LDCU UR16, c[0x0][0x39c] ;  /* 0x00007380ff1077ac */ /* 0x000e620008000800 */
[----:B------:R-:W-:Y:S01]  /*248e0*/  PRMT R0, R25, 0x7632, R0 ;  /* 0x0000763219007816 */ /* 0x000fe20000000000 */
[----:B------:R-:W1:Y:S01]  /*248f0*/  LDCU UR8, c[0x0][0x3b8] ;  /* 0x00007700ff0877ac */ /* 0x000e620008000800 */
[----:B0-----:R-:W-:Y:S01]  /*24900*/  VIADD R25, R29, 0x40 ;  /* 0x000000401d197836 */ /* 0x001fe20000000000 */
[----:B------:R-:W-:-:S02]  /*24910*/  LEA R22, P6, R24, R2, 0x1 ;  /* 0x0000000218167211 */ /* 0x000fc400078c08ff */
[----:B------:R0:W-:Y:S02]  /*24920*/  @P3 STG.E.U16 desc[UR10][R20.64], R0 ;  /* 0x0000000014003986 */ /* 0x0001e4000c10150a */
[----:B---3--:R-:W-:Y:S01]  /*24930*/  ISETP.LT.AND P3, PT, R25, UR6, !P0 ;  /* 0x0000000619007c0c */ /* 0x008fe2000c761270 */
[----:B------:R-:W3:Y:S01]  /*24940*/  LDCU UR6, c[0x0][0x3b8] ;  /* 0x00007700ff0677ac */ /* 0x000ee20008000800 */
        /* <DEDUP_REMOVED lines=11> */
[----:B------:R-:W-:Y:S01]  /*24a00*/  ISETP.LT.AND P1, PT, R24, UR14, !P0 ;  /* 0x0000000e18007c0c */ /* 0x000fe2000c721270 */
[----:B------:R-:W2:Y:S02]  /*24a10*/  LDCU UR14, c[0x0][0x3b8] ;  /* 0x00007700ff0e77ac */ /* 0x000ea40008000800 */
[----:B------:R-:W2:Y:S01]  /*24a20*/  LDL.LU R24, [R1+0xfc] ;  /* 0x0000fc0001187983 */ /* 0x000ea20000300800 */
[----:B------:R-:W-:Y:S01]  /*24a30*/  ISETP.LT.AND P2, PT, R0, UR17, !P0 ;  /* 0x0000001100007c0c */ /* 0x000fe2000c741270 */
[----:B------:R-:W-:Y:S01]  /*24a40*/  VIADD R0, R20, UR4 ;  /* 0x0000000414007c36 */ /* 0x000fe20008000000 */
[----:B------:R-:W1:Y:S04]  /*24a50*/  LDCU UR17, c[0x0][0x39c] ;  /* 0x00007380ff1177ac */ /* 0x000e680008000800 */
[C---:B------:R-:W-:Y:S01]  /*24a60*/  LEA R20, P6, R0.reuse, R2, 0x1 ;  /* 0x0000000200147211 */ /* 0x040fe200078c08ff */
[----:B0-----:R-:W-:-:S03]  /*24a70*/  VIADD R22, R0, UR4 ;  /* 0x0000000400167c36 */ /* 0x001fc60008000000 */
[----:B------:R-:W-:-:S05]  /*24a80*/  LEA.HI.X.SX32 R21, R0, R3, 0x1, P6 ;  /* 0x0000000300157211 */ /* 0x000fca00030f0eff */
[----:B--2---:R0:W-:Y:S01]  /*24a90*/  @P5 STG.E.U16 desc[UR10][R20.64], R24 ;  /* 0x0000001814005986 */ /* 0x0041e2000c10150a */
[----:B------:R-:W-:Y:S02]  /*24aa0*/  PRMT R23, R24, 0x7632, R23 ;  /* 0x0000763218177816 */ /* 0x000fe40000000017 */
[----:B0-----:R-:W-:Y:S01]  /*24ab0*/  LEA R20, P6, R22, R2, 0x1 ;  /* 0x0000000216147211 */ /* 0x001fe200078c08ff */
[----:B------:R-:W-:-:S03]  /*24ac0*/  VIADD R24, R29, 0x44 ;  /* 0x000000441d187836 */ /* 0x000fc60000000000 */
[----:B------:R-:W-:-:S05]  /*24ad0*/  LEA.HI.X.SX32 R21, R22, R3, 0x1, P6 ;  /* 0x0000000316157211 */ /* 0x000fca00030f0eff */
[----:B------:R0:W-:Y:S01]  /*24ae0*/  @P4 STG.E.U16 desc[UR10][R20.64], R23 ;  /* 0x0000001714004986 */ /* 0x0001e2000c10150a */
[----:B------:R-:W-:Y:S01]  /*24af0*/  ISETP.LT.AND P4, PT, R24, UR18, !P0 ;  /* 0x0000001218007c0c */ /* 0x000fe2000c781270 */
[----:B------:R-:W-:Y:S01]  /*24b00*/  VIADD R0, R29, 0x43 ;  /* 0x000000431d007836 */ /* 0x000fe20000000000 */
[----:B------:R-:W2:Y:S01]  /*24b10*/  LDCU UR18, c[0x0][0x3b8] ;  /* 0x00007700ff1277ac */ /* 0x000ea20008000800 */
        /* <DEDUP_REMOVED lines=24> */
[----:B------:R-:W-:Y:S01]  /*24ca0*/  ISETP.LT.AND P1, PT, R21, UR20, !P0 ;  /* 0x0000001415007c0c */ /* 0x000fe2000c721270 */
        /* <DEDUP_REMOVED lines=40> */
[----:B-1----:R-:W-:Y:S01]  /*24f30*/  ISETP.LT.AND P2, PT, R0, UR16, !P0 ;  /* 0x0000001000007c0c */ /* 0x002fe2000c741270 */
        /* <DEDUP_REMOVED lines=12> */
[----:B0-----:R-:W-:Y:S01]  /*25000*/  PRMT R23, R24, 0x7632, R23 ;  /* 0x0000763218177816 */ /* 0x001fe20000000017 */
[----:B------:R-:W-:Y:S01]  /*25010*/  VIADD R24, R29, 0x4e ;  /* 0x0000004e1d187836 */ /* 0x000fe20000000000 */
[----:B------:R-:W-:-:S03]  /*25020*/  LEA R22, P6, R0, R2, 0x1 ;  /* 0x0000000200167211 */ /* 0x000fc600078c08ff */
[----:B------:R0:W-:Y:S01]  /*25030*/  @P4 STG.E.U16 desc[UR10][R20.64], R23 ;  /* 0x0000001714004986 */ /* 0x0001e2000c10150a */
[----:B------:R-:W-:Y:S01]  /*25040*/  ISETP.LT.AND P4, PT, R24, UR25, !P0 ;  /* 0x0000001918007c0c */ /* 0x000fe2000c781270 */
[C---:B------:R-:W-:Y:S01]  /*25050*/  VIADD R24, R0.reuse, UR4 ;  /* 0x0000000400187c36 */ /* 0x040fe20008000000 */
[----:B------:R-:W1:Y:S01]  /*25060*/  LDCU UR25, c[0x0][0x39c] ;  /* 0x00007380ff1977ac */ /* 0x000e620008000800 */
[-C--:B0-----:R-:W-:Y:S01]  /*25070*/  LEA.HI.X.SX32 R23, R0, R3.reuse, 0x1, P6 ;  /* 0x0000000300177211 */ /* 0x081fe200030f0eff */
[C---:B------:R-:W-:Y:S02]  /*25080*/  VIADD R0, R29.reuse, 0x4f ;  /* 0x0000004f1d007836 */ /* 0x040fe40000000000 */
[----:B------:R-:W-:Y:S02]  /*25090*/  LEA R20, P6, R24, R2, 0x1 ;  /* 0x0000000218147211 */ /* 0x000fe400078c08ff */
[----:B------:R0:W-:Y:S01]  /*250a0*/  @P3 STG.E.U16 desc[UR10][R22.64], R25 ;  /* 0x0000001916003986 */ /* 0x0001e2000c10150a */
[----:B------:R-:W-:Y:S01]  /*250b0*/  ISETP.LT.AND P3, PT, R0, UR17, !P0 ;  /* 0x0000001100007c0c */ /* 0x000fe2000c761270 */
[C---:B------:R-:W-:Y:S01]  /*250c0*/  VIADD R0, R24.reuse, UR4 ;  /* 0x0000000418007c36 */ /* 0x040fe20008000000 */
[----:B------:R-:W-:Y:S01]  /*250d0*/  LEA.HI.X.SX32 R21, R24, R3, 0x1, P6 ;  /* 0x0000000318157211 */ /* 0x000fe200030f0eff */
[----:B------:R-:W-:Y:S01]  /*250e0*/  VIADD R24, R29, 0x50 ;  /* 0x000000501d187836 */ /* 0x000fe20000000000 */
[----:B------:R-:W1:Y:S01]  /*250f0*/  LDCU UR17, c[0x0][0x3b8] ;  /* 0x00007700ff1177ac */ /* 0x000e620008000800 */
[----:B0-----:R-:W-:-:S02]  /*25100*/  PRMT R23, R25, 0x7632, R23 ;  /* 0x0000763219177816 */ /* 0x001fc40000000017 */
[----:B------:R-:W-:-:S03]  /*25110*/  LEA R22, P6, R0, R2, 0x1 ;  /* 0x0000000200167211 */ /* 0x000fc600078c08ff */
[----:B------:R0:W-:Y:S01]  /*25120*/  @P2 STG.E.U16 desc[UR10][R20.64], R23 ;  /* 0x0000001714002986 */ /* 0x0001e2000c10150a */
[----:B------:R-:W-:Y:S01]  /*25130*/  ISETP.LT.AND P2, PT, R24, UR26, !P0 ;  /* 0x0000001a18007c0c */ /* 0x000fe2000c741270 */
[C---:B------:R-:W-:Y:S01]  /*25140*/  VIADD R24, R0.reuse, UR4 ;  /* 0x0000000400187c36 */ /* 0x040fe20008000000 */
[----:B------:R-:W1:Y:S01]  /*25150*/  LDCU UR26, c[0x0][0x39c] ;  /* 0x00007380ff1a77ac */ /* 0x000e620008000800 */
[----:B0-----:R-:W-:Y:S01]  /*25160*/  LEA.HI.X.SX32 R23, R0, R3, 0x1, P6 ;  /* 0x0000000300177211 */ /* 0x001fe200030f0eff */
[----:B------:R-:W-:-:S04]  /*25170*/  VIADD R0, R29, 0x51 ;  /* 0x000000511d007836 */ /* 0x000fc80000000000 */
[----:B-----5:R0:W-:Y:S01]  /*25180*/  @P1 STG.E.U16 desc[UR10][R22.64], R26 ;  /* 0x0000001a16001986 */ /* 0x0201e2000c10150a */
[----:B------:R-:W-:Y:S01]  /*25190*/  ISETP.LT.AND P1, PT, R0, UR27, !P0 ;  /* 0x0000001b00007c0c */ /* 0x000fe2000c721270 */
[----:B------:R-:W-:Y:S01]  /*251a0*/  VIADD R0, R24, UR4 ;  /* 0x0000000418007c36 */ /* 0x000fe20008000000 */
[----:B------:R-:W-:Y:S01]  /*251b0*/  PRMT R21, R26, 0x7632, R21 ;  /* 0x000076321a157816 */ /* 0x000fe20000000015 */
[----:B------:R-:W5:Y:S01]  /*251c0*/  LDCU UR27, c[0x0][0x39c] ;  /* 0x00007380ff1b77ac */ /* 0x000f620008000800 */
[----:B0-----:R-:W-:Y:S01]  /*251d0*/  LEA R22, P6, R24, R2, 0x1 ;  /* 0x0000000218167211 */ /* 0x001fe200078c08ff */
[----:B------:R-:W-:-:S03]  /*251e0*/  VIADD R25, R0, UR4 ;  /* 0x0000000400197c36 */ /* 0x000fc60008000000 */
[----:B------:R-:W-:Y:S01]  /*251f0*/  LEA.HI.X.SX32 R23, R24, R3, 0x1, P6 ;  /* 0x0000000318177211 */ /* 0x000fe200030f0eff */
[----:B------:R-:W-:Y:S01]  /*25200*/  VIADD R24, R29, 0x52 ;  /* 0x000000521d187836 */ /* 0x000fe20000000000 */
[----:B------:R-:W-:-:S03]  /*25210*/  LEA R20, P6, R0, R2, 0x1 ;  /* 0x0000000200147211 */ /* 0x000fc600078c08ff */
[----:B------:R0:W-:Y:S01]  /*25220*/  @P5 STG.E.U16 desc[UR10][R22.64], R21 ;  /* 0x0000001516005986 */ /* 0x0001e2000c10150a */
[----:B------:R-:W-:Y:S01]  /*25230*/  ISETP.LT.AND P5, PT, R24, UR28, !P0 ;  /* 0x0000001c18007c0c */ /* 0x000fe2000c7a1270 */
[C---:B------:R-:W-:Y:S01]  /*25240*/  VIADD R26, R25.reuse, UR4 ;  /* 0x00000004191a7c36 */ /* 0x040fe20008000000 */
[----:B------:R-:W1:Y:S01]  /*25250*/  LDCU UR28, c[0x0][0x39c] ;  /* 0x00007380ff1c77ac */ /* 0x000e620008000800 */
[----:B0-----:R-:W-:Y:S02]  /*25260*/  LEA.HI.X.SX32 R21, R0, R3, 0x1, P6 ;  /* 0x0000000300157211 */ /* 0x001fe400030f0eff */
[----:B------:R-:W-:-:S03]  /*25270*/  LEA R24, P6, R25, R2, 0x1 ;  /* 0x0000000219187211 */ /* 0x000fc600078c08ff */
[----:B------:R0:W-:Y:S01]  /*25280*/  @P4 STG.E.U16 desc[UR10][R20.64], R27 ;  /* 0x0000001b14004986 */ /* 0x0001e2000c10150a */
[----:B------:R-:W-:Y:S01]  /*25290*/  LEA.HI.X.SX32 R25, R25, R3, 0x1, P6 ;  /* 0x0000000319197211 */ /* 0x000fe200030f0eff */
[C---:B------:R-:W-:Y:S01]  /*252a0*/  VIADD R22, R26.reuse, UR4 ;  /* 0x000000041a167c36 */ /* 0x040fe20008000000 */
[----:B------:R-:W1:Y:S01]  /*252b0*/  LDCU UR4, c[0x0][0x3b8] ;  /* 0x00007700ff0477ac */ /* 0x000e620008000800 */
[----:B0-----:R-:W-:Y:S02]  /*252c0*/  PRMT R21, R27, 0x7632, R21 ;  /* 0x000076321b157816 */ /* 0x001fe40000000015 */
[----:B------:R-:W-:-:S03]  /*252d0*/  LEA R20, P6, R26, R2, 0x1 ;  /* 0x000000021a147211 */ /* 0x000fc600078c08ff */
[----:B------:R0:W-:Y:S02]  /*252e0*/  @P3 STG.E.U16 desc[UR10][R24.64], R21 ;  /* 0x0000001518003986 */ /* 0x0001e4000c10150a */
[----:B0-----:R-:W-:Y:S02]  /*252f0*/  LEA.HI.X.SX32 R21, R26, R3, 0x1, P6 ;  /* 0x000000031a157211 */ /* 0x001fe400030f0eff */
[----:B------:R-:W-:-:S03]  /*25300*/  LEA R26, P6, R22, R2, 0x1 ;  /* 0x00000002161a7211 */ /* 0x000fc600078c08ff */
[----:B------:R0:W-:Y:S01]  /*25310*/  @P2 STG.E.U16 desc[UR10][R20.64], R4 ;  /* 0x0000000414002986 */ /* 0x0001e2000c10150a */
[----:B------:R-:W-:Y:S02]  /*25320*/  LEA.HI.X.SX32 R27, R22, R3, 0x1, P6 ;  /* 0x00000003161b7211 */ /* 0x000fe400030f0eff */
[----:B0-----:R-:W-:-:S05]  /*25330*/  PRMT R21, R4, 0x7632, R21 ;  /* 0x0000763204157816 */ /* 0x001fca0000000015 */
[----:B------:R0:W-:Y:S04]  /*25340*/  @P1 STG.E.U16 desc[UR10][R26.64], R21 ;  /* 0x000000151a001986 */ /* 0x0001e8000c10150a */
[----:B0-----:R-:W2:Y:S01]  /*25350*/  LDL.LU R27, [R1+0x3e4] ;  /* 0x0003e400011b7983 */ /* 0x001ea20000300800 */
[----:B------:R-:W-:Y:S02]  /*25360*/  VIADD R0, R29, 0x53 ;  /* 0x000000531d007836 */ /* 0x000fe40000000000 */
[----:B------:R-:W-:-:S03]  /*25370*/  IMAD.MOV.U32 R25, RZ, RZ, R29 ;  /* 0x000000ffff197224 */ /* 0x000fc600078e001d */
[----:B------:R-:W-:Y:S01]  /*25380*/  ISETP.LT.AND P4, PT, R0, UR29, !P0 ;  /* 0x0000001d00007c0c */ /* 0x000fe2000c781270 */
[----:B------:R-:W-:Y:S01]  /*25390*/  VIADD R0, R29, 0x54 ;  /* 0x000000541d007836 */ /* 0x000fe20000000000 */
[----:B------:R-:W0:Y:S01]  /*253a0*/  LDCU UR29, c[0x0][0x39c] ;  /* 0x00007380ff1d77ac */ /* 0x000e220008000800 */
[----:B---3--:R-:W-:-:S03]  /*253b0*/  VIADD R29, R22, UR6 ;  /* 0x00000006161d7c36 */ /* 0x008fc60008000000 */
[----:B------:R-:W-:Y:S01]  /*253c0*/  ISETP.LT.AND P3, PT, R0, UR30, !P0 ;  /* 0x0000001e00007c0c */ /* 0x000fe2000c761270 */
[----:B------:R-:W3:Y:S01]  /*253d0*/  LDCU UR6, c[0x0][0x3b8] ;  /* 0x00007700ff0677ac */ /* 0x000ee20008000800 */
[-C--:B------:R-:W-:Y:S01]  /*253e0*/  LEA R22, P6, R29, R2.reuse, 0x1 ;  /* 0x000000021d167211 */ /* 0x080fe200078c08ff */
[----:B------:R-:W-:Y:S01]  /*253f0*/  VIADD R0, R25, 0x55 ;  /* 0x0000005519007836 */ /* 0x000fe20000000000 */
[----:B------:R-:W0:Y:S02]  /*25400*/  LDCU UR30, c[0x0][0x39c] ;  /* 0x00007380ff1e77ac */ /* 0x000e240008000800 */
[CC--:B------:R-:W-:Y:S01]  /*25410*/  LEA.HI.X.SX32 R23, R29.reuse, R3.reuse, 0x1, P6 ;  /* 0x000000031d177211 */ /* 0x0c0fe200030f0eff */
[----:B------:R-:W-:Y:S01]  /*25420*/  VIADD R29, R29, UR7 ;  /* 0x000000071d1d7c36 */ /* 0x000fe20008000000 */
[----:B------:R-:W-:Y:S01]  /*25430*/  ISETP.LT.AND P2, PT, R0, UR31, !P0 ;  /* 0x0000001f00007c0c */ /* 0x000fe2000c741270 */
[----:B------:R-:W0:Y:S02]  /*25440*/  LDCU UR7, c[0x0][0x3b8] ;  /* 0x00007700ff0777ac */ /* 0x000e240008000800 */
[C---:B------:R-:W-:Y:S01]  /*25450*/  VIADD R4, R29.reuse, UR8 ;  /* 0x000000081d047c36 */ /* 0x040fe20008000000 */
[----:B------:R-:W-:Y:S01]  /*25460*/  LEA R20, P6, R29, R2, 0x1 ;  /* 0x000000021d147211 */ /* 0x000fe200078c08ff */
[----:B------:R-:W-:Y:S01]  /*25470*/  VIADD R0, R25, 0x56 ;  /* 0x0000005619007836 */ /* 0x000fe20000000000 */
[----:B------:R1:W-:Y:S01]  /*25480*/  @P5 STG.E.U16 desc[UR10][R22.64], R5 ;  /* 0x0000000516005986 */ /* 0x0003e2000c10150a */
[----:B------:R-:W0:Y:S01]  /*25490*/  LDCU UR8, c[0x0][0x3b8] ;  /* 0x00007700ff0877ac */ /* 0x000e220008000800 */
[----:B------:R-:W-:-:S02]  /*254a0*/  LEA.HI.X.SX32 R21, R29, R3, 0x1, P6 ;  /* 0x000000031d157211 */ /* 0x000fc400030f0eff */
[----:B------:R-:W-:-:S04]  /*254b0*/  LEA R24, P6, R4, R2, 0x1 ;  /* 0x0000000204187211 */ /* 0x000fc800078c08ff */
[CC--:B------:R-:W-:Y:S01]  /*254c0*/  LEA.HI.X.SX32 R25, R4.reuse, R3.reuse, 0x1, P6 ;  /* 0x0000000304197211 */ /* 0x0c0fe200030f0eff */
[----:B----4-:R-:W-:Y:S01]  /*254d0*/  VIADD R4, R4, UR9 ;  /* 0x0000000904047c36 */ /* 0x010fe20008000000 */
[----:B------:R-:W-:Y:S01]  /*254e0*/  ISETP.LT.AND P1, PT, R0, UR32, !P0 ;  /* 0x0000002000007c0c */ /* 0x000fe2000c721270 */
[----:B------:R-:W4:Y:S01]  /*254f0*/  LDCU UR9, c[0x0][0x3b8] ;  /* 0x00007700ff0977ac */ /* 0x000f220008000800 */
[----:B-1----:R-:W-:Y:S01]  /*25500*/  PRMT R23, R5, 0x7632, R23 ;  /* 0x0000763205177816 */ /* 0x002fe20000000017 */
[C---:B------:R-:W-:Y:S01]  /*25510*/  VIADD R5, R4.reuse, UR12 ;  /* 0x0000000c04057c36 */ /* 0x040fe20008000000 */
[C---:B------:R-:W-:Y:S01]  /*25520*/  LEA R22, P6, R4.reuse, R2, 0x1 ;  /* 0x0000000204167211 */ /* 0x040fe200078c08ff */
[----:B------:R-:W1:Y:S02]  /*25530*/  LDCU UR12, c[0x0][0x3b8] ;  /* 0x00007700ff0c77ac */ /* 0x000e640008000800 */
[----:B------:R0:W-:Y:S04]  /*25540*/  @P4 STG.E.U16 desc[UR10][R20.64], R23 ;  /* 0x0000001714004986 */ /* 0x0001e8000c10150a */
[----:B------:R-:W-:Y:S01]  /*25550*/  @P3 STG.E.U16 desc[UR10][R24.64], R6 ;  /* 0x0000000618003986 */ /* 0x000fe2000c10150a */
[----:B0-----:R-:W-:-:S02]  /*25560*/  LEA.HI.X.SX32 R23, R4, R3, 0x1, P6 ;  /* 0x0000000304177211 */ /* 0x001fc400030f0eff */
[----:B------:R-:W-:Y:S02]  /*25570*/  PRMT R21, R6, 0x7632, R21 ;  /* 0x0000763206157816 */ /* 0x000fe40000000015 */
[----:B------:R-:W-:-:S03]  /*25580*/  LEA R20, P6, R5, R2, 0x1 ;  /* 0x0000000205147211 */ /* 0x000fc600078c08ff */
[----:B------:R0:W-:Y:S02]  /*25590*/  @P2 STG.E.U16 desc[UR10][R22.64], R21 ;  /* 0x0000001516002986 */ /* 0x0001e4000c10150a */
[CC--:B0-----:R-:W-:Y:S01]  /*255a0*/  LEA.HI.X.SX32 R21, R5.reuse, R3.reuse, 0x1, P6 ;  /* 0x0000000305157211 */ /* 0x0c1fe200030f0eff */
[----:B------:R-:W-:Y:S01]  /*255b0*/  VIADD R5, R5, UR13 ;  /* 0x0000000d05057c36 */ /* 0x000fe20008000000 */
[----:B------:R-:W0:Y:S03]  /*255c0*/  LDCU UR13, c[0x0][0x3b8] ;  /* 0x00007700ff0d77ac */ /* 0x000e260008000800 */
[C---:B------:R-:W-:Y:S01]  /*255d0*/  VIADD R6, R5.reuse, UR14 ;  /* 0x0000000e05067c36 */ /* 0x040fe20008000000 */
[C---:B------:R-:W-:Y:S01]  /*255e0*/  LEA R4, P6, R5.reuse, R2, 0x1 ;  /* 0x0000000205047211 */ /* 0x040fe200078c08ff */
[----:B------:R1:W-:Y:S01]  /*255f0*/  @P1 STG.E.U16 desc[UR10][R20.64], R7 ;  /* 0x0000000714001986 */ /* 0x0003e2000c10150a */
[----:B------:R-:W0:Y:S02]  /*25600*/  LDCU UR14, c[0x0][0x3b8] ;  /* 0x00007700ff0e77ac */ /* 0x000e240008000800 */
[----:B------:R-:W-:-:S02]  /*25610*/  LEA.HI.X.SX32 R5, R5, R3, 0x1, P6 ;  /* 0x0000000305057211 */ /* 0x000fc400030f0eff */
[CC--:B------:R-:W-:Y:S02]  /*25620*/  LEA R22, P6, R6.reuse, R2.reuse, 0x1 ;  /* 0x0000000206167211 */ /* 0x0c0fe400078c08ff */
[----:B-1----:R-:W-:Y:S01]  /*25630*/  PRMT R21, R7, 0x7632, R21 ;  /* 0x0000763207157816 */ /* 0x002fe20000000015 */
[C---:B------:R-:W-:Y:S01]  /*25640*/  VIADD R7, R6.reuse, UR15 ;  /* 0x0000000f06077c36 */ /* 0x040fe20008000000 */
[-C--:B------:R-:W-:Y:S01]  /*25650*/  LEA.HI.X.SX32 R23, R6, R3.reuse, 0x1, P6 ;  /* 0x0000000306177211 */ /* 0x080fe200030f0eff */
[----:B------:R-:W1:Y:S02]  /*25660*/  LDCU UR15, c[0x0][0x3b8] ;  /* 0x00007700ff0f77ac */ /* 0x000e640008000800 */
[C---:B------:R-:W-:Y:S01]  /*25670*/  VIADD R20, R7.reuse, UR16 ;  /* 0x0000001007147c36 */ /* 0x040fe20008000000 */
[C---:B------:R-:W-:Y:S01]  /*25680*/  LEA R6, P6, R7.reuse, R2, 0x1 ;  /* 0x0000000207067211 */ /* 0x040fe200078c08ff */
[----:B------:R-:W0:Y:S03]  /*25690*/  LDCU UR16, c[0x0][0x3b8] ;  /* 0x00007700ff1077ac */ /* 0x000e260008000800 */
[----:B------:R-:W-:Y:S01]  /*256a0*/  LEA.HI.X.SX32 R7, R7, R3, 0x1, P6 ;  /* 0x0000000307077211 */ /* 0x000fe200030f0eff */
[----:B--2---:R-:W-:-:S05]  /*256b0*/  VIADD R0, R27, 0x57 ;  /* 0x000000571b007836 */ /* 0x004fca0000000000 */
[----:B------:R-:W-:Y:S01]  /*256c0*/  ISETP.LT.AND P5, PT, R0, UR22, !P0 ;  /* 0x0000001600007c0c */ /* 0x000fe2000c7a1270 */
[C---:B------:R-:W-:Y:S01]  /*256d0*/  VIADD R0, R27.reuse, 0x58 ;  /* 0x000000581b007836 */ /* 0x040fe20000000000 */
[----:B------:R-:W2:Y:S04]  /*256e0*/  LDCU UR22, c[0x0][0x39c] ;  /* 0x00007380ff1677ac */ /* 0x000ea80008000800 */
[----:B------:R-:W-:Y:S01]  /*256f0*/  ISETP.LT.AND P4, PT, R0, UR33, !P0 ;  /* 0x0000002100007c0c */ /* 0x000fe2000c781270 */
[----:B------:R-:W-:-:S05]  /*25700*/  VIADD R0, R27, 0x59 ;  /* 0x000000591b007836 */ /* 0x000fca0000000000 */
[----:B------:R-:W-:Y:S01]  /*25710*/  ISETP.LT.AND P3, PT, R0, UR23, !P0 ;  /* 0x0000001700007c0c */ /* 0x000fe2000c761270 */
[C---:B------:R-:W-:Y:S01]  /*25720*/  VIADD R0, R27.reuse, 0x5a ;  /* 0x0000005a1b007836 */ /* 0x040fe20000000000 */
[----:B------:R0:W-:Y:S01]  /*25730*/  @P5 STG.E.U16 desc[UR10][R4.64], R21 ;  /* 0x0000001504005986 */ /* 0x0001e2000c10150a */
[----:B------:R-:W1:Y:S04]  /*25740*/  LDCU UR23, c[0x0][0x39c] ;  /* 0x00007380ff1777ac */ /* 0x000e680008000800 */
[----:B------:R2:W-:Y:S01]  /*25750*/  @P4 STG.E.U16 desc[UR10][R22.64], R8 ;  /* 0x0000000816004986 */ /* 0x0005e2000c10150a */
[----:B------:R-:W-:Y:S01]  /*25760*/  ISETP.LT.AND P2, PT, R0, UR24, !P0 ;  /* 0x0000001800007c0c */ /* 0x000fe2000c741270 */
[----:B------:R-:W-:Y:S01]  /*25770*/  VIADD R0, R27, 0x5b ;  /* 0x0000005b1b007836 */ /* 0x000fe20000000000 */
[----:B------:R-:W1:Y:S01]  /*25780*/  LDCU UR24, c[0x0][0x39c] ;  /* 0x00007380ff1877ac */ /* 0x000e620008000800 */
[----:B0-----:R-:W-:-:S02]  /*25790*/  PRMT R5, R8, 0x7632, R5 ;  /* 0x0000763208057816 */ /* 0x001fc40000000005 */
[CC--:B------:R-:W-:Y:S01]  /*257a0*/  LEA R4, P6, R20.reuse, R2.reuse, 0x1 ;  /* 0x0000000214047211 */ /* 0x0c0fe200078c08ff */
[----:B--2---:R-:W-:Y:S02]  /*257b0*/  VIADD R8, R20, UR17 ;  /* 0x0000001114087c36 */ /* 0x004fe40008000000 */
[----:B------:R0:W-:Y:S01]  /*257c0*/  @P3 STG.E.U16 desc[UR10][R6.64], R5 ;  /* 0x0000000506003986 */ /* 0x0001e2000c10150a */
[----:B------:R-:W-:Y:S01]  /*257d0*/  ISETP.LT.AND P1, PT, R0, UR25, !P0 ;  /* 0x0000001900007c0c */ /* 0x000fe2000c721270 */
[----:B------:R-:W2:Y:S01]  /*257e0*/  LDCU UR17, c[0x0][0x3b8] ;  /* 0x00007700ff1177ac */ /* 0x000ea20008000800 */
[----:B------:R-:W-:Y:S02]  /*257f0*/  VIADD R22, R8, UR18 ;  /* 0x0000001208167c36 */ /* 0x000fe40008000000 */
[----:B------:R-:W-:Y:S01]  /*25800*/  VIADD R0, R27, 0x5c ;  /* 0x0000005c1b007836 */ /* 0x000fe20000000000 */
[----:B------:R-:W1:Y:S01]  /*25810*/  LDCU UR25, c[0x0][0x39c] ;  /* 0x00007380ff1977ac */ /* 0x000e620008000800 */
[----:B0-----:R-:W-:Y:S01]  /*25820*/  LEA.HI.X.SX32 R5, R20, R3, 0x1, P6 ;  /* 0x0000000314057211 */ /* 0x001fe200030f0eff */
[----:B------:R-:W0:Y:S01]  /*25830*/  LDCU UR18, c[0x0][0x39c] ;  /* 0x00007380ff1277ac */ /* 0x000e220008000800 */
[----:B------:R-:W-:-:S04]  /*25840*/  LEA R20, P6, R8, R2, 0x1 ;  /* 0x0000000208147211 */ /* 0x000fc800078c08ff */
[-C--:B------:R-:W-:Y:S02]  /*25850*/  LEA.HI.X.SX32 R21, R8, R3.reuse, 0x1, P6 ;  /* 0x0000000308157211 */ /* 0x080fe400030f0eff */
[----:B------:R-:W-:Y:S02]  /*25860*/  LEA R6, P6, R22, R2, 0x1 ;  /* 0x0000000216067211 */ /* 0x000fe400078c08ff */
[----:B------:R-:W-:Y:S01]  /*25870*/  ISETP.LT.AND P5, PT, R0, UR26, !P0 ;  /* 0x0000001a00007c0c */ /* 0x000fe2000c7a1270 */
[C---:B------:R-:W-:Y:S01]  /*25880*/  VIADD R0, R27.reuse, 0x5d ;  /* 0x0000005d1b007836 */ /* 0x040fe20000000000 */
[C---:B------:R-:W-:Y:S01]  /*25890*/  LEA.HI.X.SX32 R7, R22.reuse, R3, 0x1, P6 ;  /* 0x0000000316077211 */ /* 0x040fe200030f0eff */
[----:B------:R-:W-:Y:S01]  /*258a0*/  VIADD R22, R22, UR19 ;  /* 0x0000001316167c36 */ /* 0x000fe20008000000 */
[----:B------:R0:W-:Y:S01]  /*258b0*/  @P2 STG.E.U16 desc[UR10][R4.64], R9 ;  /* 0x0000000904002986 */ /* 0x0001e2000c10150a */
[----:B------:R-:W1:Y:S01]  /*258c0*/  LDCU UR26, c[0x0][0x39c] ;  /* 0x00007380ff1a77ac */ /* 0x000e620008000800 */
[----:B-----5:R-:W-:Y:S01]  /*258d0*/  ISETP.LT.AND P4, PT, R0, UR27, !P0 ;  /* 0x0000001b00007c0c */ /* 0x020fe2000c781270 */
[----:B------:R-:W-:-:S02]  /*258e0*/  VIADD R0, R27, 0x5e ;  /* 0x0000005e1b007836 */ /* 0x000fc40000000000 */
[C---:B------:R-:W-:Y:S01]  /*258f0*/  VIADD R23, R22.reuse, UR20 ;  /* 0x0000001416177c36 */ /* 0x040fe20008000000 */
[----:B------:R-:W5:Y:S01]  /*25900*/  LDCU UR27, c[0x0][0x39c] ;  /* 0x00007380ff1b77ac */ /* 0x000f620008000800 */
[----:B------:R-:W1:Y:S01]  /*25910*/  LDCU UR19, c[0x0][0x39c] ;  /* 0x00007380ff1377ac */ /* 0x000e620008000800 */
[----:B0-----:R-:W-:Y:S02]  /*25920*/  PRMT R5, R9, 0x7632, R5 ;  /* 0x0000763209057816 */ /* 0x001fe40000000005 */
[----:B------:R-:W-:Y:S01]  /*25930*/  LEA R4, P6, R22, R2, 0x1 ;  /* 0x0000000216047211 */ /* 0x000fe200078c08ff */
[----:B------:R-:W0:Y:S02]  /*25940*/  LDCU UR20, c[0x0][0x39c] ;  /* 0x00007380ff1477ac */ /* 0x000e240008000800 */
[----:B------:R1:W-:Y:S01]  /*25950*/  @P1 STG.E.U16 desc[UR10][R20.64], R5 ;  /* 0x0000000514001986 */ /* 0x0003e2000c10150a */
[----:B------:R-:W-:Y:S01]  /*25960*/  ISETP.LT.AND P3, PT, R0, UR28, !P0 ;  /* 0x0000001c00007c0c */ /* 0x000fe2000c761270 */
[----:B------:R-:W-:-:S02]  /*25970*/  VIADD R0, R27, 0x5f ;  /* 0x0000005f1b007836 */ /* 0x000fc40000000000 */
[----:B------:R0:W-:Y:S01]  /*25980*/  @P5 STG.E.U16 desc[UR10][R6.64], R10 ;  /* 0x0000000a06005986 */ /* 0x0001e2000c10150a */
[-C--:B-1----:R-:W-:Y:S02]  /*25990*/  LEA.HI.X.SX32 R5, R22, R3.reuse, 0x1, P6 ;  /* 0x0000000316057211 */ /* 0x082fe400030f0eff */
[CC--:B------:R-:W-:Y:S02]  /*259a0*/  LEA R8, P6, R23.reuse, R2.reuse, 0x1 ;  /* 0x0000000217087211 */ /* 0x0c0fe400078c08ff */
[----:B------:R-:W-:Y:S02]  /*259b0*/  ISETP.LT.AND P2, PT, R0, UR29, !P0 ;  /* 0x0000001d00007c0c */ /* 0x000fe4000c741270 */
[CC--:B------:R-:W-:Y:S01]  /*259c0*/  LEA.HI.X.SX32 R9, R23.reuse, R3.reuse, 0x1, P6 ;  /* 0x0000000317097211 */ /* 0x0c0fe200030f0eff */
[----:B------:R-:W-:Y:S01]  /*259d0*/  VIADD R23, R23, UR21 ;  /* 0x0000001517177c36 */ /* 0x000fe20008000000 */
[----:B0-----:R-:W-:Y:S01]  /*259e0*/  PRMT R7, R10, 0x7632, R7 ;  /* 0x000076320a077816 */ /* 0x001fe20000000007 */
[----:B------:R-:W-:Y:S01]  /*259f0*/  VIADD R0, R27, 0x60 ;  /* 0x000000601b007836 */ /* 0x000fe20000000000 */
[----:B------:R-:W0:Y:S01]  /*25a00*/  LDCU UR21, c[0x0][0x39c] ;  /* 0x00007380ff1577ac */ /* 0x000e220008000800 */
[C---:B------:R-:W-:Y:S01]  /*25a10*/  VIADD R10, R23.reuse, UR4 ;  /* 0x00000004170a7c36 */ /* 0x040fe20008000000 */
[C---:B------:R-:W-:Y:S01]  /*25a20*/  LEA R6, P6, R23.reuse, R2, 0x1 ;  /* 0x0000000217067211 */ /* 0x040fe200078c08ff */
[----:B------:R1:W-:Y:S01]  /*25a30*/  @P4 STG.E.U16 desc[UR10][R4.64], R7 ;  /* 0x0000000704004986 */ /* 0x0003e2000c10150a */
[----:B------:R-:W-:Y:S01]  /*25a40*/  ISETP.LT.AND P1, PT, R0, UR30, !P0 ;  /* 0x0000001e00007c0c */ /* 0x000fe2000c721270 */
[----:B------:R-:W0:Y:S02]  /*25a50*/  LDCU UR4, c[0x0][0x3b8] ;  /* 0x00007700ff0477ac */ /* 0x000e240008000800 */
[----:B------:R-:W-:Y:S01]  /*25a60*/  @P3 STG.E.U16 desc[UR10][R8.64], R11 ;  /* 0x0000000b08003986 */ /* 0x000fe2000c10150a */
[----:B-1----:R-:W-:-:S02]  /*25a70*/  LEA.HI.X.SX32 R7, R23, R3, 0x1, P6 ;  /* 0x0000000317077211 */ /* 0x002fc400030f0eff */
[----:B------:R-:W-:Y:S02]  /*25a80*/  PRMT R5, R11, 0x7632, R5 ;  /* 0x000076320b057816 */ /* 0x000fe40000000005 */
[----:B------:R-:W-:-:S03]  /*25a90*/  LEA R4, P6, R10, R2, 0x1 ;  /* 0x000000020a047211 */ /* 0x000fc600078c08ff */
[----:B------:R1:W-:Y:S01]  /*25aa0*/  @P2 STG.E.U16 desc[UR10][R6.64], R5 ;  /* 0x0000000506002986 */ /* 0x0003e2000c10150a */
[----:B------:R-:W-:Y:S01]  /*25ab0*/  VIADD R0, R27, 0x61 ;  /* 0x000000611b007836 */ /* 0x000fe20000000000 */
[C---:B-1----:R-:W-:Y:S01]  /*25ac0*/  LEA.HI.X.SX32 R5, R10.reuse, R3, 0x1, P6 ;  /* 0x000000030a057211 */ /* 0x042fe200030f0eff */
[----:B---3--:R-:W-:-:S03]  /*25ad0*/  VIADD R10, R10, UR6 ;  /* 0x000000060a0a7c36 */ /* 0x008fc60008000000 */
[----:B------:R-:W-:Y:S01]  /*25ae0*/  ISETP.LT.AND P5, PT, R0, UR22, !P0 ;  /* 0x0000001600007c0c */ /* 0x000fe2000c7a1270 */
[----:B------:R-:W1:Y:S01]  /*25af0*/  LDCU UR6, c[0x0][0x3b8] ;  /* 0x00007700ff0677ac */ /* 0x000e620008000800 */
[C---:B------:R-:W-:Y:S01]  /*25b00*/  VIADD R11, R10.reuse, UR7 ;  /* 0x000000070a0b7c36 */ /* 0x040fe20008000000 */
[CC--:B------:R-:W-:Y:S01]  /*25b10*/  LEA R8, P6, R10.reuse, R2.reuse, 0x1 ;  /* 0x000000020a087211 */ /* 0x0c0fe200078c08ff */
[----:B------:R-:W-:Y:S01]  /*25b20*/  VIADD R0, R27, 0x62 ;  /* 0x000000621b007836 */ /* 0x000fe20000000000 */
[----:B------:R3:W-:Y:S01]  /*25b30*/  @P1 STG.E.U16 desc[UR10][R4.64], R12 ;  /* 0x0000000c04001986 */ /* 0x0007e2000c10150a */
[----:B------:R-:W0:Y:S01]  /*25b40*/  LDCU UR22, c[0x0][0x39c] ;  /* 0x00007380ff1677ac */ /* 0x000e220008000800 */
[-C--:B------:R-:W-:Y:S02]  /*25b50*/  LEA.HI.X.SX32 R9, R10, R3.reuse, 0x1, P6 ;  /* 0x000000030a097211 */ /* 0x080fe400030f0eff */
[----:B------:R-:W-:Y:S01]  /*25b60*/  LEA R6, P6, R11, R2, 0x1 ;  /* 0x000000020b067211 */ /* 0x000fe200078c08ff */
[----:B------:R-:W0:Y:S01]  /*25b70*/  LDCU UR7, c[0x0][0x3b8] ;  /* 0x00007700ff0777ac */ /* 0x000e220008000800 */
[----:B------:R-:W-:Y:S01]  /*25b80*/  ISETP.LT.AND P4, PT, R0, UR23, !P0 ;  /* 0x0000001700007c0c */ /* 0x000fe2000c781270 */
[----:B------:R-:W-:Y:S01]  /*25b90*/  VIADD R0, R27, 0x63 ;  /* 0x000000631b007836 */ /* 0x000fe20000000000 */
[C---:B------:R-:W-:Y:S01]  /*25ba0*/  LEA.HI.X.SX32 R7, R11.reuse, R3, 0x1, P6 ;  /* 0x000000030b077211 */ /* 0x040fe200030f0eff */
[----:B------:R-:W-:Y:S01]  /*25bb0*/  VIADD R11, R11, UR8 ;  /* 0x000000080b0b7c36 */ /* 0x000fe20008000000 */
[----:B------:R-:W0:Y:S01]  /*25bc0*/  LDCU UR23, c[0x0][0x39c] ;  /* 0x00007380ff1777ac */ /* 0x000e220008000800 */
[----:B---3--:R-:W-:-:S02]  /*25bd0*/  PRMT R5, R12, 0x7632, R5 ;  /* 0x000076320c057816 */ /* 0x008fc40000000005 */
[----:B----4-:R-:W-:Y:S01]  /*25be0*/  VIADD R10, R11, UR9 ;  /* 0x000000090b0a7c36 */ /* 0x010fe20008000000 */
[----:B------:R-:W-:Y:S01]  /*25bf0*/  ISETP.LT.AND P3, PT, R0, UR24, !P0 ;  /* 0x0000001800007c0c */ /* 0x000fe2000c761270 */
[----:B------:R-:W-:Y:S01]  /*25c00*/  VIADD R0, R27, 0x64 ;  /* 0x000000641b007836 */ /* 0x000fe20000000000 */
[----:B------:R-:W-:Y:S01]  /*25c10*/  LEA R4, P6, R11, R2, 0x1 ;  /* 0x000000020b047211 */ /* 0x000fe200078c08ff */
[----:B------:R3:W-:Y:S01]  /*25c20*/  @P5 STG.E.U16 desc[UR10][R8.64], R5 ;  /* 0x0000000508005986 */ /* 0x0007e2000c10150a */
[----:B------:R-:W4:Y:S02]  /*25c30*/  LDCU UR8, c[0x0][0x3b8] ;  /* 0x00007700ff0877ac */ /* 0x000f240008000800 */
[----:B------:R-:W-:Y:S01]  /*25c40*/  ISETP.LT.AND P2, PT, R0, UR25, !P0 ;  /* 0x0000001900007c0c */ /* 0x000fe2000c741270 */
[----:B------:R-:W-:Y:S01]  /*25c50*/  VIADD R0, R27, 0x65 ;  /* 0x000000651b007836 */ /* 0x000fe20000000000 */
[----:B------:R-:W0:Y:S01]  /*25c60*/  LDCU UR9, c[0x0][0x3b8] ;  /* 0x00007700ff0977ac */ /* 0x000e220008000800 */
[----:B---3--:R-:W-:-:S02]  /*25c70*/  LEA.HI.X.SX32 R5, R11, R3, 0x1, P6 ;  /* 0x000000030b057211 */ /* 0x008fc400030f0eff */
[----:B------:R-:W-:Y:S01]  /*25c80*/  LEA R8, P6, R10, R2, 0x1 ;  /* 0x000000020a087211 */ /* 0x000fe200078c08ff */
[----:B------:R3:W-:Y:S01]  /*25c90*/  @P4 STG.E.U16 desc[UR10][R6.64], R13 ;  /* 0x0000000d06004986 */ /* 0x0007e2000c10150a */
[----:B------:R-:W-:Y:S02]  /*25ca0*/  ISETP.LT.AND P1, PT, R0, UR26, !P0 ;  /* 0x0000001a00007c0c */ /* 0x000fe4000c721270 */
[C---:B------:R-:W-:Y:S01]  /*25cb0*/  LEA.HI.X.SX32 R9, R10.reuse, R3, 0x1, P6 ;  /* 0x000000030a097211 */ /* 0x040fe200030f0eff */
[----:B------:R-:W-:Y:S01]  /*25cc0*/  VIADD R10, R10, UR12 ;  /* 0x0000000c0a0a7c36 */ /* 0x000fe20008000000 */
[----:B------:R-:W0:Y:S03]  /*25cd0*/  LDCU UR12, c[0x0][0x3b8] ;  /* 0x00007700ff0c77ac */ /* 0x000e260008000800 */
[----:B------:R-:W-:Y:S01]  /*25ce0*/  VIADD R11, R10, UR13 ;  /* 0x0000000d0a0b7c36 */ /* 0x000fe20008000000 */
[----:B------:R-:W0:Y:S01]  /*25cf0*/  LDCU UR13, c[0x0][0x3b8] ;  /* 0x00007700ff0d77ac */ /* 0x000e220008000800 */
[----:B---3--:R-:W-:-:S02]  /*25d00*/  PRMT R7, R13, 0x7632, R7 ;  /* 0x000076320d077816 */ /* 0x008fc40000000007 */
[----:B------:R-:W-:Y:S01]  /*25d10*/  LEA R6, P6, R10, R2, 0x1 ;  /* 0x000000020a067211 */ /* 0x000fe200078c08ff */
[C---:B------:R-:W-:Y:S02]  /*25d20*/  VIADD R0, R27.reuse, 0x66 ;  /* 0x000000661b007836 */ /* 0x040fe40000000000 */
[----:B------:R3:W-:Y:S03]  /*25d30*/  @P3 STG.E.U16 desc[UR10][R4.64], R7 ;  /* 0x0000000704003986 */ /* 0x0007e6000c10150a */
[----:B-----5:R-:W-:Y:S01]  /*25d40*/  ISETP.LT.AND P5, PT, R0, UR27, !P0 ;  /* 0x0000001b00007c0c */ /* 0x020fe2000c7a1270 */
[----:B------:R-:W-:Y:S01]  /*25d50*/  @P2 STG.E.U16 desc[UR10][R8.64], R14 ;  /* 0x0000000e08002986 */ /* 0x000fe2000c10150a */
[----:B------:R-:W-:Y:S01]  /*25d60*/  VIADD R0, R27, 0x67 ;  /* 0x000000671b007836 */ /* 0x000fe20000000000 */
[----:B---3--:R-:W-:Y:S02]  /*25d70*/  LEA.HI.X.SX32 R7, R10, R3, 0x1, P6 ;  /* 0x000000030a077211 */ /* 0x008fe400030f0eff */
[----:B------:R-:W-:-:S02]  /*25d80*/  PRMT R5, R14, 0x7632, R5 ;  /* 0x000076320e057816 */ /* 0x000fc40000000005 */
[----:B------:R-:W-:-:S03]  /*25d90*/  LEA R4, P6, R11, R2, 0x1 ;  /* 0x000000020b047211 */ /* 0x000fc600078c08ff */
[----:B------:R3:W-:Y:S01]  /*25da0*/  @P1 STG.E.U16 desc[UR10][R6.64], R5 ;  /* 0x0000000506001986 */ /* 0x0007e2000c10150a */
[----:B------:R-:W-:Y:S01]  /*25db0*/  ISETP.LT.AND P4, PT, R0, UR18, !P0 ;  /* 0x0000001200007c0c */ /* 0x000fe2000c781270 */
[----:B------:R-:W-:Y:S01]  /*25dc0*/  VIADD R0, R27, 0x68 ;  /* 0x000000681b007836 */ /* 0x000fe20000000000 */
[----:B------:R-:W5:Y:S01]  /*25dd0*/  LDCU UR18, c[0x0][0x39c] ;  /* 0x00007380ff1277ac */ /* 0x000f620008000800 */
[CC--:B---3--:R-:W-:Y:S01]  /*25de0*/  LEA.HI.X.SX32 R5, R11.reuse, R3.reuse, 0x1, P6 ;  /* 0x000000030b057211 */ /* 0x0c8fe200030f0eff */
[----:B------:R-:W-:Y:S02]  /*25df0*/  VIADD R11, R11, UR14 ;  /* 0x0000000e0b0b7c36 */ /* 0x000fe40008000000 */
[----:B------:R-:W-:Y:S01]  /*25e00*/  ISETP.LT.AND P3, PT, R0, UR19, !P0 ;  /* 0x0000001300007c0c */ /* 0x000fe2000c761270 */
[----:B------:R-:W3:Y:S01]  /*25e10*/  LDCU UR14, c[0x0][0x3b8] ;  /* 0x00007700ff0e77ac */ /* 0x000ee20008000800 */
[C---:B------:R-:W-:Y:S01]  /*25e20*/  VIADD R10, R11.reuse, UR15 ;  /* 0x0000000f0b0a7c36 */ /* 0x040fe20008000000 */
[----:B------:R-:W-:Y:S01]  /*25e30*/  LEA R8, P6, R11, R2, 0x1 ;  /* 0x000000020b087211 */ /* 0x000fe200078c08ff */
[----:B------:R-:W-:Y:S01]  /*25e40*/  VIADD R0, R27, 0x69 ;  /* 0x000000691b007836 */ /* 0x000fe20000000000 */
[----:B------:R0:W-:Y:S01]  /*25e50*/  @P5 STG.E.U16 desc[UR10][R4.64], R15 ;  /* 0x0000000f04005986 */ /* 0x0001e2000c10150a */
[----:B------:R-:W1:Y:S01]  /*25e60*/  LDCU UR19, c[0x0][0x39c] ;  /* 0x00007380ff1377ac */ /* 0x000e620008000800 */
[----:B------:R-:W-:-:S02]  /*25e70*/  LEA.HI.X.SX32 R9, R11, R3, 0x1, P6 ;  /* 0x000000030b097211 */ /* 0x000fc400030f0eff */
[-C--:B------:R-:W-:Y:S01]  /*25e80*/  LEA R6, P6, R10, R2.reuse, 0x1 ;  /* 0x000000020a067211 */ /* 0x080fe200078c08ff */
[----:B------:R-:W1:Y:S01]  /*25e90*/  LDCU UR15, c[0x0][0x39c] ;  /* 0x00007380ff0f77ac */ /* 0x000e620008000800 */
[----:B------:R-:W-:Y:S02]  /*25ea0*/  ISETP.LT.AND P2, PT, R0, UR20, !P0 ;  /* 0x0000001400007c0c */ /* 0x000fe4000c741270 */
[CC--:B------:R-:W-:Y:S01]  /*25eb0*/  LEA.HI.X.SX32 R7, R10.reuse, R3.reuse, 0x1, P6 ;  /* 0x000000030a077211 */ /* 0x0c0fe200030f0eff */
[----:B------:R-:W-:Y:S01]  /*25ec0*/  VIADD R10, R10, UR16 ;  /* 0x000000100a0a7c36 */ /* 0x000fe20008000000 */
[----:B------:R-:W1:Y:S01]  /*25ed0*/  LDCU UR20, c[0x0][0x39c] ;  /* 0x00007380ff1477ac */ /* 0x000e620008000800 */
[----:B------:R-:W-:Y:S01]  /*25ee0*/  VIADD R0, R27, 0x6a ;  /* 0x0000006a1b007836 */ /* 0x000fe20000000000 */
[----:B0-----:R-:W-:Y:S01]  /*25ef0*/  PRMT R5, R15, 0x7632, R5 ;  /* 0x000076320f057816 */ /* 0x001fe20000000005 */
[C---:B--2---:R-:W-:Y:S01]  /*25f00*/  VIADD R11, R10.reuse, UR17 ;  /* 0x000000110a0b7c36 */ /* 0x044fe20008000000 */
[----:B------:R-:W-:Y:S01]  /*25f10*/  LEA R4, P6, R10, R2, 0x1 ;  /* 0x000000020a047211 */ /* 0x000fe200078c08ff */
[----:B------:R-:W0:Y:S01]  /*25f20*/  LDCU UR16, c[0x0][0x39c] ;  /* 0x00007380ff1077ac */ /* 0x000e220008000800 */
[----:B------:R-:W-:Y:S01]  /*25f30*/  ISETP.LT.AND P1, PT, R0, UR21, !P0 ;  /* 0x0000001500007c0c */ /* 0x000fe2000c721270 */
[C---:B------:R-:W-:Y:S01]  /*25f40*/  VIADD R0, R27.reuse, 0x6b ;  /* 0x0000006b1b007836 */ /* 0x040fe20000000000 */
[----:B------:R2:W-:Y:S01]  /*25f50*/  @P4 STG.E.U16 desc[UR10][R8.64], R5 ;  /* 0x0000000508004986 */ /* 0x0005e2000c10150a */
[----:B------:R-:W0:Y:S03]  /*25f60*/  LDCU UR17, c[0x0][0x39c] ;  /* 0x00007380ff1177ac */ /* 0x000e260008000800 */
[----:B------:R-:W-:Y:S01]  /*25f70*/  ISETP.LT.AND P5, PT, R0, UR22, !P0 ;  /* 0x0000001600007c0c */ /* 0x000fe2000c7a1270 */
[----:B------:R-:W-:Y:S01]  /*25f80*/  VIADD R0, R27, 0x6c ;  /* 0x0000006c1b007836 */ /* 0x000fe20000000000 */
[----:B--2---:R-:W-:-:S02]  /*25f90*/  LEA.HI.X.SX32 R5, R10, R3, 0x1, P6 ;  /* 0x000000030a057211 */ /* 0x004fc400030f0eff */
[----:B------:R-:W-:-:S04]  /*25fa0*/  LEA R8, P6, R11, R2, 0x1 ;  /* 0x000000020b087211 */ /* 0x000fc800078c08ff */
[CC--:B------:R-:W-:Y:S01]  /*25fb0*/  LEA.HI.X.SX32 R9, R11.reuse, R3.reuse, 0x1, P6 ;  /* 0x000000030b097211 */ /* 0x0c0fe200030f0eff */
[----:B------:R-:W-:Y:S01]  /*25fc0*/  VIADD R11, R11, UR4 ;  /* 0x000000040b0b7c36 */ /* 0x000fe20008000000 */
[----:B------:R-:W-:Y:S01]  /*25fd0*/  ISETP.LT.AND P4, PT, R0, UR23, !P0 ;  /* 0x0000001700007c0c */ /* 0x000fe2000c781270 */
[----:B------:R-:W-:Y:S01]  /*25fe0*/  VIADD R0, R27, 0x6d ;  /* 0x0000006d1b007836 */ /* 0x000fe20000000000 */
[----:B------:R2:W-:Y:S01]  /*25ff0*/  @P3 STG.E.U16 desc[UR10][R6.64], R16 ;  /* 0x0000001006003986 */ /* 0x0005e2000c10150a */
[C---:B-1----:R-:W-:Y:S01]  /*26000*/  VIADD R14, R11.reuse, UR6 ;  /* 0x000000060b0e7c36 */ /* 0x042fe20008000000 */
[CC--:B------:R-:W-:Y:S01]  /*26010*/  LEA R10, P6, R11.reuse, R2.reuse, 0x1 ;  /* 0x000000020b0a7211 */ /* 0x0c0fe200078c08ff */
[----:B------:R-:W1:Y:S01]  /*26020*/  LDCU UR4, c[0x0][0x3b8] ;  /* 0x00007700ff0477ac */ /* 0x000e620008000800 */
[----:B-----5:R-:W-:Y:S02]  /*26030*/  ISETP.LT.AND P3, PT, R0, UR18, !P0 ;  /* 0x0000001200007c0c */ /* 0x020fe4000c761270 */
[-C--:B------:R-:W-:Y:S01]  /*26040*/  LEA.HI.X.SX32 R11, R11, R3.reuse, 0x1, P6 ;  /* 0x000000030b0b7211 */ /* 0x080fe200030f0eff */
[----:B------:R-:W-:Y:S01]  /*26050*/  VIADD R0, R27, 0x6e ;  /* 0x0000006e1b007836 */ /* 0x000fe20000000000 */
[----:B------:R-:W-:Y:S01]  /*26060*/  LEA R12, P6, R14, R2, 0x1 ;  /* 0x000000020e0c7211 */ /* 0x000fe200078c08ff */
[----:B------:R-:W5:Y:S01]  /*26070*/  LDCU UR18, c[0x0][0x39c] ;  /* 0x00007380ff1277ac */ /* 0x000f620008000800 */
[----:B--2---:R-:W-:Y:S01]  /*26080*/  PRMT R7, R16, 0x7632, R7 ;  /* 0x0000763210077816 */ /* 0x004fe20000000007 */
[----:B------:R-:W2:Y:S01]  /*26090*/  LDCU UR6, c[0x0][0x3b8] ;  /* 0x00007700ff0677ac */ /* 0x000ea20008000800 */
[C---:B------:R-:W-:Y:S01]  /*260a0*/  LEA.HI.X.SX32 R13, R14.reuse, R3, 0x1, P6 ;  /* 0x000000030e0d7211 */ /* 0x040fe200030f0eff */
[----:B------:R-:W-:-:S02]  /*260b0*/  VIADD R14, R14, UR7 ;  /* 0x000000070e0e7c36 */ /* 0x000fc40008000000 */
[----:B------:R-:W-:Y:S01]  /*260c0*/  @P2 STG.E.U16 desc[UR10][R4.64], R7 ;  /* 0x0000000704002986 */ /* 0x000fe2000c10150a */
[----:B------:R-:W-:Y:S01]  /*260d0*/  ISETP.LT.AND P2, PT, R0, UR19, !P0 ;  /* 0x0000001300007c0c */ /* 0x000fe2000c741270 */
[----:B------:R-:W-:Y:S01]  /*260e0*/  VIADD R0, R27, 0x6f ;  /* 0x0000006f1b007836 */ /* 0x000fe20000000000 */
[----:B------:R-:W0:Y:S01]  /*260f0*/  LDCU UR7, c[0x0][0x3b8] ;  /* 0x00007700ff0777ac */ /* 0x000e220008000800 */
[----:B------:R1:W-:Y:S01]  /*26100*/  @P1 STG.E.U16 desc[UR10][R8.64], R17 ;  /* 0x0000001108001986 */ /* 0x0003e2000c10150a */
[----:B----4-:R-:W-:-:S03]  /*26110*/  VIADD R15, R14, UR8 ;  /* 0x000000080e0f7c36 */ /* 0x010fc60008000000 */
[----:B------:R-:W4:Y:S01]  /*26120*/  LDS.128 R4, [R28] ;  /* 0x000000001c047984 */ /* 0x000f220000000c00 */
[----:B------:R-:W-:Y:S01]  /*26130*/  ISETP.LT.AND P1, PT, R0, UR20, !P0 ;  /* 0x0000001400007c0c */ /* 0x000fe2000c721270 */
[----:B------:R-:W-:Y:S01]  /*26140*/  VIADD R0, R27, 0x70 ;  /* 0x000000701b007836 */ /* 0x000fe20000000000 */
[----:B------:R-:W0:Y:S01]  /*26150*/  LDCU UR8, c[0x0][0x3b8] ;  /* 0x00007700ff0877ac */ /* 0x000e220008000800 */
[----:B-1----:R-:W-:Y:S02]  /*26160*/  PRMT R9, R17, 0x7632, R9 ;  /* 0x0000763211097816 */ /* 0x002fe40000000009 */
[----:B------:R-:W-:-:S03]  /*26170*/  LEA R8, P6, R14, R2, 0x1 ;  /* 0x000000020e087211 */ /* 0x000fc600078c08ff */
[----:B------:R1:W-:Y:S01]  /*26180*/  @P5 STG.E.U16 desc[UR10][R10.64], R9 ;  /* 0x000000090a005986 */ /* 0x0003e2000c10150a */
[----:B------:R-:W-:Y:S01]  /*26190*/  ISETP.LT.AND P5, PT, R0, UR15, !P0 ;  /* 0x0000000f00007c0c */ /* 0x000fe2000c7a1270 */
[----:B------:R-:W-:Y:S01]  /*261a0*/  VIADD R0, R27, 0x71 ;  /* 0x000000711b007836 */ /* 0x000fe20000000000 */
[----:B------:R-:W2:Y:S01]  /*261b0*/  LDCU UR15, c[0x0][0x39c] ;  /* 0x00007380ff0f77ac */ /* 0x000ea20008000800 */
[----:B------:R-:W-:Y:S01]  /*261c0*/  @P4 STG.E.U16 desc[UR10][R12.64], R18 ;  /* 0x000000120c004986 */ /* 0x000fe2000c10150a */
[----:B-1----:R-:W-:Y:S02]  /*261d0*/  LEA.HI.X.SX32 R9, R14, R3, 0x1, P6 ;  /* 0x000000030e097211 */ /* 0x002fe400030f0eff */
[----:B------:R-:W-:Y:S02]  /*261e0*/  PRMT R11, R18, 0x7632, R11 ;  /* 0x00007632120b7816 */ /* 0x000fe4000000000b */
[----:B------:R-:W-:-:S03]  /*261f0*/  LEA R10, P6, R15, R2, 0x1 ;  /* 0x000000020f0a7211 */ /* 0x000fc600078c08ff */
[----:B------:R1:W-:Y:S01]  /*26200*/  @P3 STG.E.U16 desc[UR10][R8.64], R11 ;  /* 0x0000000b08003986 */ /* 0x0003e2000c10150a */
[----:B0-----:R-:W-:Y:S01]  /*26210*/  ISETP.LT.AND P4, PT, R0, UR16, !P0 ;  /* 0x0000001000007c0c */ /* 0x001fe2000c781270 */
[----:B------:R-:W-:Y:S01]  /*26220*/  VIADD R0, R27, 0x72 ;  /* 0x000000721b007836 */ /* 0x000fe20000000000 */
[----:B------:R-:W0:Y:S01]  /*26230*/  LDCU UR16, c[0x0][0x39c] ;  /* 0x00007380ff1077ac */ /* 0x000e220008000800 */
[CC--:B-1----:R-:W-:Y:S01]  /*26240*/  LEA.HI.X.SX32 R11, R15.reuse, R3.reuse, 0x1, P6 ;  /* 0x000000030f0b7211 */ /* 0x0c2fe200030f0eff */
[----:B------:R-:W-:Y:S02]  /*26250*/  VIADD R15, R15, UR9 ;  /* 0x000000090f0f7c36 */ /* 0x000fe40008000000 */
[----:B------:R-:W-:Y:S01]  /*26260*/  ISETP.LT.AND P3, PT, R0, UR17, !P0 ;  /* 0x0000001100007c0c */ /* 0x000fe2000c761270 */
[----:B------:R-:W1:Y:S01]  /*26270*/  LDCU UR9, c[0x0][0x3b8] ;  /* 0x00007700ff0977ac */ /* 0x000e620008000800 */
[C---:B------:R-:W-:Y:S01]  /*26280*/  VIADD R14, R15.reuse, UR12 ;  /* 0x0000000c0f0e7c36 */ /* 0x040fe20008000000 */
[-C--:B------:R-:W-:Y:S01]  /*26290*/  LEA R12, P6, R15, R2.reuse, 0x1 ;  /* 0x000000020f0c7211 */ /* 0x080fe200078c08ff */
[----:B------:R-:W-:Y:S01]  /*262a0*/  VIADD R0, R27, 0x73 ;  /* 0x000000731b007836 */ /* 0x000fe20000000000 */
[----:B------:R-:W-:Y:S01]  /*262b0*/  PRMT R9, R19, 0x7632, R9 ;  /* 0x0000763213097816 */ /* 0x000fe20000000009 */
[----:B------:R-:W-:Y:S01]  /*262c0*/  @P2 STG.E.U16 desc[UR10][R10.64], R19 ;  /* 0x000000130a002986 */ /* 0x000fe2000c10150a */
[----:B------:R-:W-:Y:S01]  /*262d0*/  LEA.HI.X.SX32 R13, R15, R3, 0x1, P6 ;  /* 0x000000030f0d7211 */ /* 0x000fe200030f0eff */
[----:B------:R-:W0:Y:S01]  /*262e0*/  LDCU UR12, c[0x0][0x39c] ;  /* 0x00007380ff0c77ac */ /* 0x000e220008000800 */
[----:B------:R-:W-:-:S02]  /*262f0*/  LEA R8, P6, R14, R2, 0x1 ;  /* 0x000000020e087211 */ /* 0x000fc400078c08ff */
[----:B-----5:R-:W-:Y:S01]  /*26300*/  ISETP.LT.AND P2, PT, R0, UR18, !P0 ;  /* 0x0000001200007c0c */ /* 0x020fe2000c741270 */
[----:B------:R5:W-:Y:S01]  /*26310*/  @P1 STG.E.U16 desc[UR10][R12.64], R9 ;  /* 0x000000090c001986 */ /* 0x000be2000c10150a */
[----:B------:R-:W-:-:S05]  /*26320*/  VIADD R0, R27, 0x74 ;  /* 0x000000741b007836 */ /* 0x000fca0000000000 */
[----:B--2---:R-:W-:Y:S01]  /*26330*/  ISETP.LT.AND P1, PT, R0, UR15, !P0 ;  /* 0x0000000f00007c0c */ /* 0x004fe2000c721270 */
[----:B------:R-:W2:Y:S01]  /*26340*/  LDCU UR15, c[0x0][0x39c] ;  /* 0x00007380ff0f77ac */ /* 0x000ea20008000800 */
[CC--:B-----5:R-:W-:Y:S01]  /*26350*/  LEA.HI.X.SX32 R9, R14.reuse, R3.reuse, 0x1, P6 ;  /* 0x000000030e097211 */ /* 0x0e0fe200030f0eff */
[----:B------:R-:W-:Y:S01]  /*26360*/  VIADD R14, R14, UR13 ;  /* 0x0000000d0e0e7c36 */ /* 0x000fe20008000000 */
[----:B------:R-:W5:Y:S01]  /*26370*/  LDCU UR13, c[0x0][0x39c] ;  /* 0x00007380ff0d77ac */ /* 0x000f620008000800 */
[----:B------:R-:W-:Y:S02]  /*26380*/  VIADD R0, R27, 0x75 ;  /* 0x000000751b007836 */ /* 0x000fe40000000000 */
[C---:B---3--:R-:W-:Y:S01]  /*26390*/  VIADD R15, R14.reuse, UR14 ;  /* 0x0000000e0e0f7c36 */ /* 0x048fe20008000000 */
[C---:B------:R-:W-:Y:S01]  /*263a0*/  LEA R10, P6, R14.reuse, R2, 0x1 ;  /* 0x000000020e0a7211 */ /* 0x040fe200078c08ff */
[----:B----4-:R3:W-:Y:S01]  /*263b0*/  @P5 STG.E.U16 desc[UR10][R8.64], R4 ;  /* 0x0000000408005986 */ /* 0x0107e2000c10150a */
[----:B------:R-:W4:Y:S02]  /*263c0*/  LDCU UR14, c[0x0][0x39c] ;  /* 0x00007380ff0e77ac */ /* 0x000f240008000800 */
[----:B------:R-:W-:-:S02]  /*263d0*/  LEA.HI.X.SX32 R11, R14, R3, 0x1, P6 ;  /* 0x000000030e0b7211 */ /* 0x000fc400030f0eff */
[-C--:B------:R-:W-:Y:S02]  /*263e0*/  LEA R12, P6, R15, R2.reuse, 0x1 ;  /* 0x000000020f0c7211 */ /* 0x080fe400078c08ff */
[----:B0-----:R-:W-:Y:S01]  /*263f0*/  ISETP.LT.AND P5, PT, R0, UR16, !P0 ;  /* 0x0000001000007c0c */ /* 0x001fe2000c7a1270 */
[----:B------:R-:W-:Y:S01]  /*26400*/  VIADD R0, R27, 0x76 ;  /* 0x000000761b007836 */ /* 0x000fe20000000000 */
[CC--:B------:R-:W-:Y:S02]  /*26410*/  LEA.HI.X.SX32 R13, R15.reuse, R3.reuse, 0x1, P6 ;  /* 0x000000030f0d7211 */ /* 0x0c0fe400030f0eff */
[----:B---3--:R-:W-:Y:S01]  /*26420*/  PRMT R9, R4, 0x7632, R9 ;  /* 0x0000763204097816 */ /* 0x008fe20000000009 */
[----:B------:R-:W-:Y:S01]  /*26430*/  VIADD R15, R15, UR4 ;  /* 0x000000040f0f7c36 */ /* 0x000fe20008000000 */
[----:B------:R-:W0:Y:S03]  /*26440*/  LDCU UR4, c[0x0][0x3b8] ;  /* 0x00007700ff0477ac */ /* 0x000e260008000800 */
[----:B------:R-:W-:Y:S01]  /*26450*/  @P4 STG.E.U16 desc[UR10][R10.64], R9 ;  /* 0x000000090a004986 */ /* 0x000fe2000c10150a */
[----:B------:R-:W-:Y:S01]  /*26460*/  ISETP.LT.AND P4, PT, R0, UR12, !P0 ;  /* 0x0000000c00007c0c */ /* 0x000fe2000c781270 */
[----:B------:R-:W-:Y:S01]  /*26470*/  VIADD R0, R27, 0x77 ;  /* 0x000000771b007836 */ /* 0x000fe20000000000 */
[CC--:B------:R-:W-:Y:S01]  /*26480*/  LEA R14, P6, R15.reuse, R2.reuse, 0x1 ;  /* 0x000000020f0e7211 */ /* 0x0c0fe200078c08ff */
[----:B------:R-:W3:Y:S01]  /*26490*/  LDS.128 R8, [R28+0x2000] ;  /* 0x002000001c087984 */ /* 0x000ee20000000c00 */
[C---:B------:R-:W-:Y:S01]  /*264a0*/  VIADD R4, R15.reuse, UR6 ;  /* 0x000000060f047c36 */ /* 0x040fe20008000000 */
[----:B------:R-:W0:Y:S01]  /*264b0*/  LDCU UR12, c[0x0][0x3b8] ;  /* 0x00007700ff0c77ac */ /* 0x000e220008000800 */
[-C--:B------:R-:W-:Y:S01]  /*264c0*/  LEA.HI.X.SX32 R15, R15, R3.reuse, 0x1, P6 ;  /* 0x000000030f0f7211 */ /* 0x080fe200030f0eff */
[----:B------:R1:W-:Y:S01]  /*264d0*/  @P3 STG.E.U16 desc[UR10][R12.64], R5 ;  /* 0x000000050c003986 */ /* 0x0003e2000c10150a */
[----:B--2---:R-:W-:Y:S01]  /*264e0*/  ISETP.LT.AND P3, PT, R0, UR15, !P0 ;  /* 0x0000000f00007c0c */ /* 0x004fe2000c761270 */
[----:B------:R-:W-:Y:S01]  /*264f0*/  VIADD R0, R27, 0x78 ;  /* 0x000000781b007836 */ /* 0x000fe20000000000 */
[CC--:B------:R-:W-:Y:S01]  /*26500*/  LEA R16, P6, R4.reuse, R2.reuse, 0x1 ;  /* 0x0000000204107211 */ /* 0x0c0fe200078c08ff */
[----:B------:R-:W2:Y:S01]  /*26510*/  LDCU UR6, c[0x0][0x3b8] ;  /* 0x00007700ff0677ac */ /* 0x000ea20008000800 */
[----:B-1----:R-:W-:Y:S01]  /*26520*/  PRMT R13, R5, 0x7632, R13 ;  /* 0x00007632050d7816 */ /* 0x002fe2000000000d */
[C---:B------:R-:W-:Y:S01]  /*26530*/  VIADD R5, R4.reuse, UR7 ;  /* 0x0000000704057c36 */ /* 0x040fe20008000000 */
[-C--:B------:R-:W-:Y:S01]  /*26540*/  LEA.HI.X.SX32 R17, R4, R3.reuse, 0x1, P6 ;  /* 0x0000000304117211 */ /* 0x080fe200030f0eff */
[----:B------:R-:W1:Y:S02]  /*26550*/  LDCU UR7, c[0x0][0x3b8] ;  /* 0x00007700ff0777ac */ /* 0x000e640008000800 */
[----:B------:R0:W-:Y:S01]  /*26560*/  @P2 STG.E.U16 desc[UR10][R14.64], R13 ;  /* 0x0000000d0e002986 */ /* 0x0001e2000c10150a */
[----:B-----5:R-:W-:Y:S01]  /*26570*/  ISETP.LT.AND P2, PT, R0, UR13, !P0 ;  /* 0x0000000d00007c0c */ /* 0x020fe2000c741270 */
[----:B------:R-:W5:Y:S01]  /*26580*/  LDCU UR13, c[0x0][0x39c] ;  /* 0x00007380ff0d77ac */ /* 0x000f620008000800 */
[----:B------:R-:W-:Y:S01]  /*26590*/  LEA R4, P6, R5, R2, 0x1 ;  /* 0x0000000205047211 */ /* 0x000fe200078c08ff */
[----:B------:R-:W-:Y:S01]  /*265a0*/  VIADD R0, R27, 0x79 ;  /* 0x000000791b007836 */ /* 0x000fe20000000000 */
[----:B------:R1:W-:Y:S01]  /*265b0*/  @P1 STG.E.U16 desc[UR10][R16.64], R6 ;  /* 0x0000000610001986 */ /* 0x0003e2000c10150a */
[C---:B0-----:R-:W-:Y:S01]  /*265c0*/  VIADD R14, R5.reuse, UR8 ;  /* 0x00000008050e7c36 */ /* 0x041fe20008000000 */
[----:B------:R-:W-:Y:S01]  /*265d0*/  LEA.HI.X.SX32 R5, R5, R3, 0x1, P6 ;  /* 0x0000000305057211 */ /* 0x000fe200030f0eff */
[----:B------:R-:W0:Y:S01]  /*265e0*/  LDCU UR8, c[0x0][0x3b8] ;  /* 0x00007700ff0877ac */ /* 0x000e220008000800 */
[----:B------:R-:W-:-:S02]  /*265f0*/  PRMT R13, R6, 0x7632, R13 ;  /* 0x00007632060d7816 */ /* 0x000fc4000000000d */
[CC--:B------:R-:W-:Y:S01]  /*26600*/  LEA R12, P6, R14.reuse, R2.reuse, 0x1 ;  /* 0x000000020e0c7211 */ /* 0x0c0fe200078c08ff */
[----:B-1----:R-:W-:Y:S01]  /*26610*/  VIADD R6, R14, UR9 ;  /* 0x000000090e067c36 */ /* 0x002fe20008000000 */
[----:B----4-:R-:W-:Y:S01]  /*26620*/  ISETP.LT.AND P1, PT, R0, UR14, !P0 ;  /* 0x0000000e00007c0c */ /* 0x010fe2000c721270 */
[----:B------:R1:W-:Y:S01]  /*26630*/  @P5 STG.E.U16 desc[UR10][R4.64], R13 ;  /* 0x0000000d04005986 */ /* 0x0003e2000c10150a */
[----:B------:R-:W4:Y:S01]  /*26640*/  LDCU UR14, c[0x0][0x39c] ;  /* 0x00007380ff0e77ac */ /* 0x000f220008000800 */
[----:B------:R-:W-:Y:S02]  /*26650*/  VIADD R0, R27, 0x7a ;  /* 0x0000007a1b007836 */ /* 0x000fe40000000000 */
[----:B------:R-:W-:Y:S01]  /*26660*/  VIADD R16, R6, UR12 ;  /* 0x0000000c06107c36 */ /* 0x000fe20008000000 */
[----:B------:R-:W0:Y:S01]  /*26670*/  LDCU UR9, c[0x0][0x3b8] ;  /* 0x00007700ff0977ac */ /* 0x000e220008000800 */
[----:B-1----:R-:W-:Y:S01]  /*26680*/  LEA.HI.X.SX32 R13, R14, R3, 0x1, P6 ;  /* 0x000000030e0d7211 */ /* 0x002fe200030f0eff */
[----:B------:R-:W1:Y:S01]  /*26690*/  LDCU UR12, c[0x0][0x39c] ;  /* 0x00007380ff0c77ac */ /* 0x000e620008000800 */
[----:B------:R-:W-:-:S02]  /*266a0*/  LEA R14, P6, R6, R2, 0x1 ;  /* 0x00000002060e7211 */ /* 0x000fc400078c08ff */
[----:B-----5:R-:W-:Y:S01]  /*266b0*/  ISETP.LT.AND P5, PT, R0, UR13, !P0 ;  /* 0x0000000d00007c0c */ /* 0x020fe2000c7a1270 */
[----:B------:R-:W5:Y:S01]  /*266c0*/  LDCU UR13, c[0x0][0x39c] ;  /* 0x00007380ff0d77ac */ /* 0x000f620008000800 */
[-C--:B------:R-:W-:Y:S01]  /*266d0*/  LEA.HI.X.SX32 R15, R6, R3.reuse, 0x1, P6 ;  /* 0x00000003060f7211 */ /* 0x080fe200030f0eff */
[C---:B------:R-:W-:Y:S01]  /*266e0*/  VIADD R6, R16.reuse, UR4 ;  /* 0x0000000410067c36 */ /* 0x040fe20008000000 */
[----:B------:R0:W-:Y:S01]  /*266f0*/  @P4 STG.E.U16 desc[UR10][R12.64], R7 ;  /* 0x000000070c004986 */ /* 0x0001e2000c10150a */
[CC--:B------:R-:W-:Y:S01]  /*26700*/  LEA R4, P6, R16.reuse, R2.reuse, 0x1 ;  /* 0x0000000210047211 */ /* 0x0c0fe200078c08ff */
[----:B------:R-:W1:Y:S03]  /*26710*/  LDCU UR4, c[0x0][0x3b8] ;  /* 0x00007700ff0477ac */ /* 0x000e660008000800 */
[----:B------:R-:W-:Y:S01]  /*26720*/  LEA.HI.X.SX32 R5, R16, R3, 0x1, P6 ;  /* 0x0000000310057211 */ /* 0x000fe200030f0eff */
[----:B------:R-:W-:Y:S01]  /*26730*/  VIADD R0, R27, 0x7b ;  /* 0x0000007b1b007836 */ /* 0x000fe20000000000 */
[----:B0-----:R-:W-:Y:S01]  /*26740*/  PRMT R13, R7, 0x7632, R13 ;  /* 0x00007632070d7816 */ /* 0x001fe2000000000d */
[C---:B--2---:R-:W-:Y:S01]  /*26750*/  VIADD R7, R6.reuse, UR6 ;  /* 0x0000000606077c36 */ /* 0x044fe20008000000 */
[----:B------:R-:W-:Y:S01]  /*26760*/  LEA R16, P6, R6, R2, 0x1 ;  /* 0x0000000206107211 */ /* 0x000fe200078c08ff */
[----:B------:R-:W0:Y:S02]  /*26770*/  LDCU UR6, c[0x0][0x3b8] ;  /* 0x00007700ff0677ac */ /* 0x000e240008000800 */
[----:B------:R2:W-:Y:S01]  /*26780*/  @P3 STG.E.U16 desc[UR10][R14.64], R13 ;  /* 0x0000000d0e003986 */ /* 0x0005e2000c10150a */
[----:B----4-:R-:W-:-:S03]  /*26790*/  ISETP.LT.AND P4, PT, R0, UR14, !P0 ;  /* 0x0000000e00007c0c */ /* 0x010fc6000c781270 */
[----:B---3--:R3:W-:Y:S01]  /*267a0*/  @P2 STG.E.U16 desc[UR10][R4.64], R8 ;  /* 0x0000000804002986 */ /* 0x0087e2000c10150a */
[----:B------:R-:W-:Y:S01]  /*267b0*/  LEA.HI.X.SX32 R17, R6, R3, 0x1, P6 ;  /* 0x0000000306117211 */ /* 0x000fe200030f0eff */
[----:B------:R-:W-:Y:S02]  /*267c0*/  VIADD R0, R27, 0x7c ;  /* 0x0000007c1b007836 */ /* 0x000fe40000000000 */
[----:B--2---:R-:W-:Y:S01]  /*267d0*/  VIADD R13, R7, UR7 ;  /* 0x00000007070d7c36 */ /* 0x004fe20008000000 */
[----:B------:R-:W2:Y:S01]  /*267e0*/  LDCU UR7, c[0x0][0x39c] ;  /* 0x00007380ff0777ac */ /* 0x000ea20008000800 */
[----:B---3--:R-:W-:Y:S02]  /*267f0*/  PRMT R5, R8, 0x7632, R5 ;  /* 0x0000763208057816 */ /* 0x008fe40000000005 */
[----:B------:R-:W-:Y:S01]  /*26800*/  VIADD R8, R13, UR8 ;  /* 0x000000080d087c36 */ /* 0x000fe20008000000 */
[----:B------:R-:W-:-:S03]  /*26810*/  LEA R4, P6, R7, R2, 0x1 ;  /* 0x0000000207047211 */ /* 0x000fc600078c08ff */
[----:B------:R-:W-:Y:S01]  /*26820*/  VIADD R15, R8, UR9 ;  /* 0x00000009080f7c36 */ /* 0x000fe20008000000 */
[----:B------:R3:W-:Y:S01]  /*26830*/  @P1 STG.E.U16 desc[UR10][R16.64], R5 ;  /* 0x0000000510001986 */ /* 0x0007e2000c10150a */
[----:B-----5:R-:W-:Y:S01]  /*26840*/  ISETP.LT.AND P3, PT, R0, UR13, !P0 ;  /* 0x0000000d00007c0c */ /* 0x020fe2000c761270 */
[----:B------:R-:W-:Y:S01]  /*26850*/  VIADD R0, R27, 0x7d ;  /* 0x0000007d1b007836 */ /* 0x000fe20000000000 */
[-C--:B------:R-:W-:Y:S01]  /*26860*/  LEA R6, P1, R13, R2.reuse, 0x1 ;  /* 0x000000020d067211 */ /* 0x080fe200078208ff */
[----:B-1----:R-:W-:Y:S01]  /*26870*/  VIADD R18, R15, UR4 ;  /* 0x000000040f127c36 */ /* 0x002fe20008000000 */
[-C--:B---3--:R-:W-:Y:S02]  /*26880*/  LEA.HI.X.SX32 R5, R7, R3.reuse, 0x1, P6 ;  /* 0x0000000307057211 */ /* 0x088fe400030f0eff */
[----:B------:R-:W-:Y:S02]  /*26890*/  LEA R12, P6, R8, R2, 0x1 ;  /* 0x00000002080c7211 */ /* 0x000fe400078c08ff */
[----:B------:R-:W-:-:S02]  /*268a0*/  LEA.HI.X.SX32 R7, R13, R3, 0x1, P1 ;  /* 0x000000030d077211 */ /* 0x000fc400008f0eff */
[----:B------:R-:W-:Y:S01]  /*268b0*/  LEA.HI.X.SX32 R13, R8, R3, 0x1, P6 ;  /* 0x00000003080d7211 */ /* 0x000fe200030f0eff */
[C---:B------:R-:W-:Y:S01]  /*268c0*/  VIADD R8, R27.reuse, 0x7e ;  /* 0x0000007e1b087836 */ /* 0x040fe20000000000 */
[----:B------:R-:W-:Y:S01]  /*268d0*/  ISETP.LT.AND P2, PT, R0, UR12, !P0 ;  /* 0x0000000c00007c0c */ /* 0x000fe2000c741270 */
[----:B------:R-:W-:Y:S01]  /*268e0*/  VIADD R0, R27, 0x7f ;  /* 0x0000007f1b007836 */ /* 0x000fe20000000000 */
[----:B------:R-:W-:-:S04]  /*268f0*/  LEA R16, P1, R18, R2, 0x1 ;  /* 0x0000000212107211 */ /* 0x000fc800078208ff */
[-C--:B------:R-:W-:Y:S02]  /*26900*/  LEA.HI.X.SX32 R17, R18, R3.reuse, 0x1, P1 ;  /* 0x0000000312117211 */ /* 0x080fe400008f0eff */
[----:B--2---:R-:W-:Y:S02]  /*26910*/  ISETP.LT.AND P1, PT, R8, UR7, !P0 ;  /* 0x0000000708007c0c */ /* 0x004fe4000c721270 */
[----:B------:R-:W-:Y:S02]  /*26920*/  ISETP.LT.AND P0, PT, R0, UR5, !P0 ;  /* 0x0000000500007c0c */ /* 0x000fe4000c701270 */
[----:B------:R-:W-:Y:S01]  /*26930*/  LEA R14, P6, R15, R2, 0x1 ;  /* 0x000000020f0e7211 */ /* 0x000fe200078c08ff */
[----:B------:R1:W-:Y:S01]  /*26940*/  @P5 STG.E.U16 desc[UR10][R4.64], R9 ;  /* 0x0000000904005986 */ /* 0x0003e2000c10150a */
[----:B------:R-:W-:Y:S01]  /*26950*/  PRMT R0, R9, 0x7632, R0 ;  /* 0x0000763209007816 */ /* 0x000fe20000000000 */
[----:B0-----:R-:W-:Y:S01]  /*26960*/  VIADD R19, R18, UR6 ;  /* 0x0000000612137c36 */ /* 0x001fe20008000000 */
[----:B------:R-:W-:-:S03]  /*26970*/  LEA.HI.X.SX32 R15, R15, R3, 0x1, P6 ;  /* 0x000000030f0f7211 */ /* 0x000fc600030f0eff */
[----:B------:R0:W-:Y:S01]  /*26980*/  @P4 STG.E.U16 desc[UR10][R6.64], R0 ;  /* 0x0000000006004986 */ /* 0x0001e2000c10150a */
[C---:B------:R-:W-:Y:S02]  /*26990*/  LEA R2, P6, R19.reuse, R2, 0x1 ;  /* 0x0000000213027211 */ /* 0x040fe400078c08ff */
[----:B-1----:R-:W-:Y:S01]  /*269a0*/  PRMT R5, R10, 0x7632, R5 ;  /* 0x000076320a057816 */ /* 0x002fe20000000005 */
[----:B------:R0:W-:Y:S04]  /*269b0*/  @P3 STG.E.U16 desc[UR10][R12.64], R10 ;  /* 0x0000000a0c003986 */ /* 0x0001e8000c10150a */
[----:B------:R0:W-:Y:S01]  /*269c0*/  @P2 STG.E.U16 desc[UR10][R14.64], R5 ;  /* 0x000000050e002986 */ /* 0x0001e2000c10150a */
[----:B------:R-:W-:-:S03]  /*269d0*/  LEA.HI.X.SX32 R3, R19, R3, 0x1, P6 ;  /* 0x0000000313037211 */ /* 0x000fc600030f0eff */
[----:B------:R0:W-:Y:S01]  /*269e0*/  @P1 STG.E.U16 desc[UR10][R16.64], R11 ;  /* 0x0000000b10001986 */ /* 0x0001e2000c10150a */
[----:B------:R-:W-:Y:S05]  /*269f0*/  @!P0 EXIT ;  /* 0x000000000000894d */ /* 0x000fea0003800000 */
[----:B0-----:R-:W-:-:S05]  /*26a00*/  PRMT R11, R11, 0x7632, R11 ;  /* 0x000076320b0b7816 */ /* 0x001fca000000000b */
[----:B------:R-:W-:Y:S01]  /*26a10*/  STG.E.U16 desc[UR10][R2.64], R11 ;  /* 0x0000000b02007986 */ /* 0x000fe2000c10150a */
[----:B------:R-:W-:Y:S05]  /*26a20*/  EXIT ;  /* 0x000000000000794d */ /* 0x000fea0003800000 */
.L_x_2:
[----:B------:R-:W-:-:S00]  /*26a30*/  BRA `(.L_x_2) ;  /* 0xfffffffc00fc7947 */ /* 0x000fc0000383ffff */
[----:B------:R-:W-:-:S00]  /*26a40*/  NOP ;  /* 0x0000000000007918 */ /* 0x000fc00000000000 */
        /* <DEDUP_REMOVED lines=11> */
.L_x_3:


//--------------------- .nv.shared.matmul_kernel  --------------------------
	.section	.nv.shared.matmul_kernel,"aw",@nobits
	.sectionflags	@""
	.align	16
	.zero		1024


//--------------------- .nv.shared.reserved.0     --------------------------
	.section	.nv.shared.reserved.0,"aw",@nobits
	.weak		__nv_reservedSMEM_offset_0_alias
	.size		__nv_reservedSMEM_offset_0_alias, 0, 64
	.other		__nv_reservedSMEM_offset_0_alias,@"STO_CUDA_RESERVED_SHARED STV_DEFAULT"
__nv_reservedSMEM_offset_0_alias:
	.zero		0
	.zero		64


//--------------------- .nv.constant0.matmul_kernel --------------------------
	.section	.nv.constant0.matmul_kernel,"a",@progbits
	.sectionflags	@""
	.align	4
.nv.constant0.matmul_kernel:
	.zero		976


//--------------------- SYMBOLS --------------------------

	.type		.nv.reservedSmem.offset0,@object
	.size		.nv.reservedSmem.offset0,0x4
	.type		.nv.reservedSmem.cap,@object
	.size		.nv.reservedSmem.cap,0x4
